def matmul_kernel(
    a_ptr,
    b_ptr,
    c_ptr,
    M,
    N,
    K,
    stride_am,
    stride_ak,
    stride_bk,
    stride_bn,
    stride_cm,
    stride_cn,
    BLOCK_M: tl.constexpr,
    BLOCK_N: tl.constexpr,
    BLOCK_K: tl.constexpr,
    GROUP_M: tl.constexpr,
):
    pid = tl.program_id(axis=0)
    num_pid_m = tl.cdiv(M, BLOCK_M)
    num_pid_n = tl.cdiv(N, BLOCK_N)
    num_pid_in_group = GROUP_M * num_pid_n
    group_id = pid // num_pid_in_group
    first_pid_m = group_id * GROUP_M
    group_size_m = min(num_pid_m - first_pid_m, GROUP_M)
    pid_m = first_pid_m + ((pid % num_pid_in_group) % group_size_m)
    pid_n = (pid % num_pid_in_group) // group_size_m

    offs_am = (pid_m * BLOCK_M + tl.arange(0, BLOCK_M)) % M
    offs_bn = (pid_n * BLOCK_N + tl.arange(0, BLOCK_N)) % N
    offs_k = tl.arange(0, BLOCK_K)
    a_ptrs = a_ptr + offs_am[:, None] * stride_am + offs_k[None, :] * stride_ak
    b_ptrs = b_ptr + offs_k[:, None] * stride_bk + offs_bn[None, :] * stride_bn

    acc = tl.zeros((BLOCK_M, BLOCK_N), dtype=tl.float32)
    for kk in range(0, tl.cdiv(K, BLOCK_K)):
        a = tl.load(a_ptrs, mask=offs_k[None, :] < K - kk * BLOCK_K, other=0.0)
        b = tl.load(b_ptrs, mask=offs_k[:, None] < K - kk * BLOCK_K, other=0.0)
        acc = tl.dot(a, b, acc)
        a_ptrs += BLOCK_K * stride_ak
        b_ptrs += BLOCK_K * stride_bk

    c = acc.to(c_ptr.dtype.element_ty)
    offs_cm = pid_m * BLOCK_M + tl.arange(0, BLOCK_M)
    offs_cn = pid_n * BLOCK_N + tl.arange(0, BLOCK_N)
    c_ptrs = c_ptr + offs_cm[:, None] * stride_cm + offs_cn[None, :] * stride_cn
    mask = (offs_cm[:, None] < M) & (offs_cn[None, :] < N)
    tl.store(c_ptrs, c, mask=mask)

# config = {"BLOCK_K": 256, "BLOCK_M": 512, "BLOCK_N": 32, "GROUP_M": 8, "arch": "sm_100", "dtype": "bf16", "num_ctas": 1, "num_stages": 3, "num_warps": 4}
# arch = sm_100


// ===== COMPILED SASS (sm_100a) =====

	.target	sm_100a

	.elftype	@"ET_EXEC"


//--------------------- .note.nv.tkinfo           --------------------------
	.section	.note.nv.tkinfo,"",@"SHT_NOTE"
	.sectionflags	@"SHF_NOTE_NV_TKINFO"
	.tkinfo
        /*0018*/ 	.word	0x00000081
        /*0030*/ 	.string	""
        /*0030*/ 	.string	"ptxas-blackwell"
        /*0030*/ 	.string	"Cuda compilation tools, release 12.9, V12.9.86"
        /*0030*/ 	.string	"Build cuda_12.9.r12.9/compiler.36037853_0"
        /*0030*/ 	.string	"-v  -suppress-debug-info  -lineinfo  -arch sm_100a "



//--------------------- .note.nv.cuver            --------------------------
	.section	.note.nv.cuver,"",@"SHT_NOTE"
	.sectionflags	@"SHF_NOTE_NV_CUVER"
        /*0018*/ 	.short	0x0001
        /*001a*/ 	.short	0x0064
        /*001c*/ 	.short	0x0001
        /*001e*/ 	.short	0x0000
        /*0020*/ 	.short	0x0001
        /*0022*/ 	.short	0x0000


//--------------------- .nv.info                  --------------------------
	.section	.nv.info,"",@"SHT_CUDA_INFO"
	.align	4


	//----- nvinfo : EIATTR_REGCOUNT
	.align		4
        /*0000*/ 	.byte	0x04, 0x2f
        /*0002*/ 	.short	(.L_4 - .L_3)
	.align		4
.L_3:
        /*0004*/ 	.word	index@(matmul_kernel)
        /*0008*/ 	.word	0x000000a8


	//----- nvinfo : EIATTR_FRAME_SIZE
	.align		4
.L_4:
        /*000c*/ 	.byte	0x04, 0x11
        /*000e*/ 	.short	(.L_6 - .L_5)
	.align		4
.L_5:
        /*0010*/ 	.word	index@($__internal_2_$__cuda_sm10x_tcgen05_guardrail_trap_unallocated_columns_being_dealloced)
        /*0014*/ 	.word	0x00004dd0


	//----- nvinfo : EIATTR_FRAME_SIZE
	.align		4
.L_6:
        /*0018*/ 	.byte	0x04, 0x11
        /*001a*/ 	.short	(.L_8 - .L_7)
	.align		4
.L_7:
        /*001c*/ 	.word	index@($__internal_1_$__cuda_sm10x_tcgen05_guardrail_trap_phase_invalid_during_alloc)
        /*0020*/ 	.word	0x00004dd0


	//----- nvinfo : EIATTR_FRAME_SIZE
	.align		4
.L_8:
        /*0024*/ 	.byte	0x04, 0x11
        /*0026*/ 	.short	(.L_10 - .L_9)
	.align		4
.L_9:
        /*0028*/ 	.word	index@($__internal_0_$__cuda_sm10x_tcgen05_guardrail_trap_col_being_dealloced_not_returned_by_alloc)
        /*002c*/ 	.word	0x00004dd0


	//----- nvinfo : EIATTR_FRAME_SIZE
	.align		4
.L_10:
        /*0030*/ 	.byte	0x04, 0x11
        /*0032*/ 	.short	(.L_12 - .L_11)
	.align		4
.L_11:
        /*0034*/ 	.word	index@(matmul_kernel)
        /*0038*/ 	.word	0x00004dd0


	//----- nvinfo : EIATTR_MIN_STACK_SIZE
	.align		4
.L_12:
        /*003c*/ 	.byte	0x04, 0x12
        /*003e*/ 	.short	(.L_14 - .L_13)
	.align		4
.L_13:
        /*0040*/ 	.word	index@(matmul_kernel)
        /*0044*/ 	.word	0x00004dd0
.L_14:


//--------------------- .nv.info.matmul_kernel    --------------------------
	.section	.nv.info.matmul_kernel,"",@"SHT_CUDA_INFO"
	.sectionflags	@""
	.align	4


	//----- nvinfo : EIATTR_CUDA_API_VERSION
	.align		4
        /*0000*/ 	.byte	0x04, 0x37
        /*0002*/ 	.short	(.L_16 - .L_15)
.L_15:
        /*0004*/ 	.word	0x00000081


	//----- nvinfo : EIATTR_KPARAM_INFO
	.align		4
.L_16:
        /*0008*/ 	.byte	0x04, 0x17
        /*000a*/ 	.short	(.L_18 - .L_17)
.L_17:
        /*000c*/ 	.word	0x00000000
        /*0010*/ 	.short	0x000d
        /*0012*/ 	.short	0x0048
        /*0014*/ 	.byte	0x00, 0xf4, 0x21, 0x00


	//----- nvinfo : EIATTR_KPARAM_INFO
	.align		4
.L_18:
        /*0018*/ 	.byte	0x04, 0x17
        /*001a*/ 	.short	(.L_20 - .L_19)
.L_19:
        /*001c*/ 	.word	0x00000000
        /*0020*/ 	.short	0x000c
        /*0022*/ 	.short	0x0040
        /*0024*/ 	.byte	0x00, 0xf4, 0x21, 0x00


	//----- nvinfo : EIATTR_KPARAM_INFO
	.align		4
.L_20:
        /*0028*/ 	.byte	0x04, 0x17
        /*002a*/ 	.short	(.L_22 - .L_21)
.L_21:
        /*002c*/ 	.word	0x00000000
        /*0030*/ 	.short	0x000b
        /*0032*/ 	.short	0x0038
        /*0034*/ 	.byte	0x00, 0xf0, 0x11, 0x00


	//----- nvinfo : EIATTR_KPARAM_INFO
	.align		4
.L_22:
        /*0038*/ 	.byte	0x04, 0x17
        /*003a*/ 	.short	(.L_24 - .L_23)
.L_23:
        /*003c*/ 	.word	0x00000000
        /*0040*/ 	.short	0x000a
        /*0042*/ 	.short	0x0034
        /*0044*/ 	.byte	0x00, 0xf0, 0x11, 0x00


	//----- nvinfo : EIATTR_KPARAM_INFO
	.align		4
.L_24:
        /*0048*/ 	.byte	0x04, 0x17
        /*004a*/ 	.short	(.L_26 - .L_25)
.L_25:
        /*004c*/ 	.word	0x00000000
        /*0050*/ 	.short	0x0009
        /*0052*/ 	.short	0x0030
        /*0054*/ 	.byte	0x00, 0xf0, 0x11, 0x00


	//----- nvinfo : EIATTR_KPARAM_INFO
	.align		4
.L_26:
        /*0058*/ 	.byte	0x04, 0x17
        /*005a*/ 	.short	(.L_28 - .L_27)
.L_27:
        /*005c*/ 	.word	0x00000000
        /*0060*/ 	.short	0x0008
        /*0062*/ 	.short	0x002c
        /*0064*/ 	.byte	0x00, 0xf0, 0x11, 0x00


	//----- nvinfo : EIATTR_KPARAM_INFO
	.align		4
.L_28:
        /*0068*/ 	.byte	0x04, 0x17
        /*006a*/ 	.short	(.L_30 - .L_29)
.L_29:
        /*006c*/ 	.word	0x00000000
        /*0070*/ 	.short	0x0007
        /*0072*/ 	.short	0x0028
        /*0074*/ 	.byte	0x00, 0xf0, 0x11, 0x00


	//----- nvinfo : EIATTR_KPARAM_INFO
	.align		4
.L_30:
        /*0078*/ 	.byte	0x04, 0x17
        /*007a*/ 	.short	(.L_32 - .L_31)
.L_31:
        /*007c*/ 	.word	0x00000000
        /*0080*/ 	.short	0x0006
        /*0082*/ 	.short	0x0024
        /*0084*/ 	.byte	0x00, 0xf0, 0x11, 0x00


	//----- nvinfo : EIATTR_KPARAM_INFO
	.align		4
.L_32:
        /*0088*/ 	.byte	0x04, 0x17
        /*008a*/ 	.short	(.L_34 - .L_33)
.L_33:
        /*008c*/ 	.word	0x00000000
        /*0090*/ 	.short	0x0005
        /*0092*/ 	.short	0x0020
        /*0094*/ 	.byte	0x00, 0xf0, 0x11, 0x00


	//----- nvinfo : EIATTR_KPARAM_INFO
	.align		4
.L_34:
        /*0098*/ 	.byte	0x04, 0x17
        /*009a*/ 	.short	(.L_36 - .L_35)
.L_35:
        /*009c*/ 	.word	0x00000000
        /*00a0*/ 	.short	0x0004
        /*00a2*/ 	.short	0x001c
        /*00a4*/ 	.byte	0x00, 0xf0, 0x11, 0x00


	//----- nvinfo : EIATTR_KPARAM_INFO
	.align		4
.L_36:
        /*00a8*/ 	.byte	0x04, 0x17
        /*00aa*/ 	.short	(.L_38 - .L_37)
.L_37:
        /*00ac*/ 	.word	0x00000000
        /*00b0*/ 	.short	0x0003
        /*00b2*/ 	.short	0x0018
        /*00b4*/ 	.byte	0x00, 0xf0, 0x11, 0x00


	//----- nvinfo : EIATTR_KPARAM_INFO
	.align		4
.L_38:
        /*00b8*/ 	.byte	0x04, 0x17
        /*00ba*/ 	.short	(.L_40 - .L_39)
.L_39:
        /*00bc*/ 	.word	0x00000000
        /*00c0*/ 	.short	0x0002
        /*00c2*/ 	.short	0x0010
        /*00c4*/ 	.byte	0x00, 0xf4, 0x21, 0x00


	//----- nvinfo : EIATTR_KPARAM_INFO
	.align		4
.L_40:
        /*00c8*/ 	.byte	0x04, 0x17
        /*00ca*/ 	.short	(.L_42 - .L_41)
.L_41:
        /*00cc*/ 	.word	0x00000000
        /*00d0*/ 	.short	0x0001
        /*00d2*/ 	.short	0x0008
        /*00d4*/ 	.byte	0x00, 0xf4, 0x21, 0x00


	//----- nvinfo : EIATTR_KPARAM_INFO
	.align		4
.L_42:
        /*00d8*/ 	.byte	0x04, 0x17
        /*00da*/ 	.short	(.L_44 - .L_43)
.L_43:
        /*00dc*/ 	.word	0x00000000
        /*00e0*/ 	.short	0x0000
        /*00e2*/ 	.short	0x0000
        /*00e4*/ 	.byte	0x00, 0xf4, 0x21, 0x00


	//----- nvinfo : EIATTR_AT_ENTRY_FRAGMENTS
	.align		4
.L_44:
        /*00e8*/ 	.byte	0x04, 0x4f
        /*00ea*/ 	.short	(.L_46 - .L_45)


	//   ....[0]....
.L_45:
        /*00ec*/ 	.word	0x00000004


	//----- nvinfo : EIATTR_RESERVED_SMEM_USED
	.align		4
.L_46:
        /*00f0*/ 	.byte	0x01, 0x41
	.zero		2


	//----- nvinfo : EIATTR_SPARSE_MMA_MASK
	.align		4
        /*00f4*/ 	.byte	0x03, 0x50
        /*00f6*/ 	.short	0x0000


	//----- nvinfo : EIATTR_TCGEN05_1CTA_USED
	.align		4
        /*00f8*/ 	.byte	0x01, 0x51
	.zero		2


	//----- nvinfo : EIATTR_MAXREG_COUNT
	.align		4
        /*00fc*/ 	.byte	0x03, 0x1b
        /*00fe*/ 	.short	0x00ff


	//----- nvinfo : EIATTR_NUM_BARRIERS
	.align		4
        /*0100*/ 	.byte	0x02, 0x4c
        /*0102*/ 	.byte	0x01
	.zero		1


	//----- nvinfo : EIATTR_ANNOTATIONS
	.align		4
        /*0104*/ 	.byte	0x04, 0x55
        /*0106*/ 	.short	(.L_48 - .L_47)


	//   ....[0]....
.L_47:
        /*0108*/ 	.word	0x00000001
        /*010c*/ 	.byte	0x50, 0x08, 0x00, 0x00, 0x01, 0x00, 0x00, 0x00, 0xa0, 0x1d, 0x00, 0x00, 0x01, 0x00, 0x00, 0x00
        /* <DEDUP_REMOVED lines=3392> */
        /*d51c*/ 	.byte	0x50, 0xba, 0x03, 0x00, 0x01, 0x00, 0x00, 0x00, 0x60, 0xba, 0x03, 0x00


	//----- nvinfo : EIATTR_INT_WARP_WIDE_INSTR_OFFSETS
	.align		4
.L_48:
        /*d528*/ 	.byte	0x04, 0x31
        /*d52a*/ 	.short	(.L_50 - .L_49)


	//   ....[0]....
.L_49:
        /*d52c*/ 	.word	0x00002780


	//   ....[1]....
        /*d530*/ 	.word	0x00002790


	//   ....[2]....
        /*d534*/ 	.word	0x00019a40


	//   ....[3]....
        /*d538*/ 	.word	0x00072d20


	//   ....[4]....
        /*d53c*/ 	.word	0x00072d60


	//----- nvinfo : EIATTR_COOP_GROUP_MASK_REGIDS
	.align		4
.L_50:
        /*d540*/ 	.byte	0x04, 0x29
        /*d542*/ 	.short	(.L_52 - .L_51)


	//   ....[0]....
.L_51:
        /*d544*/ 	.word	0xffffffff


	//   ....[1]....
        /*d548*/ 	.word	0xffffffff


	//   ....[2]....
        /*d54c*/ 	.word	0xffffffff


	//   ....[3]....
        /*d550*/ 	.word	0xffffffff


	//----- nvinfo : EIATTR_COOP_GROUP_INSTR_OFFSETS
	.align		4
.L_52:
        /*d554*/ 	.byte	0x04, 0x28
        /*d556*/ 	.short	(.L_54 - .L_53)


	//   ....[0]....
.L_53:
        /*d558*/ 	.word	0x00000060


	//   ....[1]....
        /*d55c*/ 	.word	0x00000320


	//   ....[2]....
        /*d560*/ 	.word	0x00072ba0


	//   ....[3]....
        /*d564*/ 	.word	0x00072e10


	//----- nvinfo : EIATTR_VRC_CTA_INIT_COUNT
	.align		4
.L_54:
        /*d568*/ 	.byte	0x02, 0x4a
        /*d56a*/ 	.byte	0x80
	.zero		1


	//----- nvinfo : EIATTR_MBARRIER_INSTR_OFFSETS
	.align		4
        /*d56c*/ 	.byte	0x04, 0x39
        /*d56e*/ 	.short	(.L_56 - .L_55)


	//   ....[0]....
.L_55:
        /*d570*/ 	.word	0x00002a70
        /*d574*/ 	.word	0x000000ff
        /*d578*/ 	.word	0x00000000
        /*d57c*/ 	.short	0x0100
        /*d57e*/ 	.byte	0x04
	.zero		1


	//   ....[1]....
        /*d580*/ 	.word	0x00019a70
        /*d584*/ 	.word	0x000000ff
        /*d588*/ 	.word	0x00088008
        /*d58c*/ 	.short	0x0100
        /*d58e*/ 	.byte	0x4c
	.zero		1


	//   ....[2]....
        /*d590*/ 	.word	0x0003bd80
        /*d594*/ 	.word	0x000000ff
        /*d598*/ 	.word	0x00000000
        /*d59c*/ 	.short	0x010a
        /*d59e*/ 	.byte	0x04
	.zero		1


	//   ....[3]....
        /*d5a0*/ 	.word	0x00070350
        /*d5a4*/ 	.word	0x000000ff
        /*d5a8*/ 	.word	0x00000000
        /*d5ac*/ 	.short	0x010a
        /*d5ae*/ 	.byte	0x04
	.zero		1


	//   ....[4]....
        /*d5b0*/ 	.word	0x000703f0
        /*d5b4*/ 	.word	0x000000ff
        /*d5b8*/ 	.word	0x00088000
        /*d5bc*/ 	.short	0x0108
        /*d5be*/ 	.byte	0x4c
	.zero		1


	//   ....[5]....
        /*d5c0*/ 	.word	0x00070410
        /*d5c4*/ 	.word	0x000000ff
        /*d5c8*/ 	.word	0x00088008
        /*d5cc*/ 	.short	0x0108
        /*d5ce*/ 	.byte	0x4c
	.zero		1


	//   ....[6]....
        /*d5d0*/ 	.word	0x00072e30
        /*d5d4*/ 	.word	0x000000ff
        /*d5d8*/ 	.word	0x00000000
        /*d5dc*/ 	.short	0x010a
        /*d5de*/ 	.byte	0x04
	.zero		1


	//   ....[7]....
        /*d5e0*/ 	.word	0x00072e60
        /*d5e4*/ 	.word	0x000000ff
        /*d5e8*/ 	.word	0x00000000
        /*d5ec*/ 	.short	0x010a
        /*d5ee*/ 	.byte	0x04
	.zero		1


	//----- nvinfo : EIATTR_NUM_MBARRIERS
	.align		4
.L_56:
        /*d5f0*/ 	.byte	0x03, 0x38
        /*d5f2*/ 	.short	0x0002


	//----- nvinfo : EIATTR_EXIT_INSTR_OFFSETS
	.align		4
        /*d5f4*/ 	.byte	0x04, 0x1c
        /*d5f6*/ 	.short	(.L_58 - .L_57)


	//   ....[0]....
.L_57:
        /*d5f8*/ 	.word	0x00072e20


	//----- nvinfo : EIATTR_REQNTID
	.align		4
.L_58:
        /*d5fc*/ 	.byte	0x04, 0x10
        /*d5fe*/ 	.short	(.L_60 - .L_59)
.L_59:
        /*d600*/ 	.word	0x00000080
        /*d604*/ 	.word	0x00000001
        /*d608*/ 	.word	0x00000001


	//----- nvinfo : EIATTR_CRS_STACK_SIZE
	.align		4
.L_60:
        /*d60c*/ 	.byte	0x04, 0x1e
        /*d60e*/ 	.short	(.L_62 - .L_61)
.L_61:
        /*d610*/ 	.word	0x00000000


	//----- nvinfo : EIATTR_CBANK_PARAM_SIZE
	.align		4
.L_62:
        /*d614*/ 	.byte	0x03, 0x19
        /*d616*/ 	.short	0x0050


	//----- nvinfo : EIATTR_PARAM_CBANK
	.align		4
        /*d618*/ 	.byte	0x04, 0x0a
        /*d61a*/ 	.short	(.L_64 - .L_63)
	.align		4
.L_63:
        /*d61c*/ 	.word	index@(.nv.constant0.matmul_kernel)
        /*d620*/ 	.short	0x0380
        /*d622*/ 	.short	0x0050


	//----- nvinfo : EIATTR_SW_WAR
	.align		4
.L_64:
        /*d624*/ 	.byte	0x04, 0x36
        /*d626*/ 	.short	(.L_66 - .L_65)
.L_65:
        /*d628*/ 	.word	0x00000008
.L_66:


//--------------------- .nv.compat                --------------------------
	.section	.nv.compat,"",@"SHT_CUDA_COMPAT_INFO"
	.align	4
        /*0000*/ 	.byte	0x02, 0x02, 0x02, 0x00, 0x02, 0x05, 0x05, 0x00, 0x02, 0x03, 0x00, 0x00, 0x02, 0x06, 0x01, 0x00


//--------------------- .nv.callgraph             --------------------------
	.section	.nv.callgraph,"",@"SHT_CUDA_CALLGRAPH"
	.align	4
	.sectionentsize	8
	.align		4
        /*0000*/ 	.word	0x00000000
	.align		4
        /*0004*/ 	.word	0xffffffff
	.align		4
        /*0008*/ 	.word	0x00000000
	.align		4
        /*000c*/ 	.word	0xfffffffe
	.align		4
        /*0010*/ 	.word	0x00000000
	.align		4
        /*0014*/ 	.word	0xfffffffd
	.align		4
        /*0018*/ 	.word	0x00000000
	.align		4
        /*001c*/ 	.word	0xfffffffc


//--------------------- .text.matmul_kernel       --------------------------
	.section	.text.matmul_kernel,"ax",@progbits
	.align	128
        .global         matmul_kernel
        .type           matmul_kernel,@function
        .size           matmul_kernel,(.L_x_20 - matmul_kernel)
        .other          matmul_kernel,@"STO_CUDA_ENTRY STV_DEFAULT"
matmul_kernel:
.text.matmul_kernel:
[----:B------:R-:W0:Y:S01]  /*0000*/  LDC R1, c[0x0][0x37c] ;  /* 0x0000df00ff017b82 */ /* 0x000e220000000800 */
[----:B------:R-:W1:Y:S01]  /*0010*/  S2R R0, SR_TID.X ;  /* 0x0000000000007919 */ /* 0x000e620000002100 */
[----:B0-----:R-:W-:Y:S01]  /*0020*/  VIADD R1, R1, 0xffffb230 ;  /* 0xffffb23001017836 */ /* 0x001fe20000000000 */
[----:B-1----:R-:W-:-:S13]  /*0030*/  ISETP.GE.U32.AND P3, PT, R0, 0x20, PT ;  /* 0x000000200000780c */ /* 0x002fda0003f66070 */
[----:B------:R-:W-:Y:S05]  /*0040*/  @P3 BRA `(.L_x_0) ;  /* 0x0000000000b83947 */ /* 0x000fea0003800000 */
[----:B------:R-:W0:Y:S01]  /*0050*/  S2R R7, SR_CgaCtaId ;  /* 0x0000000000077919 */ /* 0x000e220000008800 */
[----:B------:R-:W-:Y:S01]  /*0060*/  NOP ;  /* 0x0000000000007918 */ /* 0x000fe20000000000 */
[----:B------:R-:W-:-:S04]  /*0070*/  MOV R0, 0x40 ;  /* 0x0000004000007802 */ /* 0x000fc80000000f00 */
[----:B0-----:R-:W-:Y:S02]  /*0080*/  LEA R2, R7, R0, 0x18 ;  /* 0x0000000007027211 */ /* 0x001fe400078ec0ff */
[----:B------:R-:W-:-:S04]  /*0090*/  MOV R0, 0x400 ;  /* 0x0000040000007802 */ /* 0x000fc80000000f00 */
[----:B------:R-:W0:Y:S01]  /*00a0*/  LDS.U8 R2, [R2] ;  /* 0x0000000002027984 */ /* 0x000e220000000000 */
[----:B------:R-:W-:Y:S02]  /*00b0*/  LEA R0, R7, R0, 0x18 ;  /* 0x0000000007007211 */ /* 0x000fe400078ec0ff */
[----:B0-----:R-:W-:-:S13]  /*00c0*/  ISETP.NE.AND P0, PT, R2, RZ, PT ;  /* 0x000000ff0200720c */ /* 0x001fda0003f05270 */
[----:B------:R-:W-:Y:S05]  /*00d0*/  @P0 BRA `(.L_x_1) ;  /* 0x00000000007c0947 */ /* 0x000fea0003800000 */
[----:B------:R-:W-:-:S13]  /*00e0*/  ELECT P0, URZ, PT ;  /* 0x0000000000ff782f */ /* 0x000fda0003800000 */
[----:B------:R-:W-:Y:S05]  /*00f0*/  @!P0 BRA `(.L_x_2) ;  /* 0x0000000000848947 */ /* 0x000fea0003800000 */
[----:B------:R-:W-:Y:S01]  /*0100*/  UMOV UR4, 0x4 ;  /* 0x0000000400047882 */ /* 0x000fe20000000000 */
[----:B------:R-:W-:Y:S02]  /*0110*/  IMAD.MOV.U32 R9, RZ, RZ, 0x1 ;  /* 0x00000001ff097424 */ /* 0x000fe400078e00ff */
[----:B------:R-:W-:Y:S02]  /*0120*/  IMAD.MOV.U32 R3, RZ, RZ, 0xf ;  /* 0x0000000fff037424 */ /* 0x000fe400078e00ff */
[----:B------:R-:W-:Y:S04]  /*0130*/  DEPBAR.LE SB0, 0x36 ;  /* 0x00008d800000791a */ /* 0x000fe80000000000 */
[----:B------:R-:W0:Y:S02]  /*0140*/  UTCATOMSWS.FIND_AND_SET.ALIGN UP0, UR4, UR4 ;  /* 0x00000004000475e3 */ /* 0x000e240008000800 */
[----:B0-----:R-:W-:-:S04]  /*0150*/  PLOP3.LUT P0, PT, PT, PT, UP0, 0x80, 0x8 ;  /* 0x000000000008781c */ /* 0x001fc80003f0f008 */
[----:B------:R-:W-:-:S04]  /*0160*/  SEL R2, RZ, 0xffffffff, !P0 ;  /* 0xffffffffff027807 */ /* 0x000fc80004000000 */
[----:B------:R-:W-:Y:S01]  /*0170*/  ISETP.NE.AND P0, PT, R2, RZ, PT ;  /* 0x000000ff0200720c */ /* 0x000fe20003f05270 */
[----:B------:R-:W-:-:S12]  /*0180*/  IMAD.U32 R2, RZ, RZ, UR4 ;  /* 0x00000004ff027e24 */ /* 0x000fd8000f8e00ff */
[----:B------:R-:W-:Y:S05]  /*0190*/  @P0 BRA `(.L_x_3) ;  /* 0x0000000000240947 */ /* 0x000fea0003800000 */
.L_x_4:
[----:B------:R-:W-:Y:S05]  /*01a0*/  NANOSLEEP 0x64 ;  /* 0x000000640000795d */ /* 0x000fea0003800000 */
[----:B------:R-:W-:-:S05]  /*01b0*/  UMOV UR4, 0x4 ;  /* 0x0000000400047882 */ /* 0x000fca0000000000 */
[----:B------:R-:W-:Y:S04]  /*01c0*/  DEPBAR.LE SB0, 0x36 ;  /* 0x00008d800000791a */ /* 0x000fe80000000000 */
[----:B------:R-:W0:Y:S02]  /*01d0*/  UTCATOMSWS.FIND_AND_SET.ALIGN UP0, UR4, UR4 ;  /* 0x00000004000475e3 */ /* 0x000e240008000800 */
[----:B0-----:R-:W-:-:S04]  /*01e0*/  PLOP3.LUT P0, PT, PT, PT, UP0, 0x80, 0x8 ;  /* 0x000000000008781c */ /* 0x001fc80003f0f008 */
[----:B------:R-:W-:-:S04]  /*01f0*/  SEL R2, RZ, 0xffffffff, !P0 ;  /* 0xffffffffff027807 */ /* 0x000fc80004000000 */
[----:B------:R-:W-:Y:S01]  /*0200*/  ISETP.NE.AND P0, PT, R2, RZ, PT ;  /* 0x000000ff0200720c */ /* 0x000fe20003f05270 */
[----:B------:R-:W-:-:S12]  /*0210*/  IMAD.U32 R2, RZ, RZ, UR4 ;  /* 0x00000004ff027e24 */ /* 0x000fd8000f8e00ff */
[----:B------:R-:W-:Y:S05]  /*0220*/  @!P0 BRA `(.L_x_4) ;  /* 0xfffffffc00dc8947 */ /* 0x000fea000383ffff */
.L_x_3:
[C---:B------:R-:W-:Y:S01]  /*0230*/  VIADD R4, R2.reuse, 0x10 ;  /* 0x0000001002047836 */ /* 0x040fe20000000000 */
[----:B------:R-:W-:Y:S02]  /*0240*/  SHF.L.U32 R3, R3, R2, RZ ;  /* 0x0000000203037219 */ /* 0x000fe400000006ff */
[----:B------:R-:W-:Y:S02]  /*0250*/  MOV R5, 0x50 ;  /* 0x0000005000057802 */ /* 0x000fe40000000f00 */
[----:B------:R-:W-:Y:S02]  /*0260*/  SHF.L.U32 R4, R9, R4, RZ ;  /* 0x0000000409047219 */ /* 0x000fe400000006ff */
[----:B------:R-:W-:Y:S01]  /*0270*/  LEA R6, R7, R5, 0x18 ;  /* 0x0000000507067211 */ /* 0x000fe200078ec0ff */
[----:B------:R-:W-:Y:S01]  /*0280*/  IMAD.SHL.U32 R5, R2, 0x20, RZ ;  /* 0x0000002002057824 */ /* 0x000fe200078e00ff */
[----:B------:R-:W-:-:S05]  /*0290*/  LOP3.LUT R3, R4, R3, RZ, 0xfc, !PT ;  /* 0x0000000304037212 */ /* 0x000fca00078efcff */
[----:B------:R0:W-:Y:S04]  /*02a0*/  ATOMS.OR RZ, [R6], R3 ;  /* 0x0000000306ff738c */ /* 0x0001e80003000000 */
[----:B------:R0:W-:Y:S01]  /*02b0*/  STS [R0], R5 ;  /* 0x0000000500007388 */ /* 0x0001e20000000800 */
[----:B------:R-:W-:Y:S05]  /*02c0*/  BRA `(.L_x_2) ;  /* 0x0000000000107947 */ /* 0x000fea0003800000 */
.L_x_1:
[----:B------:R-:W-:Y:S01]  /*02d0*/  IMAD.MOV.U32 R3, RZ, RZ, -0x1 ;  /* 0xffffffffff037424 */ /* 0x000fe200078e00ff */
[----:B------:R-:W-:-:S04]  /*02e0*/  MOV R2, 0x310 ;  /* 0x0000031000027802 */ /* 0x000fc80000000f00 */
[----:B------:R0:W-:Y:S03]  /*02f0*/  STS [R0], R3 ;  /* 0x0000000300007388 */ /* 0x0001e60000000800 */
[----:B0-----:R-:W-:Y:S05]  /*0300*/  CALL.REL.NOINC `($__internal_1_$__cuda_sm10x_tcgen05_guardrail_trap_phase_invalid_during_alloc) ;  /* 0x0000072800ec7944 */ /* 0x001fea0003c00000 */
.L_x_2:
[----:B------:R-:W-:Y:S05]  /*0310*/  WARPSYNC.ALL ;  /* 0x0000000000007948 */ /* 0x000fea0003800000 */
[----:B------:R-:W-:Y:S01]  /*0320*/  NOP ;  /* 0x0000000000007918 */ /* 0x000fe20000000000 */
.L_x_0:
[----:B0-----:R-:W0:Y:S01]  /*0330*/  LDC.64 R2, c[0x0][0x398] ;  /* 0x0000e600ff027b82 */ /* 0x001e220000000a00 */
[----:B------:R-:W1:Y:S01]  /*0340*/  S2R R7, SR_CTAID.X ;  /* 0x0000000000077919 */ /* 0x000e620000002500 */
[----:B------:R-:W2:Y:S06]  /*0350*/  S2R R56, SR_TID.X ;  /* 0x0000000000387919 */ /* 0x000eac0000002100 */
[----:B------:R-:W3:Y:S01]  /*0360*/  S2UR UR4, SR_CgaCtaId ;  /* 0x00000000000479c3 */ /* 0x000ee20000008800 */
[----:B0-----:R-:W-:-:S05]  /*0370*/  VIADD R0, R3, 0x1f ;  /* 0x0000001f03007836 */ /* 0x001fca0000000000 */
[----:B------:R-:W-:-:S04]  /*0380*/  SHF.R.S32.HI R5, RZ, 0x1f, R0 ;  /* 0x0000001fff057819 */ /* 0x000fc80000011400 */
[----:B------:R-:W-:Y:S02]  /*0390*/  LEA.HI R5, R5, R0, RZ, 0x5 ;  /* 0x0000000005057211 */ /* 0x000fe400078f28ff */
[----:B-1----:R-:W-:Y:S02]  /*03a0*/  IABS R10, R7 ;  /* 0x00000007000a7213 */ /* 0x002fe40000000000 */
[----:B------:R-:W-:-:S05]  /*03b0*/  SHF.R.S32.HI R5, RZ, 0x5, R5 ;  /* 0x00000005ff057819 */ /* 0x000fca0000011405 */
[----:B------:R-:W-:-:S05]  /*03c0*/  IMAD.SHL.U32 R6, R5, 0x8, RZ ;  /* 0x0000000805067824 */ /* 0x000fca00078e00ff */
[-C--:B------:R-:W-:Y:S02]  /*03d0*/  IABS R9, R6.reuse ;  /* 0x0000000600097213 */ /* 0x080fe40000000000 */
[----:B------:R-:W-:Y:S02]  /*03e0*/  IABS R12, R6 ;  /* 0x00000006000c7213 */ /* 0x000fe40000000000 */
[----:B------:R-:W0:Y:S08]  /*03f0*/  I2F.RP R0, R9 ;  /* 0x0000000900007306 */ /* 0x000e300000209400 */
[----:B0-----:R-:W0:Y:S02]  /*0400*/  MUFU.RCP R0, R0 ;  /* 0x0000000000007308 */ /* 0x001e240000001000 */
[----:B0-----:R-:W-:-:S02]  /*0410*/  VIADD R4, R0, 0xffffffe ;  /* 0x0ffffffe00047836 */ /* 0x001fc40000000000 */
[----:B------:R-:W-:-:S04]  /*0420*/  IMAD.MOV R0, RZ, RZ, -R12 ;  /* 0x000000ffff007224 */ /* 0x000fc800078e0a0c */
[----:B------:R0:W1:Y:S02]  /*0430*/  F2I.FTZ.U32.TRUNC.NTZ R5, R4 ;  /* 0x0000000400057305 */ /* 0x000064000021f000 */
[----:B0-----:R-:W-:Y:S02]  /*0440*/  IMAD.MOV.U32 R4, RZ, RZ, RZ ;  /* 0x000000ffff047224 */ /* 0x001fe400078e00ff */
[----:B-1----:R-:W-:-:S04]  /*0450*/  IMAD.MOV R8, RZ, RZ, -R5 ;  /* 0x000000ffff087224 */ /* 0x002fc800078e0a05 */
[----:B------:R-:W-:Y:S02]  /*0460*/  IMAD R11, R8, R9, RZ ;  /* 0x00000009080b7224 */ /* 0x000fe400078e02ff */
[----:B------:R-:W-:Y:S02]  /*0470*/  IMAD.MOV.U32 R8, RZ, RZ, R10 ;  /* 0x000000ffff087224 */ /* 0x000fe400078e000a */
[----:B------:R-:W-:-:S06]  /*0480*/  IMAD.HI.U32 R5, R5, R11, R4 ;  /* 0x0000000b05057227 */ /* 0x000fcc00078e0004 */
[----:B------:R-:W-:-:S04]  /*0490*/  IMAD.HI.U32 R5, R5, R8, RZ ;  /* 0x0000000805057227 */ /* 0x000fc800078e00ff */
[----:B------:R-:W-:Y:S01]  /*04a0*/  IMAD R0, R5, R0, R8 ;  /* 0x0000000005007224 */ /* 0x000fe200078e0208 */
[----:B------:R-:W-:Y:S04]  /*04b0*/  BAR.SYNC.DEFER_BLOCKING 0x0 ;  /* 0x0000000000007b1d */ /* 0x000fe80000010000 */
[----:B------:R-:W-:-:S13]  /*04c0*/  ISETP.GT.U32.AND P1, PT, R9, R0, PT ;  /* 0x000000000900720c */ /* 0x000fda0003f24070 */
[----:B------:R-:W-:Y:S02]  /*04d0*/  @!P1 IMAD.IADD R0, R0, 0x1, -R9 ;  /* 0x0000000100009824 */ /* 0x000fe400078e0a09 */
[----:B------:R-:W-:Y:S01]  /*04e0*/  @!P1 VIADD R5, R5, 0x1 ;  /* 0x0000000105059836 */ /* 0x000fe20000000000 */
[----:B------:R-:W-:Y:S02]  /*04f0*/  ISETP.NE.AND P1, PT, R6, RZ, PT ;  /* 0x000000ff0600720c */ /* 0x000fe40003f25270 */
[----:B------:R-:W-:Y:S02]  /*0500*/  ISETP.GE.U32.AND P0, PT, R0, R9, PT ;  /* 0x000000090000720c */ /* 0x000fe40003f06070 */
[----:B------:R-:W-:-:S04]  /*0510*/  LOP3.LUT R0, R7, R6, RZ, 0x3c, !PT ;  /* 0x0000000607007212 */ /* 0x000fc800078e3cff */
[----:B------:R-:W-:Y:S01]  /*0520*/  ISETP.GE.AND P2, PT, R0, RZ, PT ;  /* 0x000000ff0000720c */ /* 0x000fe20003f46270 */
[----:B------:R-:W-:-:S06]  /*0530*/  VIADD R0, R2, 0x1ff ;  /* 0x000001ff02007836 */ /* 0x000fcc0000000000 */
[----:B------:R-:W-:-:S04]  /*0540*/  @P0 VIADD R5, R5, 0x1 ;  /* 0x0000000105050836 */ /* 0x000fc80000000000 */
[----:B------:R-:W-:Y:S01]  /*0550*/  IMAD.MOV.U32 R4, RZ, RZ, R5 ;  /* 0x000000ffff047224 */ /* 0x000fe200078e0005 */
[----:B------:R-:W-:-:S03]  /*0560*/  SHF.R.S32.HI R5, RZ, 0x1f, R0 ;  /* 0x0000001fff057819 */ /* 0x000fc60000011400 */
[----:B------:R-:W-:Y:S01]  /*0570*/  @!P2 IMAD.MOV R4, RZ, RZ, -R4 ;  /* 0x000000ffff04a224 */ /* 0x000fe200078e0a04 */
[----:B------:R-:W-:Y:S02]  /*0580*/  @!P1 LOP3.LUT R4, RZ, R6, RZ, 0x33, !PT ;  /* 0x00000006ff049212 */ /* 0x000fe400078e33ff */
[----:B------:R-:W-:-:S03]  /*0590*/  LEA.HI R5, R5, R0, RZ, 0x9 ;  /* 0x0000000005057211 */ /* 0x000fc600078f48ff */
[----:B------:R-:W-:Y:S02]  /*05a0*/  IMAD.SHL.U32 R10, R4, 0x8, RZ ;  /* 0x00000008040a7824 */ /* 0x000fe400078e00ff */
[----:B------:R-:W-:-:S03]  /*05b0*/  IMAD.MOV R4, RZ, RZ, -R4 ;  /* 0x000000ffff047224 */ /* 0x000fc600078e0a04 */
[----:B------:R-:W-:Y:S01]  /*05c0*/  LEA.HI.SX32 R5, R5, -R10, 0x17 ;  /* 0x8000000a05057211 */ /* 0x000fe200078fbaff */
[----:B------:R-:W-:Y:S02]  /*05d0*/  IMAD R12, R6, R4, R7 ;  /* 0x00000004060c7224 */ /* 0x000fe400078e0207 */
[----:B------:R-:W-:Y:S01]  /*05e0*/  IMAD.MOV.U32 R4, RZ, RZ, RZ ;  /* 0x000000ffff047224 */ /* 0x000fe200078e00ff */
[----:B------:R-:W-:Y:S02]  /*05f0*/  VIMNMX R11, PT, PT, R5, 0x8, PT ;  /* 0x00000008050b7848 */ /* 0x000fe40003fe0100 */
[----:B------:R-:W-:Y:S02]  /*0600*/  IABS R6, R12 ;  /* 0x0000000c00067213 */ /* 0x000fe40000000000 */
[----:B------:R-:W-:-:S04]  /*0610*/  IABS R9, R11 ;  /* 0x0000000b00097213 */ /* 0x000fc80000000000 */
[----:B------:R-:W0:Y:S08]  /*0620*/  I2F.RP R0, R9 ;  /* 0x0000000900007306 */ /* 0x000e300000209400 */
[----:B0-----:R-:W0:Y:S02]  /*0630*/  MUFU.RCP R0, R0 ;  /* 0x0000000000007308 */ /* 0x001e240000001000 */
[----:B0-----:R-:W-:Y:S01]  /*0640*/  VIADD R5, R0, 0xffffffe ;  /* 0x0ffffffe00057836 */ /* 0x001fe20000000000 */
[----:B------:R-:W-:-:S05]  /*0650*/  IABS R0, R3 ;  /* 0x0000000300007213 */ /* 0x000fca0000000000 */
[----:B------:R-:W0:Y:S02]  /*0660*/  F2I.FTZ.U32.TRUNC.NTZ R5, R5 ;  /* 0x0000000500057305 */ /* 0x000e24000021f000 */
[----:B0-----:R-:W-:-:S04]  /*0670*/  IMAD.MOV R8, RZ, RZ, -R5 ;  /* 0x000000ffff087224 */ /* 0x001fc800078e0a05 */
[----:B------:R-:W-:Y:S01]  /*0680*/  IMAD R7, R8, R9, RZ ;  /* 0x0000000908077224 */ /* 0x000fe200078e02ff */
[----:B------:R-:W-:-:S03]  /*0690*/  IABS R8, R11 ;  /* 0x0000000b00087213 */ /* 0x000fc60000000000 */
[----:B------:R-:W-:-:S04]  /*06a0*/  IMAD.HI.U32 R4, R5, R7, R4 ;  /* 0x0000000705047227 */ /* 0x000fc800078e0004 */
[----:B------:R-:W-:Y:S02]  /*06b0*/  IMAD.MOV.U32 R7, RZ, RZ, R6 ;  /* 0x000000ffff077224 */ /* 0x000fe400078e0006 */
[----:B------:R-:W-:Y:S01]  /*06c0*/  IMAD.MOV R8, RZ, RZ, -R8 ;  /* 0x000000ffff087224 */ /* 0x000fe200078e0a08 */
[----:B------:R-:W0:Y:S01]  /*06d0*/  I2F.RP R6, R0 ;  /* 0x0000000000067306 */ /* 0x000e220000209400 */
[----:B------:R-:W-:-:S04]  /*06e0*/  IMAD.HI.U32 R5, R4, R7, RZ ;  /* 0x0000000704057227 */ /* 0x000fc800078e00ff */
[----:B------:R-:W-:-:S05]  /*06f0*/  IMAD R4, R5, R8, R7 ;  /* 0x0000000805047224 */ /* 0x000fca00078e0207 */
[----:B------:R-:W-:Y:S01]  /*0700*/  ISETP.GT.U32.AND P1, PT, R9, R4, PT ;  /* 0x000000040900720c */ /* 0x000fe20003f24070 */
[----:B0-----:R-:W0:-:S12]  /*0710*/  MUFU.RCP R6, R6 ;  /* 0x0000000600067308 */ /* 0x001e180000001000 */
[----:B------:R-:W-:Y:S02]  /*0720*/  @!P1 IMAD.IADD R4, R4, 0x1, -R9 ;  /* 0x0000000104049824 */ /* 0x000fe400078e0a09 */
[----:B------:R-:W-:Y:S01]  /*0730*/  @!P1 VIADD R5, R5, 0x1 ;  /* 0x0000000105059836 */ /* 0x000fe20000000000 */
[----:B------:R-:W-:Y:S02]  /*0740*/  ISETP.NE.AND P1, PT, R11, RZ, PT ;  /* 0x000000ff0b00720c */ /* 0x000fe40003f25270 */
[----:B------:R-:W-:Y:S02]  /*0750*/  ISETP.GE.U32.AND P0, PT, R4, R9, PT ;  /* 0x000000090400720c */ /* 0x000fe40003f06070 */
[----:B------:R-:W-:Y:S02]  /*0760*/  LOP3.LUT R4, R12, R11, RZ, 0x3c, !PT ;  /* 0x0000000b0c047212 */ /* 0x000fe400078e3cff */
[----:B0-----:R-:W-:Y:S02]  /*0770*/  IADD3 R24, PT, PT, R6, 0xffffffe, RZ ;  /* 0x0ffffffe06187810 */ /* 0x001fe40007ffe0ff */
[----:B------:R-:W-:-:S02]  /*0780*/  ISETP.GE.AND P2, PT, R4, RZ, PT ;  /* 0x000000ff0400720c */ /* 0x000fc40003f46270 */
[----:B------:R0:W1:Y:S01]  /*0790*/  F2I.FTZ.U32.TRUNC.NTZ R25, R24 ;  /* 0x0000001800197305 */ /* 0x000062000021f000 */
[----:B------:R-:W-:-:S04]  /*07a0*/  IABS R4, R2 ;  /* 0x0000000200047213 */ /* 0x000fc80000000000 */
[----:B------:R-:W-:-:S04]  /*07b0*/  @P0 VIADD R5, R5, 0x1 ;  /* 0x0000000105050836 */ /* 0x000fc80000000000 */
[----:B------:R-:W-:Y:S02]  /*07c0*/  IMAD.MOV.U32 R26, RZ, RZ, R5 ;  /* 0x000000ffff1a7224 */ /* 0x000fe400078e0005 */
[----:B0-----:R-:W-:Y:S01]  /*07d0*/  IMAD.MOV.U32 R24, RZ, RZ, RZ ;  /* 0x000000ffff187224 */ /* 0x001fe200078e00ff */
[----:B------:R-:W0:Y:S01]  /*07e0*/  I2F.RP R5, R4 ;  /* 0x0000000400057306 */ /* 0x000e220000209400 */
[----:B------:R-:W-:Y:S01]  /*07f0*/  @!P2 IMAD.MOV R26, RZ, RZ, -R26 ;  /* 0x000000ffff1aa224 */ /* 0x000fe200078e0a1a */
[----:B------:R-:W-:Y:S01]  /*0800*/  @!P1 LOP3.LUT R26, RZ, R11, RZ, 0x33, !PT ;  /* 0x0000000bff1a9212 */ /* 0x000fe200078e33ff */
[----:B-1----:R-:W-:-:S04]  /*0810*/  IMAD.MOV R7, RZ, RZ, -R25 ;  /* 0x000000ffff077224 */ /* 0x002fc800078e0a19 */
[----:B------:R-:W-:Y:S02]  /*0820*/  IMAD.SHL.U32 R49, R26, 0x20, RZ ;  /* 0x000000201a317824 */ /* 0x000fe400078e00ff */
[----:B------:R-:W-:Y:S02]  /*0830*/  IMAD R7, R7, R0, RZ ;  /* 0x0000000007077224 */ /* 0x000fe400078e02ff */
[----:B------:R-:W-:Y:S01]  /*0840*/  VIADD R14, R49, 0x1f ;  /* 0x0000001f310e7836 */ /* 0x000fe20000000000 */
[----:B------:R1:W-:Y:S01]  /*0850*/  STL [R1+0x1fa0], R49 ;  /* 0x001fa03101007387 */ /* 0x0003e20000100800 */
[----:B------:R-:W-:Y:S01]  /*0860*/  IMAD.HI.U32 R24, R25, R7, R24 ;  /* 0x0000000719187227 */ /* 0x000fe200078e0018 */
[----:B0-----:R-:W0:Y:S02]  /*0870*/  MUFU.RCP R5, R5 ;  /* 0x0000000500057308 */ /* 0x001e240000001000 */
[----:B------:R-:W-:Y:S01]  /*0880*/  IABS R9, R14 ;  /* 0x0000000e00097213 */ /* 0x000fe20000000000 */
[C---:B------:R-:W-:Y:S01]  /*0890*/  VIADD R8, R49.reuse, 0x1 ;  /* 0x0000000131087836 */ /* 0x040fe20000000000 */
[----:B------:R-:W-:Y:S01]  /*08a0*/  ISETP.GE.AND P1, PT, R14, RZ, PT ;  /* 0x000000ff0e00720c */ /* 0x000fe20003f26270 */
[----:B------:R-:W-:-:S02]  /*08b0*/  VIADD R13, R49, 0x2 ;  /* 0x00000002310d7836 */ /* 0x000fc40000000000 */
[C---:B------:R-:W-:Y:S01]  /*08c0*/  IMAD.HI.U32 R7, R24.reuse, R9, RZ ;  /* 0x0000000918077227 */ /* 0x040fe200078e00ff */
[----:B------:R-:W-:Y:S02]  /*08d0*/  IABS R23, R8 ;  /* 0x0000000800177213 */ /* 0x000fe40000000000 */
[----:B------:R-:W-:Y:S01]  /*08e0*/  IABS R15, R13 ;  /* 0x0000000d000f7213 */ /* 0x000fe20000000000 */
[----:B------:R-:W-:Y:S02]  /*08f0*/  IMAD.MOV R7, RZ, RZ, -R7 ;  /* 0x000000ffff077224 */ /* 0x000fe400078e0a07 */
[----:B------:R-:W-:-:S04]  /*0900*/  IMAD.HI.U32 R6, R24, R23, RZ ;  /* 0x0000001718067227 */ /* 0x000fc800078e00ff */
[C---:B------:R-:W-:Y:S02]  /*0910*/  IMAD R44, R0.reuse, R7, R9 ;  /* 0x00000007002c7224 */ /* 0x040fe400078e0209 */
[----:B------:R-:W-:Y:S02]  /*0920*/  IMAD.MOV R6, RZ, RZ, -R6 ;  /* 0x000000ffff067224 */ /* 0x000fe400078e0a06 */
[----:B------:R-:W-:Y:S01]  /*0930*/  VIADD R16, R49, 0x3 ;  /* 0x0000000331107836 */ /* 0x000fe20000000000 */
[C---:B------:R-:W-:Y:S01]  /*0940*/  ISETP.GT.U32.AND P2, PT, R0.reuse, R44, PT ;  /* 0x0000002c0000720c */ /* 0x040fe20003f44070 */
[C---:B------:R-:W-:Y:S02]  /*0950*/  IMAD R23, R0.reuse, R6, R23 ;  /* 0x0000000600177224 */ /* 0x040fe400078e0217 */
[----:B------:R-:W-:Y:S01]  /*0960*/  IMAD.MOV.U32 R9, RZ, RZ, R15 ;  /* 0x000000ffff097224 */ /* 0x000fe200078e000f */
[----:B------:R-:W-:Y:S01]  /*0970*/  IABS R21, R16 ;  /* 0x0000001000157213 */ /* 0x000fe20000000000 */
[----:B0-----:R-:W-:Y:S01]  /*0980*/  VIADD R5, R5, 0xffffffe ;  /* 0x0ffffffe05057836 */ /* 0x001fe20000000000 */
[----:B------:R-:W-:Y:S01]  /*0990*/  ISETP.GT.U32.AND P0, PT, R0, R23, PT ;  /* 0x000000170000720c */ /* 0x000fe20003f04070 */
[----:B------:R-:W-:Y:S01]  /*09a0*/  IMAD.HI.U32 R6, R24, R9, RZ ;  /* 0x0000000918067227 */ /* 0x000fe200078e00ff */
[----:B------:R-:W-:Y:S01]  /*09b0*/  MOV R15, 0x400 ;  /* 0x00000400000f7802 */ /* 0x000fe20000000f00 */
[----:B------:R0:W4:Y:S02]  /*09c0*/  F2I.FTZ.U32.TRUNC.NTZ R7, R5 ;  /* 0x0000000500077305 */ /* 0x000124000021f000 */
[----:B------:R-:W-:Y:S01]  /*09d0*/  IMAD.MOV R26, RZ, RZ, -R26 ;  /* 0x000000ffff1a7224 */ /* 0x000fe200078e0a1a */
[----:B------:R-:W-:Y:S01]  /*09e0*/  R2UR UR76, R15 ;  /* 0x000000000f4c72ca */ /* 0x000fe200000e0000 */
[----:B------:R-:W-:-:S02]  /*09f0*/  @!P2 IMAD.IADD R44, R44, 0x1, -R0 ;  /* 0x000000012c2ca824 */ /* 0x000fc400078e0a00 */
[----:B------:R-:W-:Y:S02]  /*0a00*/  IMAD.MOV R6, RZ, RZ, -R6 ;  /* 0x000000ffff067224 */ /* 0x000fe400078e0a06 */
[----:B------:R-:W-:Y:S01]  /*0a10*/  IMAD R26, R11, R26, R12 ;  /* 0x0000001a0b1a7224 */ /* 0x000fe200078e020c */
[----:B------:R-:W-:Y:S01]  /*0a20*/  ISETP.GT.U32.AND P5, PT, R0, R44, PT ;  /* 0x0000002c0000720c */ /* 0x000fe20003fa4070 */
[----:B0-----:R-:W-:-:S04]  /*0a30*/  IMAD.HI.U32 R5, R24, R21, RZ ;  /* 0x0000001518057227 */ /* 0x001fc800078e00ff */
[C---:B------:R-:W-:Y:S02]  /*0a40*/  IMAD R22, R0.reuse, R6, R9 ;  /* 0x0000000600167224 */ /* 0x040fe400078e0209 */
[----:B------:R-:W-:Y:S01]  /*0a50*/  VIADD R11, R49, 0x4 ;  /* 0x00000004310b7836 */ /* 0x000fe20000000000 */
[----:B---3--:R-:W-:Y:S01]  /*0a60*/  ULEA UR76, UR4, UR76, 0x18 ;  /* 0x0000004c044c7291 */ /* 0x008fe2000f8ec0ff */
[----:B------:R-:W-:Y:S01]  /*0a70*/  IMAD.MOV R5, RZ, RZ, -R5 ;  /* 0x000000ffff057224 */ /* 0x000fe200078e0a05 */
[C---:B------:R-:W-:Y:S01]  /*0a80*/  ISETP.GT.U32.AND P6, PT, R0.reuse, R22, PT ;  /* 0x000000160000720c */ /* 0x040fe20003fc4070 */
[--C-:B------:R-:W-:Y:S01]  /*0a90*/  @!P0 IMAD.IADD R23, R23, 0x1, -R0.reuse ;  /* 0x0000000117178824 */ /* 0x100fe200078e0a00 */
[----:B------:R-:W-:Y:S01]  /*0aa0*/  IABS R9, R11 ;  /* 0x0000000b00097213 */ /* 0x000fe20000000000 */
[----:B------:R-:W-:Y:S01]  /*0ab0*/  IMAD R21, R0, R5, R21 ;  /* 0x0000000500157224 */ /* 0x000fe200078e0215 */
[----:B------:R-:W-:Y:S01]  /*0ac0*/  ISETP.GE.AND P0, PT, R13, RZ, PT ;  /* 0x000000ff0d00720c */ /* 0x000fe20003f06270 */
[--C-:B------:R-:W-:Y:S01]  /*0ad0*/  @!P5 IMAD.IADD R44, R44, 0x1, -R0.reuse ;  /* 0x000000012c2cd824 */ /* 0x100fe200078e0a00 */
[----:B------:R-:W-:Y:S01]  /*0ae0*/  ISETP.GT.U32.AND P4, PT, R0, R23, PT ;  /* 0x000000170000720c */ /* 0x000fe20003f84070 */
[----:B------:R-:W-:Y:S01]  /*0af0*/  IMAD.HI.U32 R5, R24, R9, RZ ;  /* 0x0000000918057227 */ /* 0x000fe200078e00ff */
[----:B------:R-:W-:Y:S01]  /*0b00*/  ISETP.GT.U32.AND P2, PT, R0, R21, PT ;  /* 0x000000150000720c */ /* 0x000fe20003f44070 */
[----:B------:R-:W0:Y:S01]  /*0b10*/  LDS R52, [UR76] ;  /* 0x0000004cff347984 */ /* 0x000e220008000800 */
[----:B------:R-:W-:Y:S01]  /*0b20*/  ISETP.GE.AND P5, PT, R8, RZ, PT ;  /* 0x000000ff0800720c */ /* 0x000fe20003fa6270 */
[----:B------:R-:W-:Y:S01]  /*0b30*/  IMAD.MOV R5, RZ, RZ, -R5 ;  /* 0x000000ffff057224 */ /* 0x000fe200078e0a05 */
[----:B------:R-:W-:Y:S01]  /*0b40*/  @!P1 IADD3 R44, PT, PT, -R44, RZ, RZ ;  /* 0x000000ff2c2c9210 */ /* 0x000fe20007ffe1ff */
[----:B------:R-:W-:Y:S01]  /*0b50*/  @!P6 IMAD.IADD R22, R22, 0x1, -R0 ;  /* 0x000000011616e824 */ /* 0x000fe200078e0a00 */
[----:B------:R-:W-:Y:S01]  /*0b60*/  ISETP.GE.AND P1, PT, R11, RZ, PT ;  /* 0x000000ff0b00720c */ /* 0x000fe20003f26270 */
[----:B------:R-:W-:-:S02]  /*0b70*/  IMAD R20, R0, R5, R9 ;  /* 0x0000000500147224 */ /* 0x000fc400078e0209 */
[----:B----4-:R-:W-:Y:S01]  /*0b80*/  IMAD.MOV R25, RZ, RZ, -R7 ;  /* 0x000000ffff197224 */ /* 0x010fe200078e0a07 */
[----:B------:R-:W-:Y:S01]  /*0b90*/  ISETP.GT.U32.AND P6, PT, R0, R22, PT ;  /* 0x000000160000720c */ /* 0x000fe20003fc4070 */
[--C-:B------:R-:W-:Y:S01]  /*0ba0*/  @!P4 IMAD.IADD R23, R23, 0x1, -R0.reuse ;  /* 0x000000011717c824 */ /* 0x100fe200078e0a00 */
[----:B------:R-:W-:Y:S01]  /*0bb0*/  ISETP.GE.AND P4, PT, R16, RZ, PT ;  /* 0x000000ff1000720c */ /* 0x000fe20003f86270 */
[----:B------:R-:W-:Y:S02]  /*0bc0*/  @!P2 IMAD.IADD R21, R21, 0x1, -R0 ;  /* 0x000000011515a824 */ /* 0x000fe400078e0a00 */
[----:B------:R-:W-:Y:S01]  /*0bd0*/  @!P5 IMAD.MOV R23, RZ, RZ, -R23 ;  /* 0x000000ffff17d224 */ /* 0x000fe200078e0a17 */
[C---:B------:R-:W-:Y:S01]  /*0be0*/  ISETP.GT.U32.AND P5, PT, R0.reuse, R20, PT ;  /* 0x000000140000720c */ /* 0x040fe20003fa4070 */
[----:B------:R-:W-:Y:S01]  /*0bf0*/  IMAD R25, R25, R4, RZ ;  /* 0x0000000419197224 */ /* 0x000fe200078e02ff */
[----:B------:R-:W-:Y:S01]  /*0c00*/  ISETP.GT.U32.AND P2, PT, R0, R21, PT ;  /* 0x000000150000720c */ /* 0x000fe20003f44070 */
[----:B------:R-:W-:-:S02]  /*0c10*/  IMAD.MOV.U32 R6, RZ, RZ, RZ ;  /* 0x000000ffff067224 */ /* 0x000fc400078e00ff */
[----:B------:R-:W-:Y:S02]  /*0c20*/  VIADD R5, R49, 0x5 ;  /* 0x0000000531057836 */ /* 0x000fe40000000000 */
[----:B------:R-:W-:-:S03]  /*0c30*/  IMAD.HI.U32 R25, R7, R25, R6 ;  /* 0x0000001907197227 */ /* 0x000fc600078e0006 */
[----:B------:R-:W-:Y:S01]  /*0c40*/  IABS R19, R5 ;  /* 0x0000000500137213 */ /* 0x000fe20000000000 */
[----:B------:R-:W-:Y:S02]  /*0c50*/  VIADD R6, R49, 0x6 ;  /* 0x0000000631067836 */ /* 0x000fe40000000000 */
[--C-:B------:R-:W-:Y:S01]  /*0c60*/  @!P6 IMAD.IADD R22, R22, 0x1, -R0.reuse ;  /* 0x000000011616e824 */ /* 0x100fe200078e0a00 */
[----:B------:R-:W-:Y:S01]  /*0c70*/  ISETP.GE.AND P6, PT, R5, RZ, PT ;  /* 0x000000ff0500720c */ /* 0x000fe20003fc6270 */
[----:B------:R-:W-:Y:S01]  /*0c80*/  @!P5 IMAD.IADD R20, R20, 0x1, -R0 ;  /* 0x000000011414d824 */ /* 0x000fe200078e0a00 */
[----:B------:R-:W-:Y:S01]  /*0c90*/  IABS R9, R6 ;  /* 0x0000000600097213 */ /* 0x000fe20000000000 */
[----:B------:R-:W-:-:S04]  /*0ca0*/  IMAD.HI.U32 R5, R24, R19, RZ ;  /* 0x0000001318057227 */ /* 0x000fc800078e00ff */
[----:B------:R-:W-:Y:S01]  /*0cb0*/  @!P2 IMAD.IADD R21, R21, 0x1, -R0 ;  /* 0x000000011515a824 */ /* 0x000fe200078e0a00 */
[----:B------:R-:W-:Y:S01]  /*0cc0*/  ISETP.GE.AND P2, PT, R6, RZ, PT ;  /* 0x000000ff0600720c */ /* 0x000fe20003f46270 */
[----:B------:R-:W-:Y:S01]  /*0cd0*/  @!P0 IMAD.MOV R22, RZ, RZ, -R22 ;  /* 0x000000ffff168224 */ /* 0x000fe200078e0a16 */
[----:B------:R-:W-:Y:S01]  /*0ce0*/  ISETP.GT.U32.AND P0, PT, R0, R20, PT ;  /* 0x000000140000720c */ /* 0x000fe20003f04070 */
[----:B------:R-:W-:Y:S02]  /*0cf0*/  VIADD R8, R49, 0x7 ;  /* 0x0000000731087836 */ /* 0x000fe40000000000 */
[----:B------:R-:W-:-:S03]  /*0d00*/  IMAD.HI.U32 R6, R24, R9, RZ ;  /* 0x0000000918067227 */ /* 0x000fc600078e00ff */
[----:B------:R-:W-:Y:S01]  /*0d10*/  IABS R17, R8 ;  /* 0x0000000800117213 */ /* 0x000fe20000000000 */
[----:B------:R-:W-:Y:S01]  /*0d20*/  IMAD.MOV R5, RZ, RZ, -R5 ;  /* 0x000000ffff057224 */ /* 0x000fe200078e0a05 */
[----:B------:R-:W-:Y:S01]  /*0d30*/  ISETP.GE.AND P5, PT, R8, RZ, PT ;  /* 0x000000ff0800720c */ /* 0x000fe20003fa6270 */
[----:B------:R-:W-:Y:S02]  /*0d40*/  IMAD.MOV R6, RZ, RZ, -R6 ;  /* 0x000000ffff067224 */ /* 0x000fe400078e0a06 */
[C---:B------:R-:W-:Y:S02]  /*0d50*/  IMAD R19, R0.reuse, R5, R19 ;  /* 0x0000000500137224 */ /* 0x040fe400078e0213 */
[C---:B------:R-:W-:Y:S02]  /*0d60*/  IMAD R18, R0.reuse, R6, R9 ;  /* 0x0000000600127224 */ /* 0x040fe400078e0209 */
[----:B------:R-:W-:Y:S01]  /*0d70*/  @!P4 IMAD.MOV R21, RZ, RZ, -R21 ;  /* 0x000000ffff15c224 */ /* 0x000fe200078e0a15 */
[----:B------:R-:W-:Y:S01]  /*0d80*/  ISETP.GT.U32.AND P4, PT, R0, R19, PT ;  /* 0x000000130000720c */ /* 0x000fe20003f84070 */
[----:B------:R-:W-:-:S04]  /*0d90*/  IMAD.HI.U32 R7, R24, R17, RZ ;  /* 0x0000001118077227 */ /* 0x000fc800078e00ff */
[----:B------:R-:W-:Y:S01]  /*0da0*/  @!P0 IMAD.IADD R20, R20, 0x1, -R0 ;  /* 0x0000000114148824 */ /* 0x000fe200078e0a00 */
[C---:B------:R-:W-:Y:S01]  /*0db0*/  ISETP.GT.U32.AND P0, PT, R0.reuse, R18, PT ;  /* 0x000000120000720c */ /* 0x040fe20003f04070 */
[----:B------:R-:W-:Y:S02]  /*0dc0*/  IMAD.MOV R7, RZ, RZ, -R7 ;  /* 0x000000ffff077224 */ /* 0x000fe400078e0a07 */
[----:B------:R-:W-:Y:S02]  /*0dd0*/  VIADD R8, R49, 0x8 ;  /* 0x0000000831087836 */ /* 0x000fe40000000000 */
[----:B------:R-:W-:Y:S02]  /*0de0*/  IMAD R17, R0, R7, R17 ;  /* 0x0000000700117224 */ /* 0x000fe400078e0211 */
[----:B------:R-:W-:Y:S01]  /*0df0*/  IMAD.IADD R26, R10, 0x1, R26 ;  /* 0x000000010a1a7824 */ /* 0x000fe200078e021a */
[----:B------:R-:W-:Y:S01]  /*0e00*/  IABS R7, R8 ;  /* 0x0000000800077213 */ /* 0x000fe20000000000 */
[----:B------:R-:W-:Y:S01]  /*0e10*/  @!P4 IMAD.IADD R19, R19, 0x1, -R0 ;  /* 0x000000011313c824 */ /* 0x000fe200078e0a00 */
[----:B------:R-:W-:Y:S01]  /*0e20*/  ISETP.GT.U32.AND P4, PT, R0, R17, PT ;  /* 0x000000110000720c */ /* 0x000fe20003f84070 */
[----:B------:R-:W-:-:S02]  /*0e30*/  VIADD R10, R49, 0x9 ;  /* 0x00000009310a7836 */ /* 0x000fc40000000000 */
[----:B------:R-:W-:-:S03]  /*0e40*/  IMAD.HI.U32 R5, R24, R7, RZ ;  /* 0x0000000718057227 */ /* 0x000fc600078e00ff */
[----:B------:R-:W-:Y:S01]  /*0e50*/  IABS R15, R10 ;  /* 0x0000000a000f7213 */ /* 0x000fe20000000000 */
[----:B------:R-:W-:Y:S01]  /*0e60*/  @!P0 IMAD.IADD R18, R18, 0x1, -R0 ;  /* 0x0000000112128824 */ /* 0x000fe200078e0a00 */
[C---:B------:R-:W-:Y:S01]  /*0e70*/  ISETP.GT.U32.AND P0, PT, R0.reuse, R19, PT ;  /* 0x000000130000720c */ /* 0x040fe20003f04070 */
[----:B------:R-:W-:Y:S02]  /*0e80*/  IMAD.MOV R5, RZ, RZ, -R5 ;  /* 0x000000ffff057224 */ /* 0x000fe400078e0a05 */
[----:B------:R-:W-:Y:S02]  /*0e90*/  VIADD R28, R49, 0xa ;  /* 0x0000000a311c7836 */ /* 0x000fe40000000000 */
[----:B------:R-:W-:Y:S02]  /*0ea0*/  IMAD R16, R0, R5, R7 ;  /* 0x0000000500107224 */ /* 0x000fe400078e0207 */
[----:B------:R-:W-:Y:S01]  /*0eb0*/  IMAD.HI.U32 R5, R24, R15, RZ ;  /* 0x0000000f18057227 */ /* 0x000fe200078e00ff */
[----:B------:R-:W-:-:S03]  /*0ec0*/  IABS R9, R28 ;  /* 0x0000001c00097213 */ /* 0x000fc60000000000 */
[----:B------:R-:W-:Y:S02]  /*0ed0*/  IMAD.MOV R5, RZ, RZ, -R5 ;  /* 0x000000ffff057224 */ /* 0x000fe400078e0a05 */
[--C-:B------:R-:W-:Y:S01]  /*0ee0*/  @!P0 IMAD.IADD R19, R19, 0x1, -R0.reuse ;  /* 0x0000000113138824 */ /* 0x100fe200078e0a00 */
[C---:B------:R-:W-:Y:S01]  /*0ef0*/  ISETP.GT.U32.AND P0, PT, R0.reuse, R16, PT ;  /* 0x000000100000720c */ /* 0x040fe20003f04070 */
[C---:B------:R-:W-:Y:S02]  /*0f00*/  IMAD R15, R0.reuse, R5, R15 ;  /* 0x00000005000f7224 */ /* 0x040fe400078e020f */
[----:B------:R-:W-:Y:S01]  /*0f10*/  VIADD R30, R49, 0xb ;  /* 0x0000000b311e7836 */ /* 0x000fe20000000000 */
[----:B------:R-:W-:Y:S01]  /*0f20*/  @!P6 IADD3 R19, PT, PT, -R19, RZ, RZ ;  /* 0x000000ff1313e210 */ /* 0x000fe20007ffe1ff */
[----:B------:R-:W-:Y:S01]  /*0f30*/  VIADD R31, R49, 0xc ;  /* 0x0000000c311f7836 */ /* 0x000fe20000000000 */
[----:B------:R-:W-:Y:S01]  /*0f40*/  ISETP.GT.U32.AND P6, PT, R0, R15, PT ;  /* 0x0000000f0000720c */ /* 0x000fe20003fc4070 */
[----:B------:R-:W-:Y:S01]  /*0f50*/  @!P4 IMAD.IADD R17, R17, 0x1, -R0 ;  /* 0x000000011111c824 */ /* 0x000fe200078e0a00 */
[----:B------:R-:W-:Y:S01]  /*0f60*/  IABS R13, R30 ;  /* 0x0000001e000d7213 */ /* 0x000fe20000000000 */
[----:B------:R-:W-:Y:S01]  /*0f70*/  IMAD.HI.U32 R6, R24, R9, RZ ;  /* 0x0000000918067227 */ /* 0x000fe200078e00ff */
[----:B------:R-:W-:-:S02]  /*0f80*/  IABS R11, R31 ;  /* 0x0000001f000b7213 */ /* 0x000fc40000000000 */
[----:B------:R-:W-:Y:S01]  /*0f90*/  ISETP.GT.U32.AND P4, PT, R0, R18, PT ;  /* 0x000000120000720c */ /* 0x000fe20003f84070 */
[----:B------:R-:W-:Y:S01]  /*0fa0*/  @!P0 IMAD.IADD R16, R16, 0x1, -R0 ;  /* 0x0000000110108824 */ /* 0x000fe200078e0a00 */
[----:B------:R-:W-:Y:S01]  /*0fb0*/  ISETP.GE.AND P0, PT, R10, RZ, PT ;  /* 0x000000ff0a00720c */ /* 0x000fe20003f06270 */
[----:B------:R-:W-:-:S04]  /*0fc0*/  IMAD.HI.U32 R7, R24, R13, RZ ;  /* 0x0000000d18077227 */ /* 0x000fc800078e00ff */
[----:B------:R-:W-:Y:S01]  /*0fd0*/  @!P6 IMAD.IADD R15, R15, 0x1, -R0 ;  /* 0x000000010f0fe824 */ /* 0x000fe200078e0a00 */
[----:B------:R-:W-:Y:S01]  /*0fe0*/  ISETP.GT.U32.AND P6, PT, R0, R16, PT ;  /* 0x000000100000720c */ /* 0x000fe20003fc4070 */
[----:B------:R-:W-:-:S04]  /*0ff0*/  IMAD.HI.U32 R5, R24, R11, RZ ;  /* 0x0000000b18057227 */ /* 0x000fc800078e00ff */
[----:B------:R-:W-:Y:S02]  /*1000*/  IMAD.MOV R6, RZ, RZ, -R6 ;  /* 0x000000ffff067224 */ /* 0x000fe400078e0a06 */
[----:B------:R-:W-:Y:S02]  /*1010*/  IMAD.MOV R7, RZ, RZ, -R7 ;  /* 0x000000ffff077224 */ /* 0x000fe400078e0a07 */
[----:B------:R-:W-:Y:S02]  /*1020*/  IMAD.MOV R5, RZ, RZ, -R5 ;  /* 0x000000ffff057224 */ /* 0x000fe400078e0a05 */
[----:B------:R-:W-:Y:S02]  /*1030*/  VIADD R32, R49, 0xd ;  /* 0x0000000d31207836 */ /* 0x000fe40000000000 */
[C---:B------:R-:W-:Y:S02]  /*1040*/  IMAD R14, R0.reuse, R6, R9 ;  /* 0x00000006000e7224 */ /* 0x040fe400078e0209 */
[----:B------:R-:W-:-:S02]  /*1050*/  IMAD R13, R0, R7, R13 ;  /* 0x00000007000d7224 */ /* 0x000fc400078e020d */
[----:B------:R-:W-:Y:S01]  /*1060*/  IMAD R12, R0, R5, R11 ;  /* 0x00000005000c7224 */ /* 0x000fe200078e020b */
[----:B------:R-:W-:Y:S01]  /*1070*/  IABS R11, R32 ;  /* 0x00000020000b7213 */ /* 0x000fe20000000000 */
[--C-:B------:R-:W-:Y:S01]  /*1080*/  @!P4 IMAD.IADD R18, R18, 0x1, -R0.reuse ;  /* 0x000000011212c824 */ /* 0x100fe200078e0a00 */
[----:B------:R-:W-:Y:S01]  /*1090*/  ISETP.GT.U32.AND P4, PT, R0, R14, PT ;  /* 0x0000000e0000720c */ /* 0x000fe20003f84070 */
[----:B------:R-:W-:Y:S01]  /*10a0*/  @!P6 IMAD.IADD R16, R16, 0x1, -R0 ;  /* 0x000000011010e824 */ /* 0x000fe200078e0a00 */
[----:B------:R-:W-:Y:S01]  /*10b0*/  ISETP.GT.U32.AND P6, PT, R0, R13, PT ;  /* 0x0000000d0000720c */ /* 0x000fe20003fc4070 */
[----:B------:R-:W-:-:S04]  /*10c0*/  IMAD.HI.U32 R5, R24, R11, RZ ;  /* 0x0000000b18057227 */ /* 0x000fc800078e00ff */
[----:B------:R-:W-:Y:S01]  /*10d0*/  @!P1 IMAD.MOV R20, RZ, RZ, -R20 ;  /* 0x000000ffff149224 */ /* 0x000fe200078e0a14 */
[C---:B------:R-:W-:Y:S01]  /*10e0*/  ISETP.GT.U32.AND P1, PT, R0.reuse, R17, PT ;  /* 0x000000110000720c */ /* 0x040fe20003f24070 */
[----:B------:R-:W-:Y:S02]  /*10f0*/  IMAD.MOV R6, RZ, RZ, -R5 ;  /* 0x000000ffff067224 */ /* 0x000fe400078e0a05 */
[----:B------:R-:W-:Y:S02]  /*1100*/  VIADD R33, R49, 0xe ;  /* 0x0000000e31217836 */ /* 0x000fe40000000000 */
[----:B------:R-:W-:Y:S02]  /*1110*/  IMAD R11, R0, R6, R11 ;  /* 0x00000006000b7224 */ /* 0x000fe400078e020b */
[--C-:B------:R-:W-:Y:S01]  /*1120*/  @!P4 IMAD.IADD R14, R14, 0x1, -R0.reuse ;  /* 0x000000010e0ec824 */ /* 0x100fe200078e0a00 */
[----:B------:R-:W-:Y:S01]  /*1130*/  IABS R9, R33 ;  /* 0x0000002100097213 */ /* 0x000fe20000000000 */
[--C-:B------:R-:W-:Y:S01]  /*1140*/  @!P6 IMAD.IADD R13, R13, 0x1, -R0.reuse ;  /* 0x000000010d0de824 */ /* 0x100fe200078e0a00 */
[C---:B------:R-:W-:Y:S01]  /*1150*/  ISETP.GT.U32.AND P6, PT, R0.reuse, R11, PT ;  /* 0x0000000b0000720c */ /* 0x040fe20003fc4070 */
[----:B------:R-:W-:Y:S01]  /*1160*/  VIADD R34, R49, 0xf ;  /* 0x0000000f31227836 */ /* 0x000fe20000000000 */
[----:B------:R-:W-:Y:S01]  /*1170*/  ISETP.GT.U32.AND P4, PT, R0, R14, PT ;  /* 0x0000000e0000720c */ /* 0x000fe20003f84070 */
[----:B------:R-:W-:Y:S01]  /*1180*/  @!P1 IMAD.IADD R17, R17, 0x1, -R0 ;  /* 0x0000000111119824 */ /* 0x000fe200078e0a00 */
[----:B------:R-:W-:Y:S01]  /*1190*/  ISETP.GE.AND P1, PT, R8, RZ, PT ;  /* 0x000000ff0800720c */ /* 0x000fe20003f26270 */
[----:B------:R-:W-:Y:S01]  /*11a0*/  @!P2 IMAD.MOV R18, RZ, RZ, -R18 ;  /* 0x000000ffff12a224 */ /* 0x000fe200078e0a12 */
[----:B------:R-:W-:Y:S01]  /*11b0*/  ISETP.GT.U32.AND P2, PT, R0, R15, PT ;  /* 0x0000000f0000720c */ /* 0x000fe20003f44070 */
[----:B------:R-:W-:Y:S01]  /*11c0*/  VIADD R35, R49, 0x10 ;  /* 0x0000001031237836 */ /* 0x000fe20000000000 */
[----:B------:R-:W-:Y:S01]  /*11d0*/  IABS R27, R34 ;  /* 0x00000022001b7213 */ /* 0x000fe20000000000 */
[----:B------:R-:W-:-:S03]  /*11e0*/  IMAD.HI.U32 R5, R24, R9, RZ ;  /* 0x0000000918057227 */ /* 0x000fc600078e00ff */
[----:B------:R-:W-:Y:S01]  /*11f0*/  IABS R29, R35 ;  /* 0x00000023001d7213 */ /* 0x000fe20000000000 */
[--C-:B------:R-:W-:Y:S01]  /*1200*/  @!P6 IMAD.IADD R11, R11, 0x1, -R0.reuse ;  /* 0x000000010b0be824 */ /* 0x100fe200078e0a00 */
[----:B------:R-:W-:Y:S01]  /*1210*/  ISETP.GT.U32.AND P6, PT, R0, R13, PT ;  /* 0x0000000d0000720c */ /* 0x000fe20003fc4070 */
[----:B------:R-:W-:Y:S01]  /*1220*/  @!P4 IMAD.IADD R14, R14, 0x1, -R0 ;  /* 0x000000010e0ec824 */ /* 0x000fe200078e0a00 */
[----:B------:R-:W-:Y:S01]  /*1230*/  ISETP.GE.AND P4, PT, R28, RZ, PT ;  /* 0x000000ff1c00720c */ /* 0x000fe20003f86270 */
[----:B------:R-:W-:Y:S01]  /*1240*/  @!P1 IMAD.MOV R16, RZ, RZ, -R16 ;  /* 0x000000ffff109224 */ /* 0x000fe200078e0a10 */
[----:B------:R-:W-:Y:S01]  /*1250*/  ISETP.GT.U32.AND P1, PT, R0, R11, PT ;  /* 0x0000000b0000720c */ /* 0x000fe20003f24070 */
[----:B------:R-:W-:-:S04]  /*1260*/  IMAD.HI.U32 R6, R24, R27, RZ ;  /* 0x0000001b18067227 */ /* 0x000fc800078e00ff */
[----:B------:R-:W-:-:S04]  /*1270*/  IMAD.HI.U32 R7, R24, R29, RZ ;  /* 0x0000001d18077227 */ /* 0x000fc800078e00ff */
[----:B------:R-:W-:Y:S02]  /*1280*/  IMAD.MOV R5, RZ, RZ, -R5 ;  /* 0x000000ffff057224 */ /* 0x000fe400078e0a05 */
[----:B------:R-:W-:Y:S01]  /*1290*/  @!P2 IMAD.IADD R15, R15, 0x1, -R0 ;  /* 0x000000010f0fa824 */ /* 0x000fe200078e0a00 */
[C---:B------:R-:W-:Y:S01]  /*12a0*/  ISETP.GT.U32.AND P2, PT, R0.reuse, R12, PT ;  /* 0x0000000c0000720c */ /* 0x040fe20003f44070 */
[----:B------:R-:W-:Y:S02]  /*12b0*/  IMAD.MOV R6, RZ, RZ, -R6 ;  /* 0x000000ffff067224 */ /* 0x000fe400078e0a06 */
[----:B------:R-:W-:Y:S02]  /*12c0*/  IMAD.MOV R7, RZ, RZ, -R7 ;  /* 0x000000ffff077224 */ /* 0x000fe400078e0a07 */
[----:B------:R-:W-:Y:S02]  /*12d0*/  IMAD R10, R0, R5, R9 ;  /* 0x00000005000a7224 */ /* 0x000fe400078e0209 */
[----:B------:R-:W-:-:S02]  /*12e0*/  VIADD R28, R49, 0x11 ;  /* 0x00000011311c7836 */ /* 0x000fc40000000000 */
[C---:B------:R-:W-:Y:S02]  /*12f0*/  IMAD R9, R0.reuse, R6, R27 ;  /* 0x0000000600097224 */ /* 0x040fe400078e021b */
[C---:B------:R-:W-:Y:S01]  /*1300*/  IMAD R8, R0.reuse, R7, R29 ;  /* 0x0000000700087224 */ /* 0x040fe200078e021d */
[----:B------:R-:W-:Y:S01]  /*1310*/  IABS R7, R28 ;  /* 0x0000001c00077213 */ /* 0x000fe20000000000 */
[----:B------:R-:W-:Y:S01]  /*1320*/  @!P0 IMAD.MOV R15, RZ, RZ, -R15 ;  /* 0x000000ffff0f8224 */ /* 0x000fe200078e0a0f */
[C---:B------:R-:W-:Y:S01]  /*1330*/  ISETP.GT.U32.AND P0, PT, R0.reuse, R10, PT ;  /* 0x0000000a0000720c */ /* 0x040fe20003f04070 */
[----:B------:R-:W-:Y:S01]  /*1340*/  @!P4 IMAD.MOV R14, RZ, RZ, -R14 ;  /* 0x000000ffff0ec224 */ /* 0x000fe200078e0a0e */
[----:B------:R-:W-:Y:S01]  /*1350*/  ISETP.GT.U32.AND P4, PT, R0, R9, PT ;  /* 0x000000090000720c */ /* 0x000fe20003f84070 */
[----:B------:R-:W-:Y:S01]  /*1360*/  @!P1 IMAD.IADD R11, R11, 0x1, -R0 ;  /* 0x000000010b0b9824 */ /* 0x000fe200078e0a00 */
[----:B------:R-:W-:Y:S01]  /*1370*/  ISETP.GE.AND P1, PT, R32, RZ, PT ;  /* 0x000000ff2000720c */ /* 0x000fe20003f26270 */
[----:B------:R-:W-:-:S04]  /*1380*/  IMAD.HI.U32 R5, R24, R7, RZ ;  /* 0x0000000718057227 */ /* 0x000fc800078e00ff */
[--C-:B------:R-:W-:Y:S01]  /*1390*/  @!P6 IMAD.IADD R13, R13, 0x1, -R0.reuse ;  /* 0x000000010d0de824 */ /* 0x100fe200078e0a00 */
[----:B------:R-:W-:Y:S01]  /*13a0*/  ISETP.GT.U32.AND P6, PT, R0, R8, PT ;  /* 0x000000080000720c */ /* 0x000fe20003fc4070 */
[----:B------:R-:W-:Y:S02]  /*13b0*/  IMAD.MOV R5, RZ, RZ, -R5 ;  /* 0x000000ffff057224 */ /* 0x000fe400078e0a05 */
[--C-:B------:R-:W-:Y:S01]  /*13c0*/  @!P2 IMAD.IADD R12, R12, 0x1, -R0.reuse ;  /* 0x000000010c0ca824 */ /* 0x100fe200078e0a00 */
[----:B------:R-:W-:Y:S01]  /*13d0*/  ISETP.GE.AND P2, PT, R30, RZ, PT ;  /* 0x000000ff1e00720c */ /* 0x000fe20003f46270 */
[--C-:B------:R-:W-:Y:S01]  /*13e0*/  @!P0 IMAD.IADD R10, R10, 0x1, -R0.reuse ;  /* 0x000000010a0a8824 */ /* 0x100fe200078e0a00 */
[----:B------:R-:W-:Y:S01]  /*13f0*/  ISETP.GE.AND P0, PT, R33, RZ, PT ;  /* 0x000000ff2100720c */ /* 0x000fe20003f06270 */
[C---:B------:R-:W-:Y:S01]  /*1400*/  IMAD R7, R0.reuse, R5, R7 ;  /* 0x0000000500077224 */ /* 0x040fe200078e0207 */
[----:B------:R-:W-:Y:S01]  /*1410*/  IABS R33, R49 ;  /* 0x0000003100217213 */ /* 0x000fe20000000000 */
[----:B------:R-:W-:Y:S01]  /*1420*/  @!P5 IMAD.MOV R17, RZ, RZ, -R17 ;  /* 0x000000ffff11d224 */ /* 0x000fe200078e0a11 */
[C---:B------:R-:W-:Y:S01]  /*1430*/  ISETP.GT.U32.AND P5, PT, R0.reuse, R12, PT ;  /* 0x0000000c0000720c */ /* 0x040fe20003fa4070 */
[----:B------:R-:W-:Y:S01]  /*1440*/  @!P4 IMAD.IADD R9, R9, 0x1, -R0 ;  /* 0x000000010909c824 */ /* 0x000fe200078e0a00 */
[C---:B------:R-:W-:Y:S01]  /*1450*/  ISETP.GT.U32.AND P4, PT, R0.reuse, R10, PT ;  /* 0x0000000a0000720c */ /* 0x040fe20003f84070 */
[----:B------:R-:W-:Y:S01]  /*1460*/  @!P1 IMAD.MOV R11, RZ, RZ, -R11 ;  /* 0x000000ffff0b9224 */ /* 0x000fe200078e0a0b */
[----:B------:R-:W-:Y:S01]  /*1470*/  ISETP.GT.U32.AND P1, PT, R0, R7, PT ;  /* 0x000000070000720c */ /* 0x000fe20003f24070 */
[----:B------:R-:W-:-:S02]  /*1480*/  VIADD R29, R49, 0x12 ;  /* 0x00000012311d7836 */ /* 0x000fc40000000000 */
[--C-:B------:R-:W-:Y:S02]  /*1490*/  @!P6 IMAD.IADD R8, R8, 0x1, -R0.reuse ;  /* 0x000000010808e824 */ /* 0x100fe400078e0a00 */
[----:B------:R-:W-:Y:S01]  /*14a0*/  @!P2 IMAD.MOV R13, RZ, RZ, -R13 ;  /* 0x000000ffff0da224 */ /* 0x000fe200078e0a0d */
[----:B------:R-:W-:Y:S01]  /*14b0*/  IABS R27, R29 ;  /* 0x0000001d001b7213 */ /* 0x000fe20000000000 */
[C---:B------:R-:W-:Y:S01]  /*14c0*/  VIADD R30, R49.reuse, 0x13 ;  /* 0x00000013311e7836 */ /* 0x040fe20000000000 */
[----:B------:R-:W-:Y:S01]  /*14d0*/  ISETP.GT.U32.AND P6, PT, R0, R8, PT ;  /* 0x000000080000720c */ /* 0x000fe20003fc4070 */
[----:B------:R-:W-:Y:S01]  /*14e0*/  VIADD R32, R49, 0x17 ;  /* 0x0000001731207836 */ /* 0x000fe20000000000 */
[----:B------:R-:W-:Y:S01]  /*14f0*/  @!P5 IADD3 R12, PT, PT, R12, -R0, RZ ;  /* 0x800000000c0cd210 */ /* 0x000fe20007ffe0ff */
[----:B------:R-:W-:Y:S01]  /*1500*/  IMAD.HI.U32 R5, R24, R27, RZ ;  /* 0x0000001b18057227 */ /* 0x000fe200078e00ff */
[----:B------:R-:W-:Y:S02]  /*1510*/  ISETP.GT.U32.AND P2, PT, R0, R9, PT ;  /* 0x000000090000720c */ /* 0x000fe40003f44070 */
[----:B------:R-:W-:Y:S01]  /*1520*/  ISETP.GE.AND P5, PT, R31, RZ, PT ;  /* 0x000000ff1f00720c */ /* 0x000fe20003fa6270 */
[--C-:B------:R-:W-:Y:S01]  /*1530*/  @!P4 IMAD.IADD R10, R10, 0x1, -R0.reuse ;  /* 0x000000010a0ac824 */ /* 0x100fe200078e0a00 */
[----:B------:R-:W-:Y:S01]  /*1540*/  ISETP.GE.AND P4, PT, R35, RZ, PT ;  /* 0x000000ff2300720c */ /* 0x000fe20003f86270 */
[----:B------:R-:W-:Y:S01]  /*1550*/  VIADD R31, R49, 0x14 ;  /* 0x00000014311f7836 */ /* 0x000fe20000000000 */
[----:B------:R-:W-:Y:S01]  /*1560*/  IABS R35, R32 ;  /* 0x0000002000237213 */ /* 0x000fe20000000000 */
[----:B------:R-:W-:Y:S01]  /*1570*/  @!P1 IMAD.IADD R7, R7, 0x1, -R0 ;  /* 0x0000000107079824 */ /* 0x000fe200078e0a00 */
[----:B------:R-:W-:Y:S01]  /*1580*/  ISETP.GE.AND P1, PT, R29, RZ, PT ;  /* 0x000000ff1d00720c */ /* 0x000fe20003f26270 */
[----:B------:R-:W-:Y:S01]  /*1590*/  IMAD.MOV R5, RZ, RZ, -R5 ;  /* 0x000000ffff057224 */ /* 0x000fe200078e0a05 */
[----:B------:R-:W-:Y:S01]  /*15a0*/  IABS R43, R31 ;  /* 0x0000001f002b7213 */ /* 0x000fe20000000000 */
[----:B------:R-:W-:Y:S01]  /*15b0*/  @!P0 IMAD.MOV R10, RZ, RZ, -R10 ;  /* 0x000000ffff0a8224 */ /* 0x000fe200078e0a0a */
[C---:B------:R-:W-:Y:S01]  /*15c0*/  ISETP.GT.U32.AND P0, PT, R0.reuse, R7, PT ;  /* 0x000000070000720c */ /* 0x040fe20003f04070 */
[----:B------:R-:W-:Y:S01]  /*15d0*/  IMAD R6, R0, R5, R27 ;  /* 0x0000000500067224 */ /* 0x000fe200078e021b */
[----:B------:R-:W-:Y:S01]  /*15e0*/  IABS R27, R30 ;  /* 0x0000001e001b7213 */ /* 0x000fe20000000000 */
[----:B------:R-:W-:Y:S01]  /*15f0*/  @!P6 IMAD.IADD R8, R8, 0x1, -R0 ;  /* 0x000000010808e824 */ /* 0x000fe200078e0a00 */
[----:B------:R-:W-:Y:S01]  /*1600*/  ISETP.GE.AND P6, PT, R28, RZ, PT ;  /* 0x000000ff1c00720c */ /* 0x000fe20003fc6270 */
[----:B------:R-:W-:-:S04]  /*1610*/  IMAD.HI.U32 R28, R24, R43, RZ ;  /* 0x0000002b181c7227 */ /* 0x000fc800078e00ff */
[----:B------:R-:W-:Y:S01]  /*1620*/  @!P2 IMAD.IADD R9, R9, 0x1, -R0 ;  /* 0x000000010909a824 */ /* 0x000fe200078e0a00 */
[----:B------:R-:W-:Y:S01]  /*1630*/  ISETP.GT.U32.AND P2, PT, R0, R6, PT ;  /* 0x000000060000720c */ /* 0x000fe20003f44070 */
[----:B------:R-:W-:-:S04]  /*1640*/  IMAD.HI.U32 R5, R24, R27, RZ ;  /* 0x0000001b18057227 */ /* 0x000fc800078e00ff */
[----:B------:R-:W-:Y:S02]  /*1650*/  IMAD.MOV R28, RZ, RZ, -R28 ;  /* 0x000000ffff1c7224 */ /* 0x000fe400078e0a1c */
[----:B------:R-:W-:Y:S01]  /*1660*/  @!P5 IMAD.MOV R12, RZ, RZ, -R12 ;  /* 0x000000ffff0cd224 */ /* 0x000fe200078e0a0c */
[----:B------:R-:W-:Y:S01]  /*1670*/  ISETP.GE.AND P5, PT, R34, RZ, PT ;  /* 0x000000ff2200720c */ /* 0x000fe20003fa6270 */
[----:B------:R-:W-:Y:S02]  /*1680*/  IMAD.MOV R5, RZ, RZ, -R5 ;  /* 0x000000ffff057224 */ /* 0x000fe400078e0a05 */
[----:B------:R-:W-:Y:S02]  /*1690*/  @!P0 IMAD.IADD R7, R7, 0x1, -R0 ;  /* 0x0000000107078824 */ /* 0x000fe400078e0a00 */
[C---:B------:R-:W-:Y:S02]  /*16a0*/  IMAD R43, R0.reuse, R28, R43 ;  /* 0x0000001c002b7224 */ /* 0x040fe400078e022b */
[----:B------:R-:W-:-:S02]  /*16b0*/  IMAD R27, R0, R5, R27 ;  /* 0x00000005001b7224 */ /* 0x000fc400078e021b */
[----:B------:R-:W-:Y:S01]  /*16c0*/  @!P6 IMAD.MOV R7, RZ, RZ, -R7 ;  /* 0x000000ffff07e224 */ /* 0x000fe200078e0a07 */
[----:B------:R-:W-:Y:S01]  /*16d0*/  ISETP.GT.U32.AND P6, PT, R0, R43, PT ;  /* 0x0000002b0000720c */ /* 0x000fe20003fc4070 */
[----:B------:R-:W-:Y:S01]  /*16e0*/  @!P2 IMAD.IADD R6, R6, 0x1, -R0 ;  /* 0x000000010606a824 */ /* 0x000fe200078e0a00 */
[----:B------:R-:W-:Y:S01]  /*16f0*/  ISETP.GT.U32.AND P0, PT, R0, R27, PT ;  /* 0x0000001b0000720c */ /* 0x000fe20003f04070 */
[----:B------:R-:W-:Y:S01]  /*1700*/  @!P5 IMAD.MOV R9, RZ, RZ, -R9 ;  /* 0x000000ffff09d224 */ /* 0x000fe200078e0a09 */
[----:B------:R-:W-:Y:S01]  /*1710*/  ISETP.GE.AND P5, PT, R30, RZ, PT ;  /* 0x000000ff1e00720c */ /* 0x000fe20003fa6270 */
[C---:B------:R-:W-:Y:S01]  /*1720*/  VIADD R30, R49.reuse, 0x16 ;  /* 0x00000016311e7836 */ /* 0x040fe20000000000 */
[----:B------:R-:W-:Y:S01]  /*1730*/  ISETP.GT.U32.AND P2, PT, R0, R6, PT ;  /* 0x000000060000720c */ /* 0x000fe20003f44070 */
[C---:B------:R-:W-:Y:S02]  /*1740*/  VIADD R5, R49.reuse, 0x15 ;  /* 0x0000001531057836 */ /* 0x040fe40000000000 */
[----:B------:R-:W-:Y:S01]  /*1750*/  @!P4 IMAD.MOV R8, RZ, RZ, -R8 ;  /* 0x000000ffff08c224 */ /* 0x000fe200078e0a08 */
[----:B------:R-:W-:Y:S01]  /*1760*/  IABS R41, R30 ;  /* 0x0000001e00297213 */ /* 0x000fe20000000000 */
[----:B------:R-:W-:Y:S01]  /*1770*/  VIADD R36, R49, 0x19 ;  /* 0x0000001931247836 */ /* 0x000fe20000000000 */
[----:B------:R-:W-:Y:S01]  /*1780*/  ISETP.GE.AND P4, PT, R31, RZ, PT ;  /* 0x000000ff1f00720c */ /* 0x000fe20003f86270 */
[--C-:B------:R-:W-:Y:S01]  /*1790*/  @!P6 IMAD.IADD R43, R43, 0x1, -R0.reuse ;  /* 0x000000012b2be824 */ /* 0x100fe200078e0a00 */
[----:B------:R-:W-:Y:S01]  /*17a0*/  IABS R31, R5 ;  /* 0x00000005001f7213 */ /* 0x000fe20000000000 */
[----:B------:R-:W-:-:S02]  /*17b0*/  @!P0 IMAD.IADD R27, R27, 0x1, -R0 ;  /* 0x000000011b1b8824 */ /* 0x000fc400078e0a00 */
[----:B------:R-:W-:Y:S01]  /*17c0*/  IMAD.HI.U32 R29, R24, R41, RZ ;  /* 0x00000029181d7227 */ /* 0x000fe200078e00ff */
[C---:B------:R-:W-:Y:S02]  /*17d0*/  ISETP.GT.U32.AND P6, PT, R0.reuse, R43, PT ;  /* 0x0000002b0000720c */ /* 0x040fe40003fc4070 */
[----:B------:R-:W-:Y:S01]  /*17e0*/  ISETP.GT.U32.AND P0, PT, R0, R27, PT ;  /* 0x0000001b0000720c */ /* 0x000fe20003f04070 */
[----:B------:R-:W-:Y:S01]  /*17f0*/  @!P2 IMAD.IADD R6, R6, 0x1, -R0 ;  /* 0x000000010606a824 */ /* 0x000fe200078e0a00 */
[----:B------:R-:W-:Y:S01]  /*1800*/  ISETP.GE.AND P2, PT, R5, RZ, PT ;  /* 0x000000ff0500720c */ /* 0x000fe20003f46270 */
[----:B------:R-:W-:-:S03]  /*1810*/  IMAD.HI.U32 R5, R24, R33, RZ ;  /* 0x0000002118057227 */ /* 0x000fc600078e00ff */
[----:B------:R-:W-:Y:S01]  /*1820*/  @!P1 IADD3 R6, PT, PT, -R6, RZ, RZ ;  /* 0x000000ff06069210 */ /* 0x000fe20007ffe1ff */
[----:B------:R-:W-:Y:S01]  /*1830*/  IMAD.MOV R29, RZ, RZ, -R29 ;  /* 0x000000ffff1d7224 */ /* 0x000fe200078e0a1d */
[----:B------:R-:W-:Y:S01]  /*1840*/  ISETP.GE.AND P1, PT, R30, RZ, PT ;  /* 0x000000ff1e00720c */ /* 0x000fe20003f26270 */
[----:B------:R-:W-:Y:S02]  /*1850*/  IMAD.MOV R30, RZ, RZ, -R5 ;  /* 0x000000ffff1e7224 */ /* 0x000fe400078e0a05 */
[----:B------:R-:W-:Y:S02]  /*1860*/  IMAD R41, R0, R29, R41 ;  /* 0x0000001d00297224 */ /* 0x000fe400078e0229 */
[----:B------:R-:W-:-:S04]  /*1870*/  IMAD.HI.U32 R5, R24, R35, RZ ;  /* 0x0000002318057227 */ /* 0x000fc800078e00ff */
[----:B------:R-:W-:-:S04]  /*1880*/  IMAD.HI.U32 R28, R24, R31, RZ ;  /* 0x0000001f181c7227 */ /* 0x000fc800078e00ff */
[----:B------:R-:W-:Y:S01]  /*1890*/  @!P6 IMAD.IADD R43, R43, 0x1, -R0 ;  /* 0x000000012b2be824 */ /* 0x000fe200078e0a00 */
[----:B------:R-:W-:Y:S01]  /*18a0*/  ISETP.GT.U32.AND P6, PT, R0, R41, PT ;  /* 0x000000290000720c */ /* 0x000fe20003fc4070 */
[----:B------:R-:W-:Y:S02]  /*18b0*/  IMAD.MOV R5, RZ, RZ, -R5 ;  /* 0x000000ffff057224 */ /* 0x000fe400078e0a05 */
[----:B------:R-:W-:Y:S02]  /*18c0*/  IMAD.MOV R28, RZ, RZ, -R28 ;  /* 0x000000ffff1c7224 */ /* 0x000fe400078e0a1c */
[----:B------:R-:W-:Y:S01]  /*18d0*/  @!P0 IMAD.IADD R27, R27, 0x1, -R0 ;  /* 0x000000011b1b8824 */ /* 0x000fe200078e0a00 */
[----:B------:R-:W-:Y:S01]  /*18e0*/  ISETP.GE.AND P0, PT, R32, RZ, PT ;  /* 0x000000ff2000720c */ /* 0x000fe20003f06270 */
[C---:B------:R-:W-:Y:S02]  /*18f0*/  IMAD R40, R0.reuse, R5, R35 ;  /* 0x0000000500287224 */ /* 0x040fe400078e0223 */
[----:B------:R-:W-:Y:S01]  /*1900*/  IMAD R42, R0, R28, R31 ;  /* 0x0000001c002a7224 */ /* 0x000fe200078e021f */
[----:B------:R-:W-:Y:S01]  /*1910*/  IABS R31, R36 ;  /* 0x00000024001f7213 */ /* 0x000fe20000000000 */
[----:B------:R-:W-:-:S02]  /*1920*/  IMAD.MOV.U32 R5, RZ, RZ, R27 ;  /* 0x000000ffff057224 */ /* 0x000fc400078e001b */
[----:B------:R-:W-:Y:S01]  /*1930*/  @!P4 IMAD.MOV R43, RZ, RZ, -R43 ;  /* 0x000000ffff2bc224 */ /* 0x000fe200078e0a2b */
[C---:B------:R-:W-:Y:S01]  /*1940*/  ISETP.GT.U32.AND P4, PT, R0.reuse, R40, PT ;  /* 0x000000280000720c */ /* 0x040fe20003f84070 */
[----:B------:R-:W-:Y:S01]  /*1950*/  @!P5 IMAD.MOV R5, RZ, RZ, -R5 ;  /* 0x000000ffff05d224 */ /* 0x000fe200078e0a05 */
[----:B------:R-:W-:Y:S01]  /*1960*/  ISETP.GT.U32.AND P5, PT, R0, R42, PT ;  /* 0x0000002a0000720c */ /* 0x000fe20003fa4070 */
[----:B------:R-:W-:Y:S02]  /*1970*/  @!P6 IMAD.IADD R41, R41, 0x1, -R0 ;  /* 0x000000012929e824 */ /* 0x000fe400078e0a00 */
[C---:B------:R-:W-:Y:S02]  /*1980*/  VIADD R34, R49.reuse, 0x18 ;  /* 0x0000001831227836 */ /* 0x040fe40000000000 */
[----:B------:R-:W-:Y:S01]  /*1990*/  IMAD.HI.U32 R28, R24, R31, RZ ;  /* 0x0000001f181c7227 */ /* 0x000fe200078e00ff */
[----:B------:R-:W-:Y:S02]  /*19a0*/  ISETP.GT.U32.AND P6, PT, R0, R41, PT ;  /* 0x000000290000720c */ /* 0x000fe40003fc4070 */
[----:B------:R-:W-:Y:S01]  /*19b0*/  IABS R39, R34 ;  /* 0x0000002200277213 */ /* 0x000fe20000000000 */
[----:B------:R-:W-:-:S02]  /*19c0*/  VIADD R46, R49, 0x1a ;  /* 0x0000001a312e7836 */ /* 0x000fc40000000000 */
[----:B------:R-:W-:Y:S02]  /*19d0*/  IMAD.MOV R28, RZ, RZ, -R28 ;  /* 0x000000ffff1c7224 */ /* 0x000fe400078e0a1c */
[--C-:B------:R-:W-:Y:S01]  /*19e0*/  @!P5 IMAD.IADD R42, R42, 0x1, -R0.reuse ;  /* 0x000000012a2ad824 */ /* 0x100fe200078e0a00 */
[----:B------:R-:W-:Y:S01]  /*19f0*/  IABS R37, R46 ;  /* 0x0000002e00257213 */ /* 0x000fe20000000000 */
[--C-:B------:R-:W-:Y:S02]  /*1a00*/  @!P4 IMAD.IADD R40, R40, 0x1, -R0.reuse ;  /* 0x000000012828c824 */ /* 0x100fe400078e0a00 */
[C---:B------:R-:W-:Y:S01]  /*1a10*/  IMAD R38, R0.reuse, R28, R31 ;  /* 0x0000001c00267224 */ /* 0x040fe200078e021f */
[----:B------:R-:W-:Y:S01]  /*1a20*/  ISETP.GT.U32.AND P5, PT, R0, R42, PT ;  /* 0x0000002a0000720c */ /* 0x000fe20003fa4070 */
[----:B------:R-:W-:Y:S01]  /*1a30*/  IMAD.HI.U32 R27, R24, R39, RZ ;  /* 0x00000027181b7227 */ /* 0x000fe200078e00ff */
[----:B------:R-:W-:Y:S02]  /*1a40*/  ISETP.GT.U32.AND P4, PT, R0, R40, PT ;  /* 0x000000280000720c */ /* 0x000fe40003f84070 */
[----:B--2---:R-:W-:Y:S01]  /*1a50*/  LOP3.LUT R31, R56, 0x7f, RZ, 0xc0, !PT ;  /* 0x0000007f381f7812 */ /* 0x004fe200078ec0ff */
[----:B------:R-:W-:Y:S01]  /*1a60*/  @!P6 IMAD.IADD R41, R41, 0x1, -R0 ;  /* 0x000000012929e824 */ /* 0x000fe200078e0a00 */
[C---:B------:R-:W-:Y:S01]  /*1a70*/  ISETP.GT.U32.AND P6, PT, R0.reuse, R38, PT ;  /* 0x000000260000720c */ /* 0x040fe20003fc4070 */
[----:B------:R-:W-:-:S02]  /*1a80*/  IMAD R33, R0, R30, R33 ;  /* 0x0000001e00217224 */ /* 0x000fc400078e0221 */
[----:B------:R-:W-:Y:S02]  /*1a90*/  VIADD R48, R49, 0x1b ;  /* 0x0000001b31307836 */ /* 0x000fe40000000000 */
[----:B------:R-:W-:-:S03]  /*1aa0*/  IMAD.HI.U32 R29, R24, R37, RZ ;  /* 0x00000025181d7227 */ /* 0x000fc600078e00ff */
[----:B------:R-:W-:Y:S01]  /*1ab0*/  IABS R45, R48 ;  /* 0x00000030002d7213 */ /* 0x000fe20000000000 */
[----:B------:R-:W-:Y:S02]  /*1ac0*/  IMAD.MOV R30, RZ, RZ, -R27 ;  /* 0x000000ffff1e7224 */ /* 0x000fe400078e0a1b */
[----:B------:R-:W-:Y:S02]  /*1ad0*/  IMAD.MOV R29, RZ, RZ, -R29 ;  /* 0x000000ffff1d7224 */ /* 0x000fe400078e0a1d */
[C---:B------:R-:W-:Y:S02]  /*1ae0*/  IMAD R39, R0.reuse, R30, R39 ;  /* 0x0000001e00277224 */ /* 0x040fe400078e0227 */
[----:B------:R-:W-:Y:S02]  /*1af0*/  IMAD R37, R0, R29, R37 ;  /* 0x0000001d00257224 */ /* 0x000fe400078e0225 */
[----:B------:R-:W-:Y:S02]  /*1b00*/  VIADD R50, R49, 0x1c ;  /* 0x0000001c31327836 */ /* 0x000fe40000000000 */
[----:B------:R-:W-:Y:S01]  /*1b10*/  @!P5 IMAD.IADD R42, R42, 0x1, -R0 ;  /* 0x000000012a2ad824 */ /* 0x000fe200078e0a00 */
[----:B------:R-:W-:Y:S01]  /*1b20*/  ISETP.GT.U32.AND P5, PT, R0, R39, PT ;  /* 0x000000270000720c */ /* 0x000fe20003fa4070 */
[----:B------:R-:W-:Y:S01]  /*1b30*/  IMAD.HI.U32 R27, R24, R45, RZ ;  /* 0x0000002d181b7227 */ /* 0x000fe200078e00ff */
[----:B------:R-:W-:-:S03]  /*1b40*/  IABS R47, R50 ;  /* 0x00000032002f7213 */ /* 0x000fc60000000000 */
[--C-:B------:R-:W-:Y:S01]  /*1b50*/  @!P4 IMAD.IADD R40, R40, 0x1, -R0.reuse ;  /* 0x000000012828c824 */ /* 0x100fe200078e0a00 */
[----:B------:R-:W-:Y:S01]  /*1b60*/  ISETP.GT.U32.AND P4, PT, R0, R37, PT ;  /* 0x000000250000720c */ /* 0x000fe20003f84070 */
[----:B------:R-:W-:Y:S02]  /*1b70*/  @!P6 IMAD.IADD R38, R38, 0x1, -R0 ;  /* 0x000000012626e824 */ /* 0x000fe400078e0a00 */
[----:B------:R-:W-:Y:S02]  /*1b80*/  IMAD.MOV R27, RZ, RZ, -R27 ;  /* 0x000000ffff1b7224 */ /* 0x000fe400078e0a1b */
[----:B------:R-:W-:Y:S01]  /*1b90*/  VIADD R54, R49, 0x1d ;  /* 0x0000001d31367836 */ /* 0x000fe20000000000 */
[C---:B------:R-:W-:Y:S01]  /*1ba0*/  ISETP.GT.U32.AND P6, PT, R0.reuse, R38, PT ;  /* 0x000000260000720c */ /* 0x040fe20003fc4070 */
[----:B------:R-:W-:Y:S01]  /*1bb0*/  IMAD R45, R0, R27, R45 ;  /* 0x0000001b002d7224 */ /* 0x000fe200078e022d */
[----:B------:R-:W-:Y:S01]  /*1bc0*/  @!P5 IADD3 R39, PT, PT, R39, -R0, RZ ;  /* 0x800000002727d210 */ /* 0x000fe20007ffe0ff */
[----:B------:R-:W-:-:S03]  /*1bd0*/  IMAD.HI.U32 R27, R24, R47, RZ ;  /* 0x0000002f181b7227 */ /* 0x000fc600078e00ff */
[C---:B------:R-:W-:Y:S01]  /*1be0*/  ISETP.GT.U32.AND P5, PT, R0.reuse, R39, PT ;  /* 0x000000270000720c */ /* 0x040fe20003fa4070 */
[----:B------:R-:W-:Y:S01]  /*1bf0*/  VIADD R55, R49, 0x1e ;  /* 0x0000001e31377836 */ /* 0x000fe20000000000 */
[----:B-1----:R-:W-:Y:S01]  /*1c00*/  IABS R49, R54 ;  /* 0x0000003600317213 */ /* 0x002fe20000000000 */
[----:B------:R-:W-:Y:S02]  /*1c10*/  IMAD.MOV R29, RZ, RZ, -R27 ;  /* 0x000000ffff1d7224 */ /* 0x000fe400078e0a1b */
[--C-:B------:R-:W-:Y:S01]  /*1c20*/  @!P4 IMAD.IADD R37, R37, 0x1, -R0.reuse ;  /* 0x000000012525c824 */ /* 0x100fe200078e0a00 */
[----:B------:R-:W-:Y:S01]  /*1c30*/  IABS R51, R55 ;  /* 0x0000003700337213 */ /* 0x000fe20000000000 */
[----:B------:R-:W-:Y:S02]  /*1c40*/  IMAD R47, R0, R29, R47 ;  /* 0x0000001d002f7224 */ /* 0x000fe400078e022f */
[----:B------:R-:W-:Y:S01]  /*1c50*/  @!P6 IMAD.IADD R38, R38, 0x1, -R0 ;  /* 0x000000012626e824 */ /* 0x000fe200078e0a00 */
[----:B------:R-:W-:Y:S01]  /*1c60*/  ISETP.GT.U32.AND P4, PT, R0, R37, PT ;  /* 0x000000250000720c */ /* 0x000fe20003f84070 */
[----:B------:R-:W-:Y:S01]  /*1c70*/  IMAD.HI.U32 R27, R24, R49, RZ ;  /* 0x00000031181b7227 */ /* 0x000fe200078e00ff */
[----:B------:R-:W-:-:S03]  /*1c80*/  ISETP.GT.U32.AND P6, PT, R0, R47, PT ;  /* 0x0000002f0000720c */ /* 0x000fc60003fc4070 */
[----:B------:R-:W-:-:S04]  /*1c90*/  IMAD.HI.U32 R24, R24, R51, RZ ;  /* 0x0000003318187227 */ /* 0x000fc800078e00ff */
[----:B------:R-:W-:Y:S02]  /*1ca0*/  IMAD.SHL.U32 R26, R26, 0x200, RZ ;  /* 0x000002001a1a7824 */ /* 0x000fe400078e00ff */
[----:B------:R-:W-:Y:S02]  /*1cb0*/  IMAD.MOV R27, RZ, RZ, -R27 ;  /* 0x000000ffff1b7224 */ /* 0x000fe400078e0a1b */
[----:B------:R-:W-:Y:S01]  /*1cc0*/  IMAD.MOV R29, RZ, RZ, -R24 ;  /* 0x000000ffff1d7224 */ /* 0x000fe200078e0a18 */
[----:B------:R-:W-:Y:S01]  /*1cd0*/  LOP3.LUT R30, R26, 0x7f, R56, 0xf8, !PT ;  /* 0x0000007f1a1e7812 */ /* 0x000fe200078ef838 */
[--C-:B------:R-:W-:Y:S01]  /*1ce0*/  @!P5 IMAD.IADD R39, R39, 0x1, -R0.reuse ;  /* 0x000000012727d824 */ /* 0x100fe200078e0a00 */
[C---:B------:R-:W-:Y:S01]  /*1cf0*/  ISETP.GT.U32.AND P5, PT, R0.reuse, R45, PT ;  /* 0x0000002d0000720c */ /* 0x040fe20003fa4070 */
[C---:B------:R-:W-:Y:S01]  /*1d00*/  IMAD R49, R0.reuse, R27, R49 ;  /* 0x0000001b00317224 */ /* 0x040fe200078e0231 */
[----:B------:R-:W-:Y:S01]  /*1d10*/  IABS R28, R30 ;  /* 0x0000001e001c7213 */ /* 0x000fe20000000000 */
[----:B------:R-:W-:Y:S01]  /*1d20*/  IMAD R51, R0, R29, R51 ;  /* 0x0000001d00337224 */ /* 0x000fe200078e0233 */
[----:B------:R-:W-:Y:S01]  /*1d30*/  LOP3.LUT R53, R26, 0x80, R31, 0xfe, !PT ;  /* 0x000000801a357812 */ /* 0x000fe200078efe1f */
[--C-:B------:R-:W-:Y:S01]  /*1d40*/  @!P4 IMAD.IADD R37, R37, 0x1, -R0.reuse ;  /* 0x000000012525c824 */ /* 0x100fe200078e0a00 */
[C---:B------:R-:W-:Y:S01]  /*1d50*/  ISETP.GT.U32.AND P4, PT, R0.reuse, R49, PT ;  /* 0x000000310000720c */ /* 0x040fe20003f84070 */
[----:B------:R-:W-:Y:S01]  /*1d60*/  @!P6 IMAD.IADD R47, R47, 0x1, -R0 ;  /* 0x000000012f2fe824 */ /* 0x000fe200078e0a00 */
[----:B------:R-:W-:Y:S01]  /*1d70*/  ISETP.GT.U32.AND P6, PT, R0, R51, PT ;  /* 0x000000330000720c */ /* 0x000fe20003fc4070 */
[----:B------:R-:W-:Y:S01]  /*1d80*/  IMAD.HI.U32 R24, R25, R28, RZ ;  /* 0x0000001c19187227 */ /* 0x000fe200078e00ff */
[C---:B------:R-:W-:Y:S01]  /*1d90*/  LOP3.LUT R29, R30.reuse, 0x100, RZ, 0xfc, !PT ;  /* 0x000001001e1d7812 */ /* 0x040fe200078efcff */
[----:B------:R1:W-:Y:S01]  /*1da0*/  STL [R1+0x3450], R30 ;  /* 0x0034501e01007387 */ /* 0x0003e20000100800 */
[----:B------:R-:W-:Y:S01]  /*1db0*/  SHF.R.U32.HI R56, RZ, 0x5, R56 ;  /* 0x00000005ff387819 */ /* 0x000fe20000011638 */
[----:B------:R-:W-:Y:S01]  /*1dc0*/  IMAD.MOV R27, RZ, RZ, -R24 ;  /* 0x000000ffff1b7224 */ /* 0x000fe200078e0a18 */
[----:B------:R-:W-:Y:S01]  /*1dd0*/  LOP3.LUT R24, R30, 0x180, RZ, 0xfc, !PT ;  /* 0x000001801e187812 */ /* 0x000fe200078efcff */
[----:B------:R-:W-:Y:S01]  /*1de0*/  @!P5 IMAD.IADD R45, R45, 0x1, -R0 ;  /* 0x000000012d2dd824 */ /* 0x000fe200078e0a00 */
[----:B------:R-:W-:Y:S01]  /*1df0*/  STL [R1+0x36c4], R53 ;  /* 0x0036c43501007387 */ /* 0x000fe20000100800 */
[----:B------:R-:W-:Y:S01]  /*1e00*/  IMAD R27, R4, R27, R28 ;  /* 0x0000001b041b7224 */ /* 0x000fe200078e021c */
[----:B------:R-:W-:Y:S01]  /*1e10*/  IABS R28, R53 ;  /* 0x00000035001c7213 */ /* 0x000fe20000000000 */
[--C-:B------:R-:W-:Y:S01]  /*1e20*/  @!P4 IMAD.IADD R49, R49, 0x1, -R0.reuse ;  /* 0x000000013131c824 */ /* 0x100fe200078e0a00 */
[C---:B------:R-:W-:Y:S01]  /*1e30*/  ISETP.GT.U32.AND P5, PT, R0.reuse, R45, PT ;  /* 0x0000002d0000720c */ /* 0x040fe20003fa4070 */
[----:B------:R-:W-:Y:S01]  /*1e40*/  @!P6 IMAD.IADD R51, R51, 0x1, -R0 ;  /* 0x000000013333e824 */ /* 0x000fe200078e0a00 */
[----:B-1----:R-:W-:Y:S01]  /*1e50*/  IABS R30, R29 ;  /* 0x0000001d001e7213 */ /* 0x002fe20000000000 */
[----:B------:R-:W-:Y:S01]  /*1e60*/  STL [R1+0x37e8], R29 ;  /* 0x0037e81d01007387 */ /* 0x000fe20000100800 */
[C---:B------:R-:W-:Y:S01]  /*1e70*/  ISETP.GT.U32.AND P4, PT, R0.reuse, R47, PT ;  /* 0x0000002f0000720c */ /* 0x040fe20003f84070 */
[----:B------:R-:W-:Y:S01]  /*1e80*/  @!P2 IMAD.MOV R42, RZ, RZ, -R42 ;  /* 0x000000ffff2aa224 */ /* 0x000fe200078e0a2a */
[----:B------:R-:W-:Y:S01]  /*1e90*/  IABS R32, R24 ;  /* 0x0000001800207213 */ /* 0x000fe20000000000 */
[----:B------:R1:W-:Y:S01]  /*1ea0*/  STL [R1+0x3a30], R24 ;  /* 0x003a301801007387 */ /* 0x0003e20000100800 */
[----:B------:R-:W-:Y:S01]  /*1eb0*/  IMAD.HI.U32 R26, R25, R30, RZ ;  /* 0x0000001e191a7227 */ /* 0x000fe200078e00ff */
[----:B------:R-:W-:-:S02]  /*1ec0*/  ISETP.GT.U32.AND P6, PT, R0, R51, PT ;  /* 0x000000330000720c */ /* 0x000fc40003fc4070 */
[C---:B------:R-:W-:Y:S01]  /*1ed0*/  ISETP.GT.U32.AND P2, PT, R0.reuse, R49, PT ;  /* 0x000000310000720c */ /* 0x040fe20003f44070 */
[----:B------:R-:W-:Y:S02]  /*1ee0*/  IMAD.MOV R31, RZ, RZ, -R26 ;  /* 0x000000ffff1f7224 */ /* 0x000fe400078e0a1a */
[----:B------:R-:W-:Y:S01]  /*1ef0*/  @!P5 IMAD.IADD R45, R45, 0x1, -R0 ;  /* 0x000000012d2dd824 */ /* 0x000fe200078e0a00 */
[----:B------:R-:W-:Y:S01]  /*1f00*/  BAR.SYNC.DEFER_BLOCKING 0x0 ;  /* 0x0000000000007b1d */ /* 0x000fe20000010000 */
[----:B------:R-:W-:Y:S01]  /*1f10*/  ISETP.GT.U32.AND P5, PT, R0, R33, PT ;  /* 0x000000210000720c */ /* 0x000fe20003fa4070 */
[----:B-1----:R-:W-:-:S04]  /*1f20*/  IMAD.HI.U32 R24, R25, R28, RZ ;  /* 0x0000001c19187227 */ /* 0x002fc800078e00ff */
[----:B------:R-:W-:-:S04]  /*1f30*/  IMAD.HI.U32 R25, R25, R32, RZ ;  /* 0x0000002019197227 */ /* 0x000fc800078e00ff */
[----:B------:R-:W-:Y:S02]  /*1f40*/  IMAD.MOV R29, RZ, RZ, -R24 ;  /* 0x000000ffff1d7224 */ /* 0x000fe400078e0a18 */
[----:B------:R-:W-:Y:S02]  /*1f50*/  IMAD.MOV R35, RZ, RZ, -R25 ;  /* 0x000000ffff237224 */ /* 0x000fe400078e0a19 */
[C---:B------:R-:W-:Y:S02]  /*1f60*/  IMAD R25, R4.reuse, R29, R28 ;  /* 0x0000001d04197224 */ /* 0x040fe400078e021c */
[----:B------:R-:W1:Y:S01]  /*1f70*/  S2R R28, SR_CgaCtaId ;  /* 0x00000000001c7919 */ /* 0x000e620000008800 */
[--C-:B------:R-:W-:Y:S01]  /*1f80*/  @!P4 IMAD.IADD R47, R47, 0x1, -R0.reuse ;  /* 0x000000012f2fc824 */ /* 0x100fe200078e0a00 */
[C---:B------:R-:W-:Y:S01]  /*1f90*/  ISETP.GT.U32.AND P4, PT, R4.reuse, R27, PT ;  /* 0x0000001b0400720c */ /* 0x040fe20003f84070 */
[----:B------:R-:W-:Y:S01]  /*1fa0*/  @!P6 IMAD.IADD R51, R51, 0x1, -R0 ;  /* 0x000000013333e824 */ /* 0x000fe200078e0a00 */
[C---:B------:R-:W-:Y:S01]  /*1fb0*/  ISETP.GT.U32.AND P6, PT, R4.reuse, R25, PT ;  /* 0x000000190400720c */ /* 0x040fe20003fc4070 */
[----:B------:R-:W-:-:S02]  /*1fc0*/  IMAD R29, R4, R31, R30 ;  /* 0x0000001f041d7224 */ /* 0x000fc400078e021e */
[----:B------:R-:W-:Y:S02]  /*1fd0*/  @!P5 IMAD.IADD R33, R33, 0x1, -R0 ;  /* 0x000000012121d824 */ /* 0x000fe400078e0a00 */
[----:B------:R-:W-:Y:S02]  /*1fe0*/  IMAD R31, R4, R35, R32 ;  /* 0x00000023041f7224 */ /* 0x000fe400078e0220 */
[----:B------:R-:W-:Y:S01]  /*1ff0*/  IMAD.SHL.U32 R24, R56, 0x200000, RZ ;  /* 0x0020000038187824 */ /* 0x000fe200078e00ff */
[----:B------:R-:W-:Y:S01]  /*2000*/  ISETP.GT.U32.AND P5, PT, R0, R33, PT ;  /* 0x000000210000720c */ /* 0x000fe20003fa4070 */
[----:B------:R-:W-:Y:S01]  /*2010*/  @!P2 IMAD.IADD R49, R49, 0x1, -R0 ;  /* 0x000000013131a824 */ /* 0x000fe200078e0a00 */
[----:B------:R-:W-:Y:S01]  /*2020*/  ISETP.GE.AND P2, PT, R34, RZ, PT ;  /* 0x000000ff2200720c */ /* 0x000fe20003f46270 */
[----:B------:R-:W-:Y:S01]  /*2030*/  @!P4 IMAD.IADD R27, R27, 0x1, -R4 ;  /* 0x000000011b1bc824 */ /* 0x000fe200078e0a04 */
[----:B------:R-:W-:Y:S01]  /*2040*/  ISETP.GT.U32.AND P4, PT, R4, R29, PT ;  /* 0x0000001d0400720c */ /* 0x000fe20003f84070 */
[----:B------:R-:W-:Y:S01]  /*2050*/  @!P1 IMAD.MOV R41, RZ, RZ, -R41 ;  /* 0x000000ffff299224 */ /* 0x000fe200078e0a29 */
[----:B------:R-:W-:Y:S01]  /*2060*/  LOP3.LUT R24, R24, 0x600000, RZ, 0xc0, !PT ;  /* 0x0060000018187812 */ /* 0x000fe200078ec0ff */
[----:B------:R-:W-:Y:S01]  /*2070*/  @!P0 IMAD.MOV R40, RZ, RZ, -R40 ;  /* 0x000000ffff288224 */ /* 0x000fe200078e0a28 */
[C---:B------:R-:W-:Y:S01]  /*2080*/  ISETP.GT.U32.AND P0, PT, R4.reuse, R31, PT ;  /* 0x0000001f0400720c */ /* 0x040fe20003f04070 */
[----:B------:R-:W-:Y:S01]  /*2090*/  @!P6 IMAD.IADD R25, R25, 0x1, -R4 ;  /* 0x000000011919e824 */ /* 0x000fe200078e0a04 */
[----:B------:R-:W-:Y:S01]  /*20a0*/  ISETP.GT.U32.AND P1, PT, R4, R27, PT ;  /* 0x0000001b0400720c */ /* 0x000fe20003f24070 */
[----:B0-----:R-:W-:-:S12]  /*20b0*/  @P3 BRA `(.L_x_5) ;  /* 0x0000000000183947 */ /* 0x001fd80003800000 */
[----:B------:R-:W-:Y:S01]  /*20c0*/  ELECT P6, URZ, PT ;  /* 0x0000000000ff782f */ /* 0x000fe200038c0000 */
[----:B------:R-:W-:Y:S01]  /*20d0*/  IMAD.MOV.U32 R26, RZ, RZ, 0x1 ;  /* 0x00000001ff1a7424 */ /* 0x000fe200078e00ff */
[----:B------:R-:W-:Y:S11]  /*20e0*/  UVIRTCOUNT.DEALLOC.SMPOOL 0x80 ;  /* 0x000000800000784c */ /* 0x000ff60000000000 */
[----:B------:R-:W-:-:S04]  /*20f0*/  @P6 MOV R35, 0x40 ;  /* 0x0000004000236802 */ /* 0x000fc80000000f00 */
[----:B-1----:R-:W-:-:S05]  /*2100*/  @P6 LEA R35, R28, R35, 0x18 ;  /* 0x000000231c236211 */ /* 0x002fca00078ec0ff */
[----:B------:R0:W-:Y:S02]  /*2110*/  @P6 STS.U8 [R35], R26 ;  /* 0x0000001a23006388 */ /* 0x0001e40000000000 */
.L_x_5:
[----:B0-----:R-:W2:Y:S04]  /*2120*/  LDL R26, [R1+0x3450] ;  /* 0x00345000011a7983 */ /* 0x001ea80000100800 */
[----:B------:R-:W3:Y:S04]  /*2130*/  LDL R32, [R1+0x37e8] ;  /* 0x0037e80001207983 */ /* 0x000ee80000100800 */
[----:B------:R-:W4:Y:S04]  /*2140*/  LDL R30, [R1+0x3a30] ;  /* 0x003a3000011e7983 */ /* 0x000f280000100800 */
[----:B-1----:R-:W4:Y:S01]  /*2150*/  LDL R28, [R1+0x1fa0] ;  /* 0x001fa000011c7983 */ /* 0x002f220000100800 */
[----:B------:R-:W-:Y:S01]  /*2160*/  ISETP.GT.U32.AND P6, PT, R4, R25, PT ;  /* 0x000000190400720c */ /* 0x000fe20003fc4070 */
[----:B------:R-:W-:Y:S01]  /*2170*/  @!P2 IMAD.MOV R39, RZ, RZ, -R39 ;  /* 0x000000ffff27a224 */ /* 0x000fe200078e0a27 */
[----:B------:R-:W-:Y:S01]  /*2180*/  @!P5 IADD3 R33, PT, PT, R33, -R0, RZ ;  /* 0x800000002121d210 */ /* 0x000fe20007ffe0ff */
[----:B------:R-:W-:Y:S01]  /*2190*/  STL.64 [R1+0x4b18], R164 ;  /* 0x004b18a401007387 */ /* 0x000fe20000100a00 */
[--C-:B------:R-:W-:Y:S01]  /*21a0*/  @!P4 IMAD.IADD R29, R29, 0x1, -R4.reuse ;  /* 0x000000011d1dc824 */ /* 0x100fe200078e0a04 */
[----:B------:R-:W-:Y:S01]  /*21b0*/  R2UR UR5, R52 ;  /* 0x00000000340572ca */ /* 0x000fe200000e0000 */
[--C-:B------:R-:W-:Y:S01]  /*21c0*/  @!P0 IMAD.IADD R31, R31, 0x1, -R4.reuse ;  /* 0x000000011f1f8824 */ /* 0x100fe200078e0a04 */
[----:B------:R-:W-:Y:S01]  /*21d0*/  STL.64 [R1+0x4b80], R164 ;  /* 0x004b80a401007387 */ /* 0x000fe20000100a00 */
[--C-:B------:R-:W-:Y:S01]  /*21e0*/  @!P1 IMAD.IADD R27, R27, 0x1, -R4.reuse ;  /* 0x000000011b1b9824 */ /* 0x100fe200078e0a04 */
[C---:B------:R-:W-:Y:S01]  /*21f0*/  ISETP.GT.U32.AND P4, PT, R4.reuse, R29, PT ;  /* 0x0000001d0400720c */ /* 0x040fe20003f84070 */
[----:B------:R-:W-:Y:S01]  /*2200*/  UMOV UR9, 0x1 ;  /* 0x0000000100097882 */ /* 0x000fe20000000000 */
[----:B------:R-:W-:Y:S01]  /*2210*/  STL.64 [R1+0x4ba0], R164 ;  /* 0x004ba0a401007387 */ /* 0x000fe20000100a00 */
[----:B------:R-:W-:Y:S01]  /*2220*/  ISETP.GT.U32.AND P1, PT, R4, R31, PT ;  /* 0x0000001f0400720c */ /* 0x000fe20003f24070 */
[----:B------:R-:W-:Y:S01]  /*2230*/  @!P6 IMAD.IADD R25, R25, 0x1, -R4 ;  /* 0x000000011919e824 */ /* 0x000fe200078e0a04 */
[----:B------:R-:W-:Y:S01]  /*2240*/  ISETP.GE.AND P5, PT, R53, RZ, PT ;  /* 0x000000ff3500720c */ /* 0x000fe20003fa6270 */
[----:B------:R0:W-:Y:S01]  /*2250*/  STL.64 [R1+0x4bc0], R164 ;  /* 0x004bc0a401007387 */ /* 0x0001e20000100a00 */
[----:B------:R-:W1:Y:S01]  /*2260*/  LDC.64 R52, c[0x0][0x380] ;  /* 0x0000e000ff347b82 */ /* 0x000e620000000a00 */
[----:B------:R-:W-:Y:S01]  /*2270*/  R2UR UR8, R24 ;  /* 0x00000000180872ca */ /* 0x000fe200000e0000 */
[----:B------:R-:W0:Y:S01]  /*2280*/  LDCU.64 UR6, c[0x0][0x358] ;  /* 0x00006b00ff0677ac */ /* 0x000e220008000a00 */
[----:B------:R-:W-:Y:S01]  /*2290*/  STL.64 [R1+0x4b10], R162 ;  /* 0x004b10a201007387 */ /* 0x000fe20000100a00 */
[----:B------:R-:W-:-:S02]  /*22a0*/  ISETP.GE.AND P0, PT, R36, RZ, PT ;  /* 0x000000ff2400720c */ /* 0x000fc40003f06270 */
[--C-:B------:R-:W-:Y:S01]  /*22b0*/  @!P4 IMAD.IADD R29, R29, 0x1, -R4.reuse ;  /* 0x000000011d1dc824 */ /* 0x100fe200078e0a04 */
[----:B------:R-:W-:Y:S01]  /*22c0*/  STL.64 [R1+0x4b30], R162 ;  /* 0x004b30a201007387 */ /* 0x000fe20000100a00 */
[----:B------:R-:W0:Y:S01]  /*22d0*/  LDC R36, c[0x0][0x3a0] ;  /* 0x0000e800ff247b82 */ /* 0x000e220000000800 */
[----:B------:R-:W-:Y:S01]  /*22e0*/  @!P1 IMAD.IADD R31, R31, 0x1, -R4 ;  /* 0x000000011f1f9824 */ /* 0x000fe200078e0a04 */
[----:B------:R-:W-:Y:S01]  /*22f0*/  ISETP.NE.AND P1, PT, R2, RZ, PT ;  /* 0x000000ff0200720c */ /* 0x000fe20003f25270 */
[----:B------:R-:W-:Y:S01]  /*2300*/  STL.64 [R1+0x4b50], R162 ;  /* 0x004b50a201007387 */ /* 0x000fe20000100a00 */
[----:B------:R-:W-:Y:S01]  /*2310*/  LOP3.LUT R2, RZ, R2, RZ, 0x33, !PT ;  /* 0x00000002ff027212 */ /* 0x000fe200078e33ff */
[----:B------:R-:W-:Y:S01]  /*2320*/  @!P5 IMAD.MOV R25, RZ, RZ, -R25 ;  /* 0x000000ffff19d224 */ /* 0x000fe200078e0a19 */
[----:B------:R-:W-:Y:S01]  /*2330*/  UIADD3 UR12, UPT, UPT, UR5, UR8, URZ ;  /* 0x00000008050c7290 */ /* 0x000fe2000fffe0ff */
[----:B------:R-:W-:Y:S01]  /*2340*/  STL.64 [R1+0x4b70], R162 ;  /* 0x004b70a201007387 */ /* 0x000fe20000100a00 */
[----:B------:R-:W-:Y:S01]  /*2350*/  IMAD.MOV.U32 R4, RZ, RZ, R33 ;  /* 0x000000ffff047224 */ /* 0x000fe200078e0021 */
[----:B------:R-:W-:Y:S01]  /*2360*/  ISETP.GE.AND P5, PT, R46, RZ, PT ;  /* 0x000000ff2e00720c */ /* 0x000fe20003fa6270 */
[----:B------:R-:W-:Y:S01]  /*2370*/  @!P0 IMAD.MOV R38, RZ, RZ, -R38 ;  /* 0x000000ffff268224 */ /* 0x000fe200078e0a26 */
[----:B------:R-:W-:Y:S01]  /*2380*/  STL.64 [R1+0x4b90], R162 ;  /* 0x004b90a201007387 */ /* 0x000fe20000100a00 */
[----:B------:R-:W-:-:S02]  /*2390*/  SEL R25, R2, R25, !P1 ;  /* 0x0000001902197207 */ /* 0x000fc40004800000 */
[----:B------:R-:W-:Y:S01]  /*23a0*/  PRMT R46, RZ, 0x7610, R46 ;  /* 0x00007610ff2e7816 */ /* 0x000fe2000000002e */
[----:B------:R-:W-:Y:S01]  /*23b0*/  STL.64 [R1+0x4bb0], R162 ;  /* 0x004bb0a201007387 */ /* 0x000fe20000100a00 */
[----:B------:R-:W-:Y:S02]  /*23c0*/  ISETP.GE.AND P4, PT, R48, RZ, PT ;  /* 0x000000ff3000720c */ /* 0x000fe40003f86270 */
[----:B--2---:R-:W-:Y:S01]  /*23d0*/  ISETP.GE.AND P2, PT, R26, RZ, PT ;  /* 0x000000ff1a00720c */ /* 0x004fe20003f46270 */
[----:B------:R2:W-:Y:S01]  /*23e0*/  STL.64 [R1+0x4bd0], R162 ;  /* 0x004bd0a201007387 */ /* 0x0005e20000100a00 */
[----:B------:R-:W1:Y:S02]  /*23f0*/  LDC R26, c[0x0][0x3a4] ;  /* 0x0000e900ff1a7b82 */ /* 0x000e640000000800 */
[----:B------:R-:W-:Y:S01]  /*2400*/  @!P5 IMAD.MOV R37, RZ, RZ, -R37 ;  /* 0x000000ffff25d224 */ /* 0x000fe200078e0a25 */
[----:B---3--:R-:W-:Y:S01]  /*2410*/  ISETP.GE.AND P6, PT, R32, RZ, PT ;  /* 0x000000ff2000720c */ /* 0x008fe20003fc6270 */
[----:B------:R-:W-:Y:S01]  /*2420*/  STL.64 [R1+0x4b08], R160 ;  /* 0x004b08a001007387 */ /* 0x000fe20000100a00 */
[----:B0-----:R-:W-:-:S02]  /*2430*/  PRMT R165, RZ, 0x7610, R165 ;  /* 0x00007610ffa57816 */ /* 0x001fc400000000a5 */
[----:B------:R-:W-:Y:S01]  /*2440*/  PRMT R164, RZ, 0x7610, R164 ;  /* 0x00007610ffa47816 */ /* 0x000fe200000000a4 */
[----:B------:R-:W-:Y:S01]  /*2450*/  STL.64 [R1+0x4b40], R160 ;  /* 0x004b40a001007387 */ /* 0x000fe20000100a00 */
[----:B------:R-:W-:Y:S01]  /*2460*/  PRMT R48, RZ, 0x7610, R48 ;  /* 0x00007610ff307816 */ /* 0x000fe20000000030 */
[----:B--2---:R-:W0:Y:S01]  /*2470*/  S2R R163, SR_TID.X ;  /* 0x0000000000a37919 */ /* 0x004e220000002100 */
[----:B------:R-:W-:Y:S01]  /*2480*/  @!P2 IMAD.MOV R27, RZ, RZ, -R27 ;  /* 0x000000ffff1ba224 */ /* 0x000fe200078e0a1b */
[----:B----4-:R-:W-:Y:S01]  /*2490*/  ISETP.GE.AND P2, PT, R30, RZ, PT ;  /* 0x000000ff1e00720c */ /* 0x010fe20003f46270 */
[----:B------:R-:W-:Y:S03]  /*24a0*/  STL.64 [R1+0x4b60], R160 ;  /* 0x004b60a001007387 */ /* 0x000fe60000100a00 */
[----:B------:R-:W-:Y:S01]  /*24b0*/  @!P6 IMAD.MOV R29, RZ, RZ, -R29 ;  /* 0x000000ffff1de224 */ /* 0x000fe200078e0a1d */
[----:B------:R-:W-:Y:S01]  /*24c0*/  ISETP.GE.AND P6, PT, R28, RZ, PT ;  /* 0x000000ff1c00720c */ /* 0x000fe20003fc6270 */
[----:B------:R-:W-:Y:S01]  /*24d0*/  STL.64 [R1+0x4aa0], R158 ;  /* 0x004aa09e01007387 */ /* 0x000fe20000100a00 */
[----:B------:R-:W-:-:S02]  /*24e0*/  SEL R27, R2, R27, !P1 ;  /* 0x0000001b021b7207 */ /* 0x000fc40004800000 */
[----:B------:R-:W-:Y:S01]  /*24f0*/  SEL R29, R2, R29, !P1 ;  /* 0x0000001d021d7207 */ /* 0x000fe20004800000 */
[----:B------:R-:W-:Y:S02]  /*2500*/  STL.64 [R1+0x4b20], R158 ;  /* 0x004b209e01007387 */ /* 0x000fe40000100a00 */
[-C--:B-1----:R-:W-:Y:S02]  /*2510*/  IMAD R0, R27, R26.reuse, RZ ;  /* 0x0000001a1b007224 */ /* 0x082fe400078e02ff */
[----:B------:R-:W-:Y:S01]  /*2520*/  STL.64 [R1+0x4a98], R156 ;  /* 0x004a989c01007387 */ /* 0x000fe20000100a00 */
[----:B------:R-:W-:Y:S01]  /*2530*/  @!P2 IMAD.MOV R31, RZ, RZ, -R31 ;  /* 0x000000ffff1fa224 */ /* 0x000fe200078e0a1f */
[----:B------:R-:W-:Y:S01]  /*2540*/  ISETP.GE.AND P2, PT, R50, RZ, PT ;  /* 0x000000ff3200720c */ /* 0x000fe20003f46270 */
[-C--:B------:R-:W-:Y:S01]  /*2550*/  IMAD R24, R29, R26.reuse, RZ ;  /* 0x0000001a1d187224 */ /* 0x080fe200078e02ff */
[----:B------:R-:W-:Y:S01]  /*2560*/  STL.64 [R1+0x4ac0], R156 ;  /* 0x004ac09c01007387 */ /* 0x000fe20000100a00 */
[----:B------:R-:W-:Y:S01]  /*2570*/  @!P6 IMAD.MOV R4, RZ, RZ, -R4 ;  /* 0x000000ffff04e224 */ /* 0x000fe200078e0a04 */
[----:B------:R-:W-:Y:S01]  /*2580*/  SEL R31, R2, R31, !P1 ;  /* 0x0000001f021f7207 */ /* 0x000fe20004800000 */
[----:B------:R-:W-:Y:S01]  /*2590*/  IMAD R2, R25, R26, RZ ;  /* 0x0000001a19027224 */ /* 0x000fe200078e02ff */
[----:B------:R-:W-:Y:S01]  /*25a0*/  STL.64 [R1+0x4ae0], R156 ;  /* 0x004ae09c01007387 */ /* 0x000fe20000100a00 */
[-C--:B------:R-:W-:Y:S01]  /*25b0*/  LEA R30, P6, R24, R52.reuse, 0x1 ;  /* 0x00000034181e7211 */ /* 0x080fe200078c08ff */
[----:B------:R-:W-:Y:S01]  /*25c0*/  IMAD.MOV.U32 R27, RZ, RZ, R45 ;  /* 0x000000ffff1b7224 */ /* 0x000fe200078e002d */
[----:B------:R-:W-:Y:S01]  /*25d0*/  LEA R34, P1, R0, R52, 0x1 ;  /* 0x0000003400227211 */ /* 0x000fe200078208ff */
[----:B------:R-:W-:Y:S01]  /*25e0*/  STL.64 [R1+0x4b00], R156 ;  /* 0x004b009c01007387 */ /* 0x000fe20000100a00 */
[----:B------:R-:W-:Y:S01]  /*25f0*/  IMAD R25, R31, R26, RZ ;  /* 0x0000001a1f197224 */ /* 0x000fe200078e02ff */
[-C--:B------:R-:W-:Y:S01]  /*2600*/  LEA.HI.X.SX32 R31, R24, R53.reuse, 0x1, P6 ;  /* 0x00000035181f7211 */ /* 0x080fe200030f0eff */
[----:B------:R-:W-:Y:S01]  /*2610*/  IMAD.U32 R24, RZ, RZ, UR76 ;  /* 0x0000004cff187e24 */ /* 0x000fe2000f8e00ff */
[----:B------:R-:W-:Y:S01]  /*2620*/  STL.64 [R1+0x4b38], R156 ;  /* 0x004b389c01007387 */ /* 0x000fe20000100a00 */
[----:B0-----:R-:W-:Y:S01]  /*2630*/  LOP3.LUT R163, R163, 0x7f, RZ, 0xc0, !PT ;  /* 0x0000007fa3a37812 */ /* 0x001fe200078ec0ff */
[----:B------:R-:W-:Y:S01]  /*2640*/  IMAD.MOV.U32 R26, RZ, RZ, R47 ;  /* 0x000000ffff1a7224 */ /* 0x000fe200078e002f */
[CC--:B------:R-:W-:Y:S01]  /*2650*/  LEA R28, P6, R25.reuse, R52.reuse, 0x1 ;  /* 0x00000034191c7211 */ /* 0x0c0fe200078c08ff */
[----:B------:R-:W-:Y:S01]  /*2660*/  STL.64 [R1+0x4b58], R156 ;  /* 0x004b589c01007387 */ /* 0x000fe20000100a00 */
[-C--:B------:R-:W-:Y:S01]  /*2670*/  LEA.HI.X.SX32 R35, R0, R53.reuse, 0x1, P1 ;  /* 0x0000003500237211 */ /* 0x080fe200008f0eff */
[----:B------:R-:W-:Y:S01]  /*2680*/  VIADD R0, R36, 0xffffffff ;  /* 0xffffffff24007836 */ /* 0x000fe20000000000 */
[-C--:B------:R-:W-:Y:S01]  /*2690*/  LEA.HI.X.SX32 R29, R25, R53.reuse, 0x1, P6 ;  /* 0x00000035191d7211 */ /* 0x080fe200030f0eff */
[----:B------:R-:W-:Y:S01]  /*26a0*/  STL.64 [R1+0x4b78], R156 ;  /* 0x004b789c01007387 */ /* 0x000fe20000100a00 */
[----:B------:R-:W-:Y:S01]  /*26b0*/  ISETP.NE.U32.AND P6, PT, R163, RZ, PT ;  /* 0x000000ffa300720c */ /* 0x000fe20003fc5070 */
[----:B------:R-:W-:Y:S01]  /*26c0*/  IMAD.MOV.U32 R25, RZ, RZ, R49 ;  /* 0x000000ffff197224 */ /* 0x000fe200078e0031 */
[----:B------:R-:W-:Y:S01]  /*26d0*/  ISETP.GE.U32.AND P5, PT, R0, 0x7fffff00, PT ;  /* 0x7fffff000000780c */ /* 0x000fe20003fa6070 */
[----:B------:R-:W-:Y:S01]  /*26e0*/  STL.64 [R1+0x4b98], R156 ;  /* 0x004b989c01007387 */ /* 0x000fe20000100a00 */
[C---:B------:R-:W-:Y:S01]  /*26f0*/  LEA R32, P0, R2.reuse, R52, 0x1 ;  /* 0x0000003402207211 */ /* 0x040fe200078008ff */
[----:B------:R-:W-:Y:S01]  /*2700*/  @!P4 IMAD.MOV R27, RZ, RZ, -R27 ;  /* 0x000000ffff1bc224 */ /* 0x000fe200078e0a1b */
[----:B------:R-:W-:Y:S01]  /*2710*/  PRMT R47, RZ, 0x7610, R47 ;  /* 0x00007610ff2f7816 */ /* 0x000fe2000000002f */
[----:B------:R-:W-:Y:S01]  /*2720*/  STL.64 [R1+0x4bb8], R156 ;  /* 0x004bb89c01007387 */ /* 0x000fe20000100a00 */
[----:B------:R-:W-:Y:S01]  /*2730*/  LEA.HI.X.SX32 R33, R2, R53, 0x1, P0 ;  /* 0x0000003502217211 */ /* 0x000fe200000f0eff */
[----:B------:R-:W-:Y:S01]  /*2740*/  VIADD R2, R36, 0xfffffffc ;  /* 0xfffffffc24027836 */ /* 0x000fe20000000000 */
[----:B------:R-:W-:Y:S01]  /*2750*/  ISETP.GE.AND P1, PT, R54, RZ, PT ;  /* 0x000000ff3600720c */ /* 0x000fe20003f26270 */
[----:B------:R0:W-:Y:S01]  /*2760*/  STL.64 [R1+0x4bd8], R156 ;  /* 0x004bd89c01007387 */ /* 0x0001e20000100a00 */
[----:B------:R-:W-:Y:S01]  /*2770*/  ISETP.GE.AND P0, PT, R55, RZ, PT ;  /* 0x000000ff3700720c */ /* 0x000fe20003f06270 */
[----:B------:R-:W-:Y:S01]  /*2780*/  VOTEU.ALL UP0, P6 ;  /* 0x0000000000ff7886 */ /* 0x000fe20003000000 */
[----:B------:R-:W-:Y:S01]  /*2790*/  VOTEU.ALL UP1, P6 ;  /* 0x0000000000ff7886 */ /* 0x000fe20003020000 */
[----:B------:R-:W-:Y:S01]  /*27a0*/  STL.64 [R1+0x4a30], R154 ;  /* 0x004a309a01007387 */ /* 0x000fe20000100a00 */
[----:B------:R-:W-:-:S02]  /*27b0*/  @!P2 IMAD.MOV R26, RZ, RZ, -R26 ;  /* 0x000000ffff1aa224 */ /* 0x000fc400078e0a1a */
[----:B------:R-:W-:-:S04]  /*27c0*/  @!UP0 UIADD3 UR10, UPT, UPT, -UR9, 0x100000, URZ ;  /* 0x00100000090a8890 */ /* 0x000fc8000fffe1ff */
[----:B------:R-:W-:Y:S02]  /*27d0*/  @!UP0 USHF.L.U32 UR11, UR10, 0xb, URZ ;  /* 0x0000000b0a0b8899 */ /* 0x000fe400080006ff */
[----:B------:R-:W-:Y:S01]  /*27e0*/  @!UP0 USHF.L.U32 UR10, UR10, 0x1, URZ ;  /* 0x000000010a0a8899 */ /* 0x000fe200080006ff */
[----:B------:R-:W-:Y:S01]  /*27f0*/  STL.64 [R1+0x4ab0], R154 ;  /* 0x004ab09a01007387 */ /* 0x000fe20000100a00 */
[C---:B------:R-:W-:Y:S02]  /*2800*/  VIADD R0, R36.reuse, 0xfffffffd ;  /* 0xfffffffd24007836 */ /* 0x040fe40000000000 */
[----:B------:R-:W-:Y:S01]  /*2810*/  VIADD R45, R36, 0xfffffffa ;  /* 0xfffffffa242d7836 */ /* 0x000fe20000000000 */
[----:B------:R-:W-:Y:S01]  /*2820*/  STL.64 [R1+0x4ad0], R154 ;  /* 0x004ad09a01007387 */ /* 0x000fe20000100a00 */
[----:B0-----:R-:W-:Y:S01]  /*2830*/  VIADD R156, R24, 0x88000 ;  /* 0x00088000189c7836 */ /* 0x001fe20000000000 */
[----:B------:R-:W-:Y:S01]  /*2840*/  ISETP.GE.U32.AND P4, PT, R0, 0x7ffffefe, PT ;  /* 0x7ffffefe0000780c */ /* 0x000fe20003f86070 */
[----:B------:R-:W-:Y:S01]  /*2850*/  @!P1 IMAD.MOV R25, RZ, RZ, -R25 ;  /* 0x000000ffff199224 */ /* 0x000fe200078e0a19 */
[----:B------:R-:W-:Y:S01]  /*2860*/  STL.64 [R1+0x4af0], R154 ;  /* 0x004af09a01007387 */ /* 0x000fe20000100a00 */
[----:B------:R-:W-:Y:S01]  /*2870*/  ISETP.GE.U32.AND P1, PT, R2, 0x7ffffefd, PT ;  /* 0x7ffffefd0200780c */ /* 0x000fe20003f26070 */
[----:B------:R-:W-:Y:S01]  /*2880*/  VIADD R0, R36, 0xfffffffb ;  /* 0xfffffffb24007836 */ /* 0x000fe20000000000 */
[----:B------:R-:W-:Y:S01]  /*2890*/  R2UR UR4, R156 ;  /* 0x000000009c0472ca */ /* 0x000fe200000e0000 */
[----:B------:R-:W-:Y:S01]  /*28a0*/  STL.64 [R1+0x4b28], R154 ;  /* 0x004b289a01007387 */ /* 0x000fe20000100a00 */
[----:B------:R-:W0:Y:S01]  /*28b0*/  LDC R2, c[0x0][0x3a8] ;  /* 0x0000ea00ff027b82 */ /* 0x000e220000000800 */
[----:B------:R-:W-:-:S02]  /*28c0*/  ISETP.GE.U32.AND P2, PT, R45, 0x7ffffefb, PT ;  /* 0x7ffffefb2d00780c */ /* 0x000fc40003f46070 */
[----:B------:R-:W-:Y:S01]  /*28d0*/  STL.64 [R1+0x4b48], R154 ;  /* 0x004b489a01007387 */ /* 0x000fe20000100a00 */
[----:B------:R-:W-:-:S03]  /*28e0*/  PRMT R45, RZ, 0x7610, R45 ;  /* 0x00007610ff2d7816 */ /* 0x000fc6000000002d */
[----:B------:R-:W-:Y:S04]  /*28f0*/  STL.64 [R1+0x4b68], R154 ;  /* 0x004b689a01007387 */ /* 0x000fe80000100a00 */
[----:B------:R-:W-:Y:S04]  /*2900*/  STL.64 [R1+0x4b88], R154 ;  /* 0x004b889a01007387 */ /* 0x000fe80000100a00 */
[----:B------:R-:W-:Y:S04]  /*2910*/  STL.64 [R1+0x4ba8], R154 ;  /* 0x004ba89a01007387 */ /* 0x000fe80000100a00 */
[----:B------:R1:W-:Y:S04]  /*2920*/  STL.64 [R1+0x4bc8], R154 ;  /* 0x004bc89a01007387 */ /* 0x0003e80000100a00 */
[----:B------:R-:W-:Y:S04]  /*2930*/  STL.64 [R1+0x4a28], R152 ;  /* 0x004a289801007387 */ /* 0x000fe80000100a00 */
[----:B------:R-:W-:Y:S04]  /*2940*/  STL.64 [R1+0x4a50], R152 ;  /* 0x004a509801007387 */ /* 0x000fe80000100a00 */
[----:B------:R-:W-:Y:S04]  /*2950*/  STL.64 [R1+0x4a70], R152 ;  /* 0x004a709801007387 */ /* 0x000fe80000100a00 */
[----:B------:R-:W-:Y:S04]  /*2960*/  STL.64 [R1+0x4a90], R152 ;  /* 0x004a909801007387 */ /* 0x000fe80000100a00 */
[----:B------:R-:W-:Y:S04]  /*2970*/  STL.64 [R1+0x49c0], R150 ;  /* 0x0049c09601007387 */ /* 0x000fe80000100a00 */
[----:B------:R-:W-:Y:S04]  /*2980*/  STL.64 [R1+0x4a40], R150 ;  /* 0x004a409601007387 */ /* 0x000fe80000100a00 */
[----:B------:R-:W-:Y:S04]  /*2990*/  STL.64 [R1+0x4a60], R150 ;  /* 0x004a609601007387 */ /* 0x000fe80000100a00 */
[----:B------:R-:W-:Y:S04]  /*29a0*/  STL.64 [R1+0x4a80], R150 ;  /* 0x004a809601007387 */ /* 0x000fe80000100a00 */
[----:B------:R-:W-:Y:S01]  /*29b0*/  STL.64 [R1+0x4aa8], R150 ;  /* 0x004aa89601007387 */ /* 0x000fe20000100a00 */
[----:B------:R-:W-:Y:S03]  /*29c0*/  STTM.x128 tmem[UR12], RZ ;  /* 0x000000ff000079ed */ /* 0x000fe600083c000c */
[----:B------:R-:W-:Y:S01]  /*29d0*/  STL.64 [R1+0x4ac8], R150 ;  /* 0x004ac89601007387 */ /* 0x000fe20000100a00 */
[----:B------:R-:W2:Y:S03]  /*29e0*/  FENCE.VIEW.ASYNC.T ;  /* 0x00000000000073c6 */ /* 0x000ea60000000200 */
[----:B------:R-:W-:Y:S01]  /*29f0*/  STL.64 [R1+0x4ae8], R150 ;  /* 0x004ae89601007387 */ /* 0x000fe20000100a00 */
[----:B--2---:R-:W-:Y:S06]  /*2a00*/  BAR.SYNC.DEFER_BLOCKING 0x0 ;  /* 0x0000000000007b1d */ /* 0x004fec0000010000 */
[----:B------:R-:W-:Y:S04]  /*2a10*/  STL.64 [R1+0x49b8], R148 ;  /* 0x0049b89401007387 */ /* 0x000fe80000100a00 */
[----:B------:R-:W-:Y:S04]  /*2a20*/  STL.64 [R1+0x49e0], R148 ;  /* 0x0049e09401007387 */ /* 0x000fe80000100a00 */
[----:B------:R-:W-:Y:S04]  /*2a30*/  STL.64 [R1+0x4a00], R148 ;  /* 0x004a009401007387 */ /* 0x000fe80000100a00 */
[----:B------:R-:W-:Y:S04]  /*2a40*/  STL.64 [R1+0x4a20], R148 ;  /* 0x004a209401007387 */ /* 0x000fe80000100a00 */
[----:B------:R-:W-:Y:S04]  /*2a50*/  STL.64 [R1+0x4ab8], R148 ;  /* 0x004ab89401007387 */ /* 0x000fe80000100a00 */
[----:B------:R-:W2:Y:S02]  /*2a60*/  FENCE.VIEW.ASYNC.S ;  /* 0x00000000000073c6 */ /* 0x000ea40000000000 */
[----:B--2---:R-:W2:Y:S02]  /*2a70*/  @!UP1 SYNCS.EXCH.64 URZ, [UR4], UR10 ;  /* 0x0000000a04ff95b2 */ /* 0x004ea40008000100 */
        /* <DEDUP_REMOVED lines=20> */
[----:B--2---:R-:W-:Y:S06]  /*2bc0*/  BAR.SYNC.DEFER_BLOCKING 0x0 ;  /* 0x0000000000007b1d */ /* 0x004fec0000010000 */
        /* <DEDUP_REMOVED lines=24> */
[----:B------:R-:W2:Y:S04]  /*2d50*/  @!P5 LDG.E.U16 R47, desc[UR6][R32.64] ;  /* 0x00000006202fd981 */ /* 0x000ea8000c1e1500 */
[----:B------:R-:W2:Y:S04]  /*2d60*/  @!P5 LDG.E.U16 R46, desc[UR6][R30.64] ;  /* 0x000000061e2ed981 */ /* 0x000ea8000c1e1500 */
        /* <DEDUP_REMOVED lines=253> */
[----:B------:R-:W-:Y:S04]  /*3d40*/  STL [R1+0x4000], R3 ;  /* 0x0040000301007387 */ /* 0x000fe80000100800 */
        /* <DEDUP_REMOVED lines=31> */
[----:B------:R3:W-:Y:S01]  /*3f40*/  STL [R1+0x1a84], R24 ;  /* 0x001a841801007387 */ /* 0x0007e20000100800 */
[----:B0-----:R-:W-:-:S03]  /*3f50*/  IMAD.SHL.U32 R49, R2, 0x2, RZ ;  /* 0x0000000202317824 */ /* 0x001fc600078e00ff */
[----:B------:R0:W-:Y:S01]  /*3f60*/  STL [R1+0x1a80], R156 ;  /* 0x001a809c01007387 */ /* 0x0001e20000100800 */
[----:B-1----:R-:W-:Y:S02]  /*3f70*/  PRMT R154, RZ, 0x7610, R154 ;  /* 0x00007610ff9a7816 */ /* 0x002fe4000000009a */
[----:B------:R-:W-:Y:S01]  /*3f80*/  PRMT R155, RZ, 0x7610, R155 ;  /* 0x00007610ff9b7816 */ /* 0x000fe2000000009b */
[----:B------:R-:W4:Y:S01]  /*3f90*/  @!P5 LDG.E.U16 R48, desc[UR6][R34.64] ;  /* 0x000000062230d981 */ /* 0x000f22000c1e1500 */
[----:B---3--:R-:W-:-:S03]  /*3fa0*/  MOV R24, R51 ;  /* 0x0000003300187202 */ /* 0x008fc60000000f00 */
[----:B------:R-:W3:Y:S02]  /*3fb0*/  @!P5 LDG.E.U16 R45, desc[UR6][R28.64] ;  /* 0x000000061c2dd981 */ /* 0x000ee4000c1e1500 */
[----:B------:R-:W-:Y:S01]  /*3fc0*/  @!P0 IMAD.MOV R24, RZ, RZ, -R24 ;  /* 0x000000ffff188224 */ /* 0x000fe200078e0a18 */
[----:B------:R-:W-:Y:S01]  /*3fd0*/  ISETP.GE.U32.AND P0, PT, R0, 0x7ffffefc, PT ;  /* 0x7ffffefc0000780c */ /* 0x000fe20003f06070 */
[----:B------:R-:W-:-:S03]  /*3fe0*/  IMAD.U32 R0, RZ, RZ, UR12 ;  /* 0x0000000cff007e24 */ /* 0x000fc6000f8e00ff */
[----:B------:R-:W-:Y:S01]  /*3ff0*/  STL [R1+0x4020], R24 ;  /* 0x0040201801007387 */ /* 0x000fe20000100800 */
[----:B0-----:R-:W-:-:S03]  /*4000*/  IMAD.WIDE R156, R49, 0x2, R34 ;  /* 0x00000002319c7825 */ /* 0x001fc600078e0222 */
[----:B------:R0:W-:Y:S01]  /*4010*/  STL [R1+0x3dac], R0 ;  /* 0x003dac0001007387 */ /* 0x0001e20000100800 */
[----:B------:R-:W-:-:S03]  /*4020*/  IMAD.WIDE R162, R49, 0x2, R32 ;  /* 0x0000000231a27825 */ /* 0x000fc600078e0220 */
[----:B--2---:R-:W-:Y:S01]  /*4030*/  STL.64 [R1+0x4068], R46 ;  /* 0x0040682e01007387 */ /* 0x004fe20000100a00 */
[----:B------:R-:W-:-:S03]  /*4040*/  IMAD.WIDE R158, R49, 0x2, R28 ;  /* 0x00000002319e7825 */ /* 0x000fc600078e021c */
[----:B------:R-:W-:Y:S01]  /*4050*/  STL.64 [R1+0x4088], R46 ;  /* 0x0040882e01007387 */ /* 0x000fe20000100a00 */
[----:B------:R-:W-:-:S03]  /*4060*/  IMAD.WIDE R160, R49, 0x2, R30 ;  /* 0x0000000231a07825 */ /* 0x000fc600078e021e */
[----:B------:R-:W-:Y:S01]  /*4070*/  STL.64 [R1+0x40a8], R46 ;  /* 0x0040a82e01007387 */ /* 0x000fe20000100a00 */
[----:B0-----:R-:W-:-:S03]  /*4080*/  VIADD R0, R36, 0xfffffff9 ;  /* 0xfffffff924007836 */ /* 0x001fc60000000000 */
[----:B------:R-:W-:Y:S04]  /*4090*/  STL.64 [R1+0x40c8], R46 ;  /* 0x0040c82e01007387 */ /* 0x000fe80000100a00 */
[----:B------:R-:W-:Y:S04]  /*40a0*/  STL.64 [R1+0x40e8], R46 ;  /* 0x0040e82e01007387 */ /* 0x000fe80000100a00 */
[----:B------:R0:W-:Y:S04]  /*40b0*/  STL.64 [R1+0x1f60], R156 ;  /* 0x001f609c01007387 */ /* 0x0001e80000100a00 */
[----:B------:R1:W-:Y:S04]  /*40c0*/  STL.64 [R1+0x1f58], R162 ;  /* 0x001f58a201007387 */ /* 0x0003e80000100a00 */
[----:B------:R-:W2:Y:S04]  /*40d0*/  @!P4 LDG.E.U16 R165, desc[UR6][R156.64] ;  /* 0x000000069ca5c981 */ /* 0x000ea8000c1e1500 */
[----:B------:R-:W2:Y:S04]  /*40e0*/  @!P4 LDG.E.U16 R154, desc[UR6][R158.64] ;  /* 0x000000069e9ac981 */ /* 0x000ea8000c1e1500 */
[----:B------:R1:W3:Y:S04]  /*40f0*/  @!P4 LDG.E.U16 R155, desc[UR6][R160.64] ;  /* 0x00000006a09bc981 */ /* 0x0002e8000c1e1500 */
[----:B0-----:R-:W4:Y:S04]  /*4100*/  LDL.LU.64 R156, [R1+0x4bd8] ;  /* 0x004bd800019c7983 */ /* 0x001f280000300a00 */
[----:B------:R0:W-:Y:S04]  /*4110*/  STL.64 [R1+0x1f50], R160 ;  /* 0x001f50a001007387 */ /* 0x0001e80000100a00 */
[----:B------:R-:W4:Y:S04]  /*4120*/  @!P4 LDG.E.U16 R164, desc[UR6][R162.64] ;  /* 0x00000006a2a4c981 */ /* 0x000f28000c1e1500 */
[----:B-1----:R-:W4:Y:S01]  /*4130*/  LDL.LU.64 R162, [R1+0x4bd0] ;  /* 0x004bd00001a27983 */ /* 0x002f220000300a00 */
[----:B------:R-:W-:-:S03]  /*4140*/  IMAD R49, R2, 0x3, RZ ;  /* 0x0000000302317824 */ /* 0x000fc600078e02ff */
[----:B------:R1:W-:Y:S01]  /*4150*/  STL.64 [R1+0x1f48], R158 ;  /* 0x001f489e01007387 */ /* 0x0003e20000100a00 */
[----:B0-----:R-:W-:-:S04]  /*4160*/  IMAD.WIDE R160, R49, 0x2, R30 ;  /* 0x0000000231a07825 */ /* 0x001fc800078e021e */
[C---:B-1----:R-:W-:Y:S01]  /*4170*/  IMAD.WIDE R158, R49.reuse, 0x2, R28 ;  /* 0x00000002319e7825 */ /* 0x042fe200078e021c */
[----:B--2---:R-:W-:Y:S04]  /*4180*/  STL [R1+0x1ff0], R154 ;  /* 0x001ff09a01007387 */ /* 0x004fe80000100800 */
[----:B---3--:R0:W-:Y:S01]  /*4190*/  STL [R1+0x1ff4], R155 ;  /* 0x001ff49b01007387 */ /* 0x0081e20000100800 */
[----:B----4-:R-:W-:Y:S02]  /*41a0*/  PRMT R156, RZ, 0x7610, R156 ;  /* 0x00007610ff9c7816 */ /* 0x010fe4000000009c */
[----:B------:R-:W-:Y:S01]  /*41b0*/  PRMT R157, RZ, 0x7610, R157 ;  /* 0x00007610ff9d7816 */ /* 0x000fe2000000009d */
[----:B0-----:R-:W-:-:S03]  /*41c0*/  IMAD.WIDE R154, R49, 0x2, R34 ;  /* 0x00000002319a7825 */ /* 0x001fc600078e0222 */
[----:B------:R-:W2:Y:S04]  /*41d0*/  @!P1 LDG.E.U16 R156, desc[UR6][R158.64] ;  /* 0x000000069e9c9981 */ /* 0x000ea8000c1e1500 */
[----:B------:R-:W-:Y:S04]  /*41e0*/  STL [R1+0x1ff8], R164 ;  /* 0x001ff8a401007387 */ /* 0x000fe80000100800 */
[----:B------:R0:W-:Y:S01]  /*41f0*/  STL [R1+0x1ffc], R165 ;  /* 0x001ffca501007387 */ /* 0x0001e20000100800 */
[----:B------:R-:W-:Y:S02]  /*4200*/  PRMT R163, RZ, 0x7610, R163 ;  /* 0x00007610ffa37816 */ /* 0x000fe400000000a3 */
[----:B------:R-:W-:Y:S01]  /*4210*/  PRMT R162, RZ, 0x7610, R162 ;  /* 0x00007610ffa27816 */ /* 0x000fe200000000a2 */
[----:B------:R1:W-:Y:S01]  /*4220*/  STL.64 [R1+0x1f40], R154 ;  /* 0x001f409a01007387 */ /* 0x0003e20000100a00 */
[----:B0-----:R-:W-:-:S03]  /*4230*/  IMAD.WIDE R164, R49, 0x2, R32 ;  /* 0x0000000231a47825 */ /* 0x001fc600078e0220 */
[----:B------:R-:W3:Y:S04]  /*4240*/  @!P1 LDG.E.U16 R163, desc[UR6][R154.64] ;  /* 0x000000069aa39981 */ /* 0x000ee8000c1e1500 */
[----:B------:R0:W-:Y:S04]  /*4250*/  STL.64 [R1+0x1f38], R164 ;  /* 0x001f38a401007387 */ /* 0x0001e80000100a00 */
[----:B------:R4:W3:Y:S04]  /*4260*/  @!P1 LDG.E.U16 R157, desc[UR6][R160.64] ;  /* 0x00000006a09d9981 */ /* 0x0008e8000c1e1500 */
[----:B-1----:R-:W3:Y:S04]  /*4270*/  LDL.LU.64 R154, [R1+0x4bc8] ;  /* 0x004bc800019a7983 */ /* 0x002ee80000300a00 */
[----:B------:R4:W-:Y:S04]  /*4280*/  STL.64 [R1+0x1f30], R160 ;  /* 0x001f30a001007387 */ /* 0x0009e80000100a00 */
[----:B------:R-:W3:Y:S04]  /*4290*/  @!P1 LDG.E.U16 R162, desc[UR6][R164.64] ;  /* 0x00000006a4a29981 */ /* 0x000ee8000c1e1500 */
[----:B0-----:R-:W3:Y:S01]  /*42a0*/  LDL.LU.64 R164, [R1+0x4bc0] ;  /* 0x004bc00001a47983 */ /* 0x001ee20000300a00 */
[----:B------:R-:W-:-:S03]  /*42b0*/  IMAD.SHL.U32 R49, R2, 0x4, RZ ;  /* 0x0000000402317824 */ /* 0x000fc600078e00ff */
[----:B------:R0:W-:Y:S01]  /*42c0*/  STL.64 [R1+0x1f28], R158 ;  /* 0x001f289e01007387 */ /* 0x0001e20000100a00 */
[----:B----4-:R-:W-:-:S04]  /*42d0*/  IMAD.WIDE R160, R49, 0x2, R30 ;  /* 0x0000000231a07825 */ /* 0x010fc800078e021e */
[C---:B0-----:R-:W-:Y:S01]  /*42e0*/  IMAD.WIDE R158, R49.reuse, 0x2, R28 ;  /* 0x00000002319e7825 */ /* 0x041fe200078e021c */
[----:B--2---:R-:W-:Y:S04]  /*42f0*/  STL [R1+0x2964], R156 ;  /* 0x0029649c01007387 */ /* 0x004fe80000100800 */
[----:B---3--:R0:W-:Y:S01]  /*4300*/  STL [R1+0x2968], R157 ;  /* 0x0029689d01007387 */ /* 0x0081e20000100800 */
[----:B------:R-:W-:Y:S02]  /*4310*/  PRMT R154, RZ, 0x7610, R154 ;  /* 0x00007610ff9a7816 */ /* 0x000fe4000000009a */
        /* <DEDUP_REMOVED lines=16> */
[----:B------:R-:W-:-:S03]  /*4420*/  IMAD R49, R2, 0x5, RZ ;  /* 0x0000000502317824 */ /* 0x000fc600078e02ff */
        /* <DEDUP_REMOVED lines=22> */
[----:B------:R-:W-:Y:S01]  /*4590*/  ISETP.GE.U32.AND P5, PT, R0, 0x7ffffefa, PT ;  /* 0x7ffffefa0000780c */ /* 0x000fe20003fa6070 */
[----:B------:R-:W-:-:S02]  /*45a0*/  IMAD R49, R2, 0x6, RZ ;  /* 0x0000000602317824 */ /* 0x000fc400078e02ff */
[----:B------:R0:W-:Y:S02]  /*45b0*/  STL.64 [R1+0x1ee8], R158 ;  /* 0x001ee89e01007387 */ /* 0x0001e40000100a00 */
        /* <DEDUP_REMOVED lines=21> */
[----:B------:R-:W-:-:S02]  /*4710*/  VIADD R0, R36, 0xfffffff8 ;  /* 0xfffffff824007836 */ /* 0x000fc40000000000 */
[----:B------:R-:W-:-:S03]  /*4720*/  IMAD R49, R2, 0x7, RZ ;  /* 0x0000000702317824 */ /* 0x000fc600078e02ff */
[----:B------:R-:W-:Y:S01]  /*4730*/  ISETP.GE.U32.AND P4, PT, R0, 0x7ffffef9, PT ;  /* 0x7ffffef90000780c */ /* 0x000fe20003f86070 */
        /* <DEDUP_REMOVED lines=22> */
[----:B------:R-:W-:-:S05]  /*48a0*/  VIADD R0, R36, 0xfffffff7 ;  /* 0xfffffff724007836 */ /* 0x000fca0000000000 */
[----:B------:R-:W-:Y:S01]  /*48b0*/  ISETP.GE.U32.AND P1, PT, R0, 0x7ffffef8, PT ;  /* 0x7ffffef80000780c */ /* 0x000fe20003f26070 */
[----:B------:R-:W-:-:S05]  /*48c0*/  VIADD R0, R36, 0xfffffff6 ;  /* 0xfffffff624007836 */ /* 0x000fca0000000000 */
[----:B------:R-:W-:Y:S01]  /*48d0*/  ISETP.GE.U32.AND P0, PT, R0, 0x7ffffef7, PT ;  /* 0x7ffffef70000780c */ /* 0x000fe20003f06070 */
[----:B------:R-:W-:-:S05]  /*48e0*/  VIADD R0, R36, 0xfffffff5 ;  /* 0xfffffff524007836 */ /* 0x000fca0000000000 */
[----:B------:R-:W-:Y:S01]  /*48f0*/  ISETP.GE.U32.AND P2, PT, R0, 0x7ffffef6, PT ;  /* 0x7ffffef60000780c */ /* 0x000fe20003f46070 */
[----:B------:R-:W-:Y:S01]  /*4900*/  VIADD R0, R36, 0xfffffff4 ;  /* 0xfffffff424007836 */ /* 0x000fe20000000000 */
[----:B------:R0:W-:Y:S01]  /*4910*/  STL.64 [R1+0x1ea8], R158 ;  /* 0x001ea89e01007387 */ /* 0x0001e20000100a00 */
[----:B------:R-:W-:-:S03]  /*4920*/  IMAD.SHL.U32 R49, R2, 0x8, RZ ;  /* 0x0000000802317824 */ /* 0x000fc600078e00ff */
[----:B------:R-:W-:Y:S01]  /*4930*/  ISETP.GE.U32.AND P5, PT, R0, 0x7ffffef5, PT ;  /* 0x7ffffef50000780c */ /* 0x000fe20003fa6070 */
[----:B------:R-:W-:Y:S02]  /*4940*/  VIADD R0, R36, 0xfffffff3 ;  /* 0xfffffff324007836 */ /* 0x000fe40000000000 */
[----:B----4-:R-:W-:-:S03]  /*4950*/  IMAD.WIDE R160, R49, 0x2, R30 ;  /* 0x0000000231a07825 */ /* 0x010fc600078e021e */
[----:B------:R-:W-:Y:S01]  /*4960*/  ISETP.GE.U32.AND P4, PT, R0, 0x7ffffef4, PT ;  /* 0x7ffffef40000780c */ /* 0x000fe20003f86070 */
[----:B------:R-:W-:Y:S02]  /*4970*/  VIADD R0, R36, 0xfffffff2 ;  /* 0xfffffff224007836 */ /* 0x000fe40000000000 */
        /* <DEDUP_REMOVED lines=9> */
[----:B------:R-:W-:-:S03]  /*4a10*/  PRMT R165, RZ, 0x7610, R165 ;  /* 0x00007610ffa57816 */ /* 0x000fc600000000a5 */
[----:B------:R-:W3:Y:S01]  /*4a20*/  @!P1 LDG.E.U16 R154, desc[UR6][R158.64] ;  /* 0x000000069e9a9981 */ /* 0x000ee2000c1e1500 */
[----:B------:R-:W-:Y:S01]  /*4a30*/  PRMT R164, RZ, 0x7610, R164 ;  /* 0x00007610ffa47816 */ /* 0x000fe200000000a4 */
[----:B0-----:R-:W-:Y:S02]  /*4a40*/  IMAD.WIDE R162, R49, 0x2, R32 ;  /* 0x0000000231a27825 */ /* 0x001fe400078e0220 */
[----:B------:R-:W4:Y:S04]  /*4a50*/  @!P1 LDG.E.U16 R165, desc[UR6][R156.64] ;  /* 0x000000069ca59981 */ /* 0x000f28000c1e1500 */
[----:B------:R-:W4:Y:S01]  /*4a60*/  @!P1 LDG.E.U16 R164, desc[UR6][R162.64] ;  /* 0x00000006a2a49981 */ /* 0x000f22000c1e1500 */
[----:B------:R-:W-:Y:S02]  /*4a70*/  ISETP.GE.U32.AND P1, PT, R0, 0x7ffffef3, PT ;  /* 0x7ffffef30000780c */ /* 0x000fe40003f26070 */
[----:B------:R-:W-:Y:S01]  /*4a80*/  PRMT R0, RZ, 0x7610, R0 ;  /* 0x00007610ff007816 */ /* 0x000fe20000000000 */
[----:B------:R0:W-:Y:S04]  /*4a90*/  STL.64 [R1+0x1ea0], R156 ;  /* 0x001ea09c01007387 */ /* 0x0001e80000100a00 */
[----:B------:R1:W-:Y:S01]  /*4aa0*/  STL.64 [R1+0x1e98], R162 ;  /* 0x001e98a201007387 */ /* 0x0003e20000100a00 */
[----:B------:R-:W-:-:S03]  /*4ab0*/  IMAD R49, R2, 0x9, RZ ;  /* 0x0000000902317824 */ /* 0x000fc600078e02ff */
[----:B0-----:R-:W4:Y:S04]  /*4ac0*/  LDL.LU.64 R156, [R1+0x4b78] ;  /* 0x004b7800019c7983 */ /* 0x001f280000300a00 */
[----:B------:R-:W-:Y:S04]  /*4ad0*/  STL.64 [R1+0x1e90], R160 ;  /* 0x001e90a001007387 */ /* 0x000fe80000100a00 */
[----:B-1----:R-:W4:Y:S04]  /*4ae0*/  LDL.LU.64 R162, [R1+0x4b70] ;  /* 0x004b700001a27983 */ /* 0x002f280000300a00 */
[----:B------:R-:W-:Y:S04]  /*4af0*/  STL.64 [R1+0x1e88], R158 ;  /* 0x001e889e01007387 */ /* 0x000fe80000100a00 */
[----:B------:R-:W-:Y:S04]  /*4b00*/  STL.S16 [R1+0x178], R0 ;  /* 0x0001780001007387 */ /* 0x000fe80000100600 */
[----:B------:R-:W4:Y:S04]  /*4b10*/  LDL R2, [R1+0x178] ;  /* 0x0001780001027983 */ /* 0x000f280000100800 */
[----:B---3--:R-:W-:Y:S04]  /*4b20*/  STL [R1+0x14c], R154 ;  /* 0x00014c9a01007387 */ /* 0x008fe80000100800 */
[----:B--2---:R0:W-:Y:S02]  /*4b30*/  STL [R1+0x150], R155 ;  /* 0x0001509b01007387 */ /* 0x0041e40000100800 */
[----:B0-----:R-:W-:-:S05]  /*4b40*/  IMAD.WIDE R154, R49, 0x2, R34 ;  /* 0x00000002319a7825 */ /* 0x001fca00078e0222 */
[----:B----4-:R-:W2:Y:S01]  /*4b50*/  @!P0 LDG.E.U16 R2, desc[UR6][R154.64] ;  /* 0x000000069a028981 */ /* 0x010ea2000c1e1500 */
[----:B------:R-:W-:-:S03]  /*4b60*/  IMAD.WIDE R160, R49, 0x2, R32 ;  /* 0x0000000231a07825 */ /* 0x000fc600078e0220 */
[----:B------:R-:W-:Y:S04]  /*4b70*/  STL [R1+0x154], R164 ;  /* 0x000154a401007387 */ /* 0x000fe80000100800 */
[----:B------:R-:W-:Y:S04]  /*4b80*/  STL [R1+0x158], R165 ;  /* 0x000158a501007387 */ /* 0x000fe80000100800 */
[----:B------:R0:W-:Y:S04]  /*4b90*/  STL.64 [R1+0x1e80], R154 ;  /* 0x001e809a01007387 */ /* 0x0001e80000100a00 */
[----:B------:R-:W-:Y:S04]  /*4ba0*/  STL.64 [R1+0x1e78], R160 ;  /* 0x001e78a001007387 */ /* 0x000fe80000100a00 */
[----:B0-----:R-:W3:Y:S01]  /*4bb0*/  LDL.LU.64 R154, [R1+0x4b68] ;  /* 0x004b6800019a7983 */ /* 0x001ee20000300a00 */
[----:B------:R-:W-:Y:S01]  /*4bc0*/  PRMT R157, RZ, 0x7610, R157 ;  /* 0x00007610ff9d7816 */ /* 0x000fe2000000009d */
[----:B------:R-:W-:Y:S01]  /*4bd0*/  IMAD.WIDE R158, R49, 0x2, R28 ;  /* 0x00000002319e7825 */ /* 0x000fe200078e021c */
[----:B------:R-:W-:-:S02]  /*4be0*/  PRMT R163, RZ, 0x7610, R163 ;  /* 0x00007610ffa37816 */ /* 0x000fc400000000a3 */
[----:B------:R-:W-:Y:S01]  /*4bf0*/  PRMT R162, RZ, 0x7610, R162 ;  /* 0x00007610ffa27816 */ /* 0x000fe200000000a2 */
[----:B------:R-:W-:Y:S01]  /*4c00*/  IMAD.WIDE R164, R49, 0x2, R30 ;  /* 0x0000000231a47825 */ /* 0x000fe200078e021e */
[----:B------:R-:W4:Y:S01]  /*4c10*/  @!P0 LDG.E.U16 R157, desc[UR6][R158.64] ;  /* 0x000000069e9d8981 */ /* 0x000f22000c1e1500 */
[----:B------:R-:W-:Y:S02]  /*4c20*/  PRMT R156, RZ, 0x7610, R156 ;  /* 0x00007610ff9c7816 */ /* 0x000fe4000000009c */
[----:B------:R-:W-:Y:S01]  /*4c30*/  VIADD R0, R36, 0xfffffff1 ;  /* 0xfffffff124007836 */ /* 0x000fe20000000000 */
[----:B------:R-:W3:Y:S04]  /*4c40*/  @!P0 LDG.E.U16 R163, desc[UR6][R160.64] ;  /* 0x00000006a0a38981 */ /* 0x000ee8000c1e1500 */
[----:B------:R-:W3:Y:S04]  /*4c50*/  @!P0 LDG.E.U16 R162, desc[UR6][R164.64] ;  /* 0x00000006a4a28981 */ /* 0x000ee8000c1e1500 */
[----:B--2---:R0:W-:Y:S02]  /*4c60*/  @!P0 STL [R1+0x178], R2 ;  /* 0x0001780201008387 */ /* 0x0041e40000100800 */
[----:B0-----:R-:W0:Y:S02]  /*4c70*/  LDC R2, c[0x0][0x3a8] ;  /* 0x0000ea00ff027b82 */ /* 0x001e240000000800 */
[----:B------:R-:W-:Y:S01]  /*4c80*/  STL.64 [R1+0x1e70], R164 ;  /* 0x001e70a401007387 */ /* 0x000fe20000100a00 */
[----:B------:R-:W-:-:S03]  /*4c90*/  ISETP.GE.U32.AND P0, PT, R0, 0x7ffffef2, PT ;  /* 0x7ffffef20000780c */ /* 0x000fc60003f06070 */
[----:B------:R-:W2:Y:S04]  /*4ca0*/  LDL.LU.64 R160, [R1+0x4b60] ;  /* 0x004b600001a07983 */ /* 0x000ea80000300a00 */
[----:B------:R-:W-:Y:S04]  /*4cb0*/  STL.64 [R1+0x1e68], R158 ;  /* 0x001e689e01007387 */ /* 0x000fe80000100a00 */
[----:B------:R-:W-:Y:S01]  /*4cc0*/  STL.S16 [R1+0x1fec], R156 ;  /* 0x001fec9c01007387 */ /* 0x000fe20000100600 */
[----:B0-----:R-:W-:-:S03]  /*4cd0*/  IMAD R0, R2, 0xa, RZ ;  /* 0x0000000a02007824 */ /* 0x001fc600078e02ff */
[----:B------:R-:W2:Y:S04]  /*4ce0*/  LDL R2, [R1+0x1fec] ;  /* 0x001fec0001027983 */ /* 0x000ea80000100800 */
[----:B----4-:R0:W-:Y:S02]  /*4cf0*/  STL [R1+0x16c], R157 ;  /* 0x00016c9d01007387 */ /* 0x0101e40000100800 */
[----:B0-----:R-:W-:-:S05]  /*4d00*/  IMAD.WIDE R156, R0, 0x2, R34 ;  /* 0x00000002009c7825 */ /* 0x001fca00078e0222 */
[----:B--2---:R-:W2:Y:S04]  /*4d10*/  @!P2 LDG.E.U16 R2, desc[UR6][R156.64] ;  /* 0x000000069c02a981 */ /* 0x004ea8000c1e1500 */
[----:B---3--:R-:W-:Y:S04]  /*4d20*/  STL [R1+0x170], R162 ;  /* 0x000170a201007387 */ /* 0x008fe80000100800 */
[----:B------:R0:W-:Y:S04]  /*4d30*/  STL [R1+0x174], R163 ;  /* 0x000174a301007387 */ /* 0x0001e80000100800 */
[----:B------:R1:W-:Y:S01]  /*4d40*/  STL.64 [R1+0x1e60], R156 ;  /* 0x001e609c01007387 */ /* 0x0003e20000100a00 */
[----:B0-----:R-:W-:-:S05]  /*4d50*/  IMAD.WIDE R162, R0, 0x2, R32 ;  /* 0x0000000200a27825 */ /* 0x001fca00078e0220 */
[----:B------:R-:W-:Y:S04]  /*4d60*/  STL.64 [R1+0x1e58], R162 ;  /* 0x001e58a201007387 */ /* 0x000fe80000100a00 */
[----:B-1----:R-:W3:Y:S01]  /*4d70*/  LDL.LU.64 R156, [R1+0x4b58] ;  /* 0x004b5800019c7983 */ /* 0x002ee20000300a00 */
[----:B------:R-:W-:Y:S01]  /*4d80*/  PRMT R155, RZ, 0x7610, R155 ;  /* 0x00007610ff9b7816 */ /* 0x000fe2000000009b */
[C---:B------:R-:W-:Y:S01]  /*4d90*/  IMAD.WIDE R158, R0.reuse, 0x2, R28 ;  /* 0x00000002009e7825 */ /* 0x040fe200078e021c */
[----:B------:R-:W-:Y:S02]  /*4da0*/  PRMT R161, RZ, 0x7610, R161 ;  /* 0x00007610ffa17816 */ /* 0x000fe400000000a1 */
[----:B------:R-:W-:Y:S01]  /*4db0*/  PRMT R160, RZ, 0x7610, R160 ;  /* 0x00007610ffa07816 */ /* 0x000fe200000000a0 */
[----:B------:R-:W-:Y:S01]  /*4dc0*/  IMAD.WIDE R164, R0, 0x2, R30 ;  /* 0x0000000200a47825 */ /* 0x000fe200078e021e */
[----:B------:R-:W4:Y:S01]  /*4dd0*/  @!P2 LDG.E.U16 R155, desc[UR6][R158.64] ;  /* 0x000000069e9ba981 */ /* 0x000f22000c1e1500 */
[----:B------:R-:W-:-:S02]  /*4de0*/  PRMT R154, RZ, 0x7610, R154 ;  /* 0x00007610ff9a7816 */ /* 0x000fc4000000009a */
        /* <DEDUP_REMOVED lines=70> */
[----:B--2---:R-:W2:Y:S01]  /*5250*/  @!P1 LDG.E.U16 R2, desc[UR6][R154.64] ;  /* 0x000000069a029981 */ /* 0x004ea2000c1e1500 */
[----:B------:R-:W-:-:S03]  /*5260*/  IMAD.WIDE R158, R0, 0x2, R32 ;  /* 0x00000002009e7825 */ /* 0x000fc600078e0220 */
[----:B---3--:R-:W-:Y:S04]  /*5270*/  STL [R1+0x29d8], R160 ;  /* 0x0029d8a001007387 */ /* 0x008fe80000100800 */
        /* <DEDUP_REMOVED lines=9> */
[----:B------:R-:W-:Y:S01]  /*5310*/  PRMT R156, RZ, 0x7610, R156 ;  /* 0x00007610ff9c7816 */ /* 0x000fe2000000009c */
[----:B------:R-:W4:Y:S02]  /*5320*/  @!P1 LDG.E.U16 R163, desc[UR6][R158.64] ;  /* 0x000000069ea39981 */ /* 0x000f24000c1e1500 */
[----:B------:R-:W-:Y:S02]  /*5330*/  VIADD R0, R36, 0xffffffed ;  /* 0xffffffed24007836 */ /* 0x000fe40000000000 */
[----:B------:R0:W3:Y:S04]  /*5340*/  @!P1 LDG.E.U16 R162, desc[UR6][R164.64] ;  /* 0x00000006a4a29981 */ /* 0x0000e8000c1e1500 */
[----:B------:R-:W3:Y:S04]  /*5350*/  @!P1 LDG.E.U16 R157, desc[UR6][R160.64] ;  /* 0x00000006a09d9981 */ /* 0x000ee8000c1e1500 */
[----:B--2---:R1:W-:Y:S02]  /*5360*/  @!P1 STL [R1+0x29d0], R2 ;  /* 0x0029d00201009387 */ /* 0x0043e40000100800 */
[----:B-1----:R-:W1:Y:S02]  /*5370*/  LDC R2, c[0x0][0x3a8] ;  /* 0x0000ea00ff027b82 */ /* 0x002e640000000800 */
[----:B------:R0:W-:Y:S01]  /*5380*/  STL.64 [R1+0x1df0], R164 ;  /* 0x001df0a401007387 */ /* 0x0001e20000100a00 */
[----:B------:R-:W-:-:S03]  /*5390*/  ISETP.GE.U32.AND P1, PT, R0, 0x7ffffeee, PT ;  /* 0x7ffffeee0000780c */ /* 0x000fc60003f26070 */
[----:B------:R-:W2:Y:S04]  /*53a0*/  LDL.LU.64 R158, [R1+0x4b20] ;  /* 0x004b2000019e7983 */ /* 0x000ea80000300a00 */
[----:B------:R-:W-:Y:S04]  /*53b0*/  STL.64 [R1+0x1de8], R160 ;  /* 0x001de8a001007387 */ /* 0x000fe80000100a00 */
[----:B------:R-:W-:Y:S01]  /*53c0*/  STL.S16 [R1+0x29c0], R156 ;  /* 0x0029c09c01007387 */ /* 0x000fe20000100600 */
[----:B-1----:R-:W-:-:S03]  /*53d0*/  IMAD R0, R2, 0xe, RZ ;  /* 0x0000000e02007824 */ /* 0x002fc600078e02ff */
[----:B------:R-:W2:Y:S01]  /*53e0*/  LDL R2, [R1+0x29c0] ;  /* 0x0029c00001027983 */ /* 0x000ea20000100800 */
[----:B0-----:R-:W-:-:S03]  /*53f0*/  IMAD.WIDE R164, R0, 0x2, R34 ;  /* 0x0000000200a47825 */ /* 0x001fc600078e0222 */
[----:B---3--:R-:W-:Y:S04]  /*5400*/  STL [R1+0x29c8], R162 ;  /* 0x0029c8a201007387 */ /* 0x008fe80000100800 */
[----:B----4-:R0:W-:Y:S04]  /*5410*/  STL [R1+0x29cc], R163 ;  /* 0x0029cca301007387 */ /* 0x0101e80000100800 */
[----:B--2---:R-:W2:Y:S01]  /*5420*/  @!P0 LDG.E.U16 R2, desc[UR6][R164.64] ;  /* 0x00000006a4028981 */ /* 0x004ea2000c1e1500 */
[----:B0-----:R-:W-:-:S03]  /*5430*/  IMAD.WIDE R162, R0, 0x2, R32 ;  /* 0x0000000200a27825 */ /* 0x001fc600078e0220 */
        /* <DEDUP_REMOVED lines=13> */
[----:B------:R1:W3:Y:S04]  /*5510*/  @!P0 LDG.E.U16 R153, desc[UR6][R156.64] ;  /* 0x000000069c998981 */ /* 0x0002e8000c1e1500 */
[----:B--2---:R2:W-:Y:S02]  /*5520*/  @!P0 STL [R1+0x29c0], R2 ;  /* 0x0029c00201008387 */ /* 0x0045e40000100800 */
[----:B--2---:R-:W2:Y:S02]  /*5530*/  LDC R2, c[0x0][0x3a8] ;  /* 0x0000ea00ff027b82 */ /* 0x004ea40000000800 */
[----:B------:R0:W-:Y:S01]  /*5540*/  STL.64 [R1+0x1dd0], R160 ;  /* 0x001dd0a001007387 */ /* 0x0001e20000100a00 */
[----:B------:R-:W-:-:S03]  /*5550*/  ISETP.GE.U32.AND P0, PT, R0, 0x7ffffeed, PT ;  /* 0x7ffffeed0000780c */ /* 0x000fc60003f06070 */
[----:B------:R-:W4:Y:S04]  /*5560*/  LDL.LU.64 R162, [R1+0x4b10] ;  /* 0x004b100001a27983 */ /* 0x000f280000300a00 */
[----:B------:R1:W-:Y:S04]  /*5570*/  STL.64 [R1+0x1dc8], R156 ;  /* 0x001dc89c01007387 */ /* 0x0003e80000100a00 */
[----:B------:R-:W-:Y:S01]  /*5580*/  STL.S16 [R1+0x29b0], R152 ;  /* 0x0029b09801007387 */ /* 0x000fe20000100600 */
[----:B--2---:R-:W-:-:S03]  /*5590*/  IMAD R0, R2, 0xf, RZ ;  /* 0x0000000f02007824 */ /* 0x004fc600078e02ff */
[----:B------:R-:W2:Y:S01]  /*55a0*/  LDL R2, [R1+0x29b0] ;  /* 0x0029b00001027983 */ /* 0x000ea20000100800 */
[C---:B0-----:R-:W-:Y:S01]  /*55b0*/  IMAD.WIDE R160, R0.reuse, 0x2, R34 ;  /* 0x0000000200a07825 */ /* 0x041fe200078e0222 */
[----:B------:R-:W-:Y:S02]  /*55c0*/  PRMT R154, RZ, 0x7610, R154 ;  /* 0x00007610ff9a7816 */ /* 0x000fe4000000009a */
[----:B---3--:R-:W-:Y:S01]  /*55d0*/  STL [R1+0x29b8], R158 ;  /* 0x0029b89e01007387 */ /* 0x008fe20000100800 */
[----:B------:R-:W-:Y:S01]  /*55e0*/  PRMT R155, RZ, 0x7610, R155 ;  /* 0x00007610ff9b7816 */ /* 0x000fe2000000009b */
[C---:B-1----:R-:W-:Y:S02]  /*55f0*/  IMAD.WIDE R156, R0.reuse, 0x2, R30 ;  /* 0x00000002009c7825 */ /* 0x042fe400078e021e */
[----:B----4-:R0:W-:Y:S04]  /*5600*/  STL [R1+0x29bc], R159 ;  /* 0x0029bc9f01007387 */ /* 0x0101e80000100800 */
[----:B------:R-:W3:Y:S01]  /*5610*/  @!P2 LDG.E.U16 R154, desc[UR6][R156.64] ;  /* 0x000000069c9aa981 */ /* 0x000ee2000c1e1500 */
[----:B0-----:R-:W-:-:S05]  /*5620*/  IMAD.WIDE R158, R0, 0x2, R32 ;  /* 0x00000002009e7825 */ /* 0x001fca00078e0220 */
[----:B------:R-:W4:Y:S04]  /*5630*/  @!P2 LDG.E.U16 R155, desc[UR6][R158.64] ;  /* 0x000000069e9ba981 */ /* 0x000f28000c1e1500 */
[----:B--2---:R-:W2:Y:S04]  /*5640*/  @!P2 LDG.E.U16 R2, desc[UR6][R160.64] ;  /* 0x00000006a002a981 */ /* 0x004ea8000c1e1500 */
[----:B------:R-:W-:Y:S04]  /*5650*/  STL [R1+0x29b4], R153 ;  /* 0x0029b49901007387 */ /* 0x000fe80000100800 */
[----:B------:R0:W-:Y:S04]  /*5660*/  STL.64 [R1+0x1dc0], R160 ;  /* 0x001dc0a001007387 */ /* 0x0001e80000100a00 */
[----:B------:R-:W-:Y:S04]  /*5670*/  STL.64 [R1+0x1db8], R158 ;  /* 0x001db89e01007387 */ /* 0x000fe80000100a00 */
[----:B0-----:R-:W3:Y:S01]  /*5680*/  LDL.LU.64 R160, [R1+0x4b08] ;  /* 0x004b080001a07983 */ /* 0x001ee20000300a00 */
[----:B------:R-:W-:Y:S01]  /*5690*/  PRMT R149, RZ, 0x7610, R149 ;  /* 0x00007610ff957816 */ /* 0x000fe20000000095 */
[----:B------:R-:W-:-:S04]  /*56a0*/  IMAD.WIDE R152, R0, 0x2, R28 ;  /* 0x0000000200987825 */ /* 0x000fc800078e021c */
[----:B------:R-:W-:Y:S01]  /*56b0*/  VIADD R0, R36, 0xffffffeb ;  /* 0xffffffeb24007836 */ /* 0x000fe20000000000 */
[----:B------:R0:W4:Y:S01]  /*56c0*/  @!P2 LDG.E.U16 R149, desc[UR6][R152.64] ;  /* 0x000000069895a981 */ /* 0x000122000c1e1500 */
[----:B------:R-:W-:Y:S02]  /*56d0*/  PRMT R164, RZ, 0x7610, R164 ;  /* 0x00007610ffa47816 */ /* 0x000fe400000000a4 */
[----:B------:R-:W-:Y:S02]  /*56e0*/  PRMT R163, RZ, 0x7610, R163 ;  /* 0x00007610ffa37816 */ /* 0x000fe400000000a3 */
[----:B------:R-:W-:Y:S01]  /*56f0*/  PRMT R162, RZ, 0x7610, R162 ;  /* 0x00007610ffa27816 */ /* 0x000fe200000000a2 */
[----:B--2---:R1:W-:Y:S02]  /*5700*/  @!P2 STL [R1+0x29b0], R2 ;  /* 0x0029b0020100a387 */ /* 0x0043e40000100800 */
[----:B-1----:R-:W1:Y:S01]  /*5710*/  LDC R2, c[0x0][0x3a8] ;  /* 0x0000ea00ff027b82 */ /* 0x002e620000000800 */
[----:B------:R-:W-:Y:S01]  /*5720*/  ISETP.GE.U32.AND P2, PT, R0, 0x7ffffeec, PT ;  /* 0x7ffffeec0000780c */ /* 0x000fe20003f46070 */
[----:B------:R2:W-:Y:S04]  /*5730*/  STL.64 [R1+0x1db0], R156 ;  /* 0x001db09c01007387 */ /* 0x0005e80000100a00 */
[----:B------:R-:W-:Y:S04]  /*5740*/  STL.64 [R1+0x1da8], R152 ;  /* 0x001da89801007387 */ /* 0x000fe80000100a00 */
[----:B---3--:R-:W-:Y:S04]  /*5750*/  STL [R1+0x29a8], R154 ;  /* 0x0029a89a01007387 */ /* 0x008fe80000100800 */
[----:B----4-:R3:W-:Y:S01]  /*5760*/  STL [R1+0x29ac], R155 ;  /* 0x0029ac9b01007387 */ /* 0x0107e20000100800 */
[----:B-1----:R-:W-:-:S04]  /*5770*/  IMAD.SHL.U32 R0, R2, 0x10, RZ ;  /* 0x0000001002007824 */ /* 0x002fc800078e00ff */
[----:B--2---:R-:W-:-:S04]  /*5780*/  IMAD.WIDE R156, R0, 0x2, R34 ;  /* 0x00000002009c7825 */ /* 0x004fc800078e0222 */
[C---:B------:R-:W-:Y:S01]  /*5790*/  IMAD.WIDE R158, R0.reuse, 0x2, R32 ;  /* 0x00000002009e7825 */ /* 0x040fe200078e0220 */
[----:B------:R-:W2:Y:S03]  /*57a0*/  @!P5 LDG.E.U16 R164, desc[UR6][R156.64] ;  /* 0x000000069ca4d981 */ /* 0x000ea6000c1e1500 */
[C---:B---3--:R-:W-:Y:S01]  /*57b0*/  IMAD.WIDE R154, R0.reuse, 0x2, R30 ;  /* 0x00000002009a7825 */ /* 0x048fe200078e021e */
[----:B------:R-:W3:Y:S04]  /*57c0*/  @!P5 LDG.E.U16 R163, desc[UR6][R158.64] ;  /* 0x000000069ea3d981 */ /* 0x000ee8000c1e1500 */
[----:B------:R-:W3:Y:S01]  /*57d0*/  @!P5 LDG.E.U16 R162, desc[UR6][R154.64] ;  /* 0x000000069aa2d981 */ /* 0x000ee2000c1e1500 */
[----:B0-----:R-:W-:-:S03]  /*57e0*/  IMAD.WIDE R152, R0, 0x2, R28 ;  /* 0x0000000200987825 */ /* 0x001fc600078e021c */
[----:B------:R0:W-:Y:S04]  /*57f0*/  STL.64 [R1+0x1da0], R156 ;  /* 0x001da09c01007387 */ /* 0x0001e80000100a00 */
[----:B------:R-:W-:Y:S01]  /*5800*/  STL.64 [R1+0x1d98], R158 ;  /* 0x001d989e01007387 */ /* 0x000fe20000100a00 */
[----:B------:R-:W-:Y:S01]  /*5810*/  PRMT R161, RZ, 0x7610, R161 ;  /* 0x00007610ffa17816 */ /* 0x000fe200000000a1 */
[----:B------:R-:W-:Y:S01]  /*5820*/  VIADD R0, R36, 0xffffffea ;  /* 0xffffffea24007836 */ /* 0x000fe20000000000 */
[----:B------:R-:W-:-:S04]  /*5830*/  PRMT R148, RZ, 0x7610, R148 ;  /* 0x00007610ff947816 */ /* 0x000fc80000000094 */
[----:B------:R1:W4:Y:S04]  /*5840*/  @!P5 LDG.E.U16 R161, desc[UR6][R152.64] ;  /* 0x0000000698a1d981 */ /* 0x000328000c1e1500 */
[----:B0-----:R-:W4:Y:S04]  /*5850*/  LDL.LU.64 R156, [R1+0x4b00] ;  /* 0x004b0000019c7983 */ /* 0x001f280000300a00 */
[----:B------:R-:W-:Y:S01]  /*5860*/  STL.64 [R1+0x1d90], R154 ;  /* 0x001d909a01007387 */ /* 0x000fe20000100a00 */
[----:B------:R-:W-:Y:S01]  /*5870*/  ISETP.GE.U32.AND P5, PT, R0, 0x7ffffeeb, PT ;  /* 0x7ffffeeb0000780c */ /* 0x000fe20003fa6070 */
[----:B------:R-:W-:-:S02]  /*5880*/  IMAD R0, R2, 0x11, RZ ;  /* 0x0000001102007824 */ /* 0x000fc400078e02ff */
[----:B--2---:R-:W-:Y:S04]  /*5890*/  STL.64 [R1+0x4090], R164 ;  /* 0x004090a401007387 */ /* 0x004fe80000100a00 */
[----:B------:R-:W-:Y:S04]  /*58a0*/  STL.64 [R1+0x1d88], R152 ;  /* 0x001d889801007387 */ /* 0x000fe80000100a00 */
[----:B------:R-:W-:Y:S04]  /*58b0*/  STL.64 [R1+0x40b0], R164 ;  /* 0x0040b0a401007387 */ /* 0x000fe80000100a00 */
[----:B------:R-:W-:Y:S04]  /*58c0*/  STL.64 [R1+0x40d0], R164 ;  /* 0x0040d0a401007387 */ /* 0x000fe80000100a00 */
[----:B------:R-:W-:Y:S04]  /*58d0*/  STL.64 [R1+0x40f0], R164 ;  /* 0x0040f0a401007387 */ /* 0x000fe80000100a00 */
[----:B---3--:R-:W-:Y:S04]  /*58e0*/  STL.64 [R1+0x4048], R162 ;  /* 0x004048a201007387 */ /* 0x008fe80000100a00 */
[----:B------:R-:W-:Y:S04]  /*58f0*/  STL.64 [R1+0x4070], R162 ;  /* 0x004070a201007387 */ /* 0x000fe80000100a00 */
[----:B------:R-:W-:Y:S04]  /*5900*/  STL.64 [R1+0x4098], R162 ;  /* 0x004098a201007387 */ /* 0x000fe80000100a00 */
[----:B------:R-:W-:Y:S04]  /*5910*/  STL.64 [R1+0x40b8], R162 ;  /* 0x0040b8a201007387 */ /* 0x000fe80000100a00 */
[----:B------:R-:W-:Y:S04]  /*5920*/  STL.64 [R1+0x40d8], R162 ;  /* 0x0040d8a201007387 */ /* 0x000fe80000100a00 */
[----:B------:R-:W-:Y:S04]  /*5930*/  STL [R1+0x29a4], R149 ;  /* 0x0029a49501007387 */ /* 0x000fe80000100800 */
[----:B------:R0:W-:Y:S04]  /*5940*/  STL.S16 [R1+0x148], R148 ;  /* 0x0001489401007387 */ /* 0x0001e80000100600 */
[----:B------:R-:W2:Y:S01]  /*5950*/  LDL R2, [R1+0x148] ;  /* 0x0001480001027983 */ /* 0x000ea20000100800 */
[----:B0-----:R-:W-:-:S05]  /*5960*/  IMAD.WIDE R148, R0, 0x2, R34 ;  /* 0x0000000200947825 */ /* 0x001fca00078e0222 */
[----:B--2---:R-:W2:Y:S01]  /*5970*/  @!P4 LDG.E.U16 R2, desc[UR6][R148.64] ;  /* 0x000000069402c981 */ /* 0x004ea2000c1e1500 */
[----:B------:R-:W-:-:S03]  /*5980*/  IMAD.WIDE R154, R0, 0x2, R32 ;  /* 0x00000002009a7825 */ /* 0x000fc600078e0220 */
[----:B------:R0:W-:Y:S04]  /*5990*/  STL.64 [R1+0x1d80], R148 ;  /* 0x001d809401007387 */ /* 0x0001e80000100a00 */
[----:B------:R-:W-:Y:S04]  /*59a0*/  STL.64 [R1+0x1d78], R154 ;  /* 0x001d789a01007387 */ /* 0x000fe80000100a00 */
[----:B0-----:R-:W3:Y:S01]  /*59b0*/  LDL.LU.64 R148, [R1+0x4af8] ;  /* 0x004af80001947983 */ /* 0x001ee20000300a00 */
[----:B------:R-:W-:Y:S01]  /*59c0*/  PRMT R151, RZ, 0x7610, R151 ;  /* 0x00007610ff977816 */ /* 0x000fe20000000097 */
[----:B-1----:R-:W-:Y:S01]  /*59d0*/  IMAD.WIDE R152, R0, 0x2, R28 ;  /* 0x0000000200987825 */ /* 0x002fe200078e021c */
[----:B----4-:R-:W-:-:S02]  /*59e0*/  PRMT R157, RZ, 0x7610, R157 ;  /* 0x00007610ff9d7816 */ /* 0x010fc4000000009d */
        /* <DEDUP_REMOVED lines=118> */
[----:B------:R0:W3:Y:S04]  /*6150*/  @!P5 LDG.E.U16 R156, desc[UR6][R158.64] ;  /* 0x000000069e9cd981 */ /* 0x0000e8000c1e1500 */
[----:B--2---:R1:W-:Y:S02]  /*6160*/  @!P5 STL [R1+0x267c], R2 ;  /* 0x00267c020100d387 */ /* 0x0043e40000100800 */
[----:B-1----:R-:W1:Y:S02]  /*6170*/  LDC R2, c[0x0][0x3a8] ;  /* 0x0000ea00ff027b82 */ /* 0x002e640000000800 */
[----:B------:R-:W-:Y:S01]  /*6180*/  STL.64 [R1+0x1cf0], R158 ;  /* 0x001cf09e01007387 */ /* 0x000fe20000100a00 */
[----:B------:R-:W-:-:S03]  /*6190*/  ISETP.GE.U32.AND P5, PT, R0, 0x7ffffee6, PT ;  /* 0x7ffffee60000780c */ /* 0x000fc60003fa6070 */
[----:B------:R-:W2:Y:S04]  /*61a0*/  LDL.LU.64 R154, [R1+0x4ab0] ;  /* 0x004ab000019a7983 */ /* 0x000ea80000300a00 */
[----:B------:R-:W-:Y:S04]  /*61b0*/  STL.64 [R1+0x1ce8], R152 ;  /* 0x001ce89801007387 */ /* 0x000fe80000100a00 */
[----:B------:R-:W-:Y:S01]  /*61c0*/  STL.S16 [R1+0x280c], R150 ;  /* 0x00280c9601007387 */ /* 0x000fe20000100600 */
[----:B-1----:R-:W-:-:S03]  /*61d0*/  IMAD R0, R2, 0x16, RZ ;  /* 0x0000001602007824 */ /* 0x002fc600078e02ff */
[----:B------:R-:W2:Y:S04]  /*61e0*/  LDL R2, [R1+0x280c] ;  /* 0x00280c0001027983 */ /* 0x000ea80000100800 */
[----:B----4-:R1:W-:Y:S02]  /*61f0*/  STL [R1+0x2670], R151 ;  /* 0x0026709701007387 */ /* 0x0103e40000100800 */
[----:B-1----:R-:W-:-:S05]  /*6200*/  IMAD.WIDE R150, R0, 0x2, R34 ;  /* 0x0000000200967825 */ /* 0x002fca00078e0222 */
[----:B--2---:R-:W2:Y:S01]  /*6210*/  @!P4 LDG.E.U16 R2, desc[UR6][R150.64] ;  /* 0x000000069602c981 */ /* 0x004ea2000c1e1500 */
[----:B0-----:R-:W-:-:S03]  /*6220*/  IMAD.WIDE R158, R0, 0x2, R32 ;  /* 0x00000002009e7825 */ /* 0x001fc600078e0220 */
        /* <DEDUP_REMOVED lines=25> */
[----:B---3--:R-:W-:Y:S02]  /*63c0*/  PRMT R150, RZ, 0x7610, R150 ;  /* 0x00007610ff967816 */ /* 0x008fe40000000096 */
[----:B------:R-:W-:Y:S01]  /*63d0*/  STL [R1+0x2804], R154 ;  /* 0x0028049a01007387 */ /* 0x000fe20000100800 */
        /* <DEDUP_REMOVED lines=12> */
[----:B------:R-:W-:Y:S01]  /*64a0*/  IMAD.WIDE R148, R0, 0x2, R28 ;  /* 0x0000000200947825 */ /* 0x000fe200078e021c */
[----:B------:R-:W-:-:S04]  /*64b0*/  IADD3 R0, PT, PT, R36, -0x1d, RZ ;  /* 0xffffffe324007810 */ /* 0x000fc80007ffe0ff */
        /* <DEDUP_REMOVED lines=11> */
[----:B-1----:R-:W-:-:S04]  /*6570*/  IMAD R0, R2, 0x18, RZ ;  /* 0x0000001802007824 */ /* 0x002fc800078e02ff */
[----:B--2---:R-:W-:-:S04]  /*6580*/  IMAD.WIDE R152, R0, 0x2, R34 ;  /* 0x0000000200987825 */ /* 0x004fc800078e0222 */
[C---:B------:R-:W-:Y:S01]  /*6590*/  IMAD.WIDE R154, R0.reuse, 0x2, R32 ;  /* 0x00000002009a7825 */ /* 0x040fe200078e0220 */
[----:B------:R-:W2:Y:S03]  /*65a0*/  @!P0 LDG.E.U16 R160, desc[UR6][R152.64] ;  /* 0x0000000698a08981 */ /* 0x000ea6000c1e1500 */
[C---:B---3--:R-:W-:Y:S01]  /*65b0*/  IMAD.WIDE R150, R0.reuse, 0x2, R30 ;  /* 0x0000000200967825 */ /* 0x048fe200078e021e */
[----:B------:R-:W3:Y:S04]  /*65c0*/  @!P0 LDG.E.U16 R159, desc[UR6][R154.64] ;  /* 0x000000069a9f8981 */ /* 0x000ee8000c1e1500 */
[----:B------:R-:W3:Y:S01]  /*65d0*/  @!P0 LDG.E.U16 R158, desc[UR6][R150.64] ;  /* 0x00000006969e8981 */ /* 0x000ee2000c1e1500 */
[----:B------:R-:W-:Y:S01]  /*65e0*/  PRMT R157, RZ, 0x7610, R157 ;  /* 0x00007610ff9d7816 */ /* 0x000fe2000000009d */
[----:B0-----:R-:W-:-:S02]  /*65f0*/  IMAD.WIDE R148, R0, 0x2, R28 ;  /* 0x0000000200947825 */ /* 0x001fc400078e021c */
[----:B------:R0:W-:Y:S01]  /*6600*/  STL.64 [R1+0x1ca0], R152 ;  /* 0x001ca09801007387 */ /* 0x0001e20000100a00 */
[----:B------:R-:W-:Y:S01]  /*6610*/  PRMT R144, RZ, 0x7610, R144 ;  /* 0x00007610ff907816 */ /* 0x000fe20000000090 */
[----:B------:R-:W-:Y:S02]  /*6620*/  VIADD R0, R36, 0xffffffe2 ;  /* 0xffffffe224007836 */ /* 0x000fe40000000000 */
[----:B------:R-:W-:Y:S04]  /*6630*/  STL.64 [R1+0x1c98], R154 ;  /* 0x001c989a01007387 */ /* 0x000fe80000100a00 */
        /* <DEDUP_REMOVED lines=8> */
[----:B---3--:R-:W-:Y:S04]  /*66c0*/  STL.64 [R1+0x4058], R158 ;  /* 0x0040589e01007387 */ /* 0x008fe80000100a00 */
[----:B------:R-:W-:Y:S04]  /*66d0*/  STL.S16 [R1+0x138], R144 ;  /* 0x0001389001007387 */ /* 0x000fe80000100600 */
[----:B------:R-:W2:Y:S04]  /*66e0*/  LDL R2, [R1+0x138] ;  /* 0x0001380001027983 */ /* 0x000ea80000100800 */
[----:B------:R0:W-:Y:S02]  /*66f0*/  STL [R1+0x2954], R145 ;  /* 0x0029549101007387 */ /* 0x0001e40000100800 */
        /* <DEDUP_REMOVED lines=200> */
[----:B0-----:R-:W-:Y:S01]  /*7380*/  IMAD.WIDE R144, R0, 0x2, R28 ;  /* 0x0000000200907825 */ /* 0x001fe200078e021c */
[----:B------:R-:W-:-:S02]  /*7390*/  PRMT R153, RZ, 0x7610, R153 ;  /* 0x00007610ff997816 */ /* 0x000fc40000000099 */
[----:B------:R0:W-:Y:S01]  /*73a0*/  STL.64 [R1+0x1ba0], R148 ;  /* 0x001ba09401007387 */ /* 0x0001e20000100a00 */
[----:B------:R-:W-:-:S03]  /*73b0*/  VIADD R0, R36, 0xffffffda ;  /* 0xffffffda24007836 */ /* 0x000fc60000000000 */
[----:B------:R-:W-:Y:S01]  /*73c0*/  STL.64 [R1+0x1b98], R150 ;  /* 0x001b989601007387 */ /* 0x000fe20000100a00 */
[----:B------:R-:W-:-:S03]  /*73d0*/  PRMT R140, RZ, 0x7610, R140 ;  /* 0x00007610ff8c7816 */ /* 0x000fc6000000008c */
        /* <DEDUP_REMOVED lines=185> */
[----:B------:R-:W-:Y:S04]  /*7f70*/  STL [R1+0x27e0], R141 ;  /* 0x0027e08d01007387 */ /* 0x000fe80000100800 */
[----:B------:R-:W3:Y:S01]  /*7f80*/  @!P0 LDG.E.U16 R142, desc[UR6][R144.64] ;  /* 0x00000006908e8981 */ /* 0x000ee2000c1e1500 */
[----:B0-----:R-:W-:-:S03]  /*7f90*/  IMAD.WIDE R146, R0, 0x2, R32 ;  /* 0x0000000200927825 */ /* 0x001fc600078e0220 */
[----:B------:R0:W-:Y:S04]  /*7fa0*/  STL.64 [R1+0x1ac0], R148 ;  /* 0x001ac09401007387 */ /* 0x0001e80000100a00 */
[----:B------:R-:W-:Y:S04]  /*7fb0*/  STL.64 [R1+0x1ab8], R146 ;  /* 0x001ab89201007387 */ /* 0x000fe80000100a00 */
[----:B------:R-:W4:Y:S04]  /*7fc0*/  @!P0 LDG.E.U16 R143, desc[UR6][R146.64] ;  /* 0x00000006928f8981 */ /* 0x000f28000c1e1500 */
[----:B--2---:R-:W2:Y:S04]  /*7fd0*/  @!P0 LDG.E.U16 R2, desc[UR6][R148.64] ;  /* 0x0000000694028981 */ /* 0x004ea8000c1e1500 */
[----:B0-----:R-:W3:Y:S01]  /*7fe0*/  LDL.LU.64 R148, [R1+0x49b8] ;  /* 0x0049b80001947983 */ /* 0x001ee20000300a00 */
[----:B------:R-:W-:Y:S01]  /*7ff0*/  PRMT R137, RZ, 0x7610, R137 ;  /* 0x00007610ff897816 */ /* 0x000fe20000000089 */
[----:B------:R-:W-:-:S04]  /*8000*/  IMAD.WIDE R140, R0, 0x2, R28 ;  /* 0x00000002008c7825 */ /* 0x000fc800078e021c */
[----:B------:R-:W-:Y:S01]  /*8010*/  VIADD R0, R36, 0xffffffd3 ;  /* 0xffffffd324007836 */ /* 0x000fe20000000000 */
[----:B------:R0:W4:Y:S01]  /*8020*/  @!P0 LDG.E.U16 R137, desc[UR6][R140.64] ;  /* 0x000000068c898981 */ /* 0x000122000c1e1500 */
[----:B------:R-:W-:Y:S02]  /*8030*/  PRMT R152, RZ, 0x7610, R152 ;  /* 0x00007610ff987816 */ /* 0x000fe40000000098 */
[----:B------:R-:W-:Y:S02]  /*8040*/  PRMT R151, RZ, 0x7610, R151 ;  /* 0x00007610ff977816 */ /* 0x000fe40000000097 */
[----:B------:R-:W-:Y:S02]  /*8050*/  PRMT R150, RZ, 0x7610, R150 ;  /* 0x00007610ff967816 */ /* 0x000fe40000000096 */
[----:B------:R-:W-:Y:S01]  /*8060*/  PRMT R136, RZ, 0x7610, R136 ;  /* 0x00007610ff887816 */ /* 0x000fe20000000088 */
[----:B--2---:R1:W-:Y:S02]  /*8070*/  @!P0 STL [R1+0x2940], R2 ;  /* 0x0029400201008387 */ /* 0x0043e40000100800 */
[----:B-1----:R-:W1:Y:S01]  /*8080*/  LDC R2, c[0x0][0x3a8] ;  /* 0x0000ea00ff027b82 */ /* 0x002e620000000800 */
[----:B------:R-:W-:Y:S01]  /*8090*/  ISETP.GE.U32.AND P0, PT, R0, 0x7ffffed4, PT ;  /* 0x7ffffed40000780c */ /* 0x000fe20003f06070 */
[----:B------:R2:W-:Y:S01]  /*80a0*/  STL.64 [R1+0x1ab0], R144 ;  /* 0x001ab09001007387 */ /* 0x0005e20000100a00 */
[----:B---3--:R-:W-:-:S03]  /*80b0*/  PRMT R149, RZ, 0x7610, R149 ;  /* 0x00007610ff957816 */ /* 0x008fc60000000095 */
[----:B------:R-:W-:Y:S04]  /*80c0*/  STL.64 [R1+0x1aa8], R140 ;  /* 0x001aa88c01007387 */ /* 0x000fe80000100a00 */
[----:B------:R-:W-:Y:S04]  /*80d0*/  STL [R1+0x2938], R142 ;  /* 0x0029388e01007387 */ /* 0x000fe80000100800 */
[----:B----4-:R3:W-:Y:S01]  /*80e0*/  STL [R1+0x293c], R143 ;  /* 0x00293c8f01007387 */ /* 0x0107e20000100800 */
[----:B-1----:R-:W-:-:S04]  /*80f0*/  IMAD R0, R2, 0x28, RZ ;  /* 0x0000002802007824 */ /* 0x002fc800078e02ff */
[----:B--2---:R-:W-:-:S04]  /*8100*/  IMAD.WIDE R144, R0, 0x2, R34 ;  /* 0x0000000200907825 */ /* 0x004fc800078e0222 */
[C---:B------:R-:W-:Y:S01]  /*8110*/  IMAD.WIDE R146, R0.reuse, 0x2, R32 ;  /* 0x0000000200927825 */ /* 0x040fe200078e0220 */
[----:B------:R1:W-:Y:S03]  /*8120*/  STL.64 [R1+0x1aa0], R144 ;  /* 0x001aa09001007387 */ /* 0x0003e60000100a00 */
[C---:B---3--:R-:W-:Y:S01]  /*8130*/  IMAD.WIDE R142, R0.reuse, 0x2, R30 ;  /* 0x00000002008e7825 */ /* 0x048fe200078e021e */
[----:B------:R-:W-:Y:S03]  /*8140*/  STL.64 [R1+0x1a98], R146 ;  /* 0x001a989201007387 */ /* 0x000fe60000100a00 */
[----:B0-----:R-:W-:Y:S01]  /*8150*/  IMAD.WIDE R140, R0, 0x2, R28 ;  /* 0x00000002008c7825 */ /* 0x001fe200078e021c */
[----:B------:R-:W2:Y:S03]  /*8160*/  @!P2 LDG.E.U16 R152, desc[UR6][R144.64] ;  /* 0x000000069098a981 */ /* 0x000ea6000c1e1500 */
[----:B------:R-:W-:Y:S01]  /*8170*/  VIADD R0, R36, 0xffffffd2 ;  /* 0xffffffd224007836 */ /* 0x000fe20000000000 */
[----:B------:R-:W3:Y:S04]  /*8180*/  @!P2 LDG.E.U16 R151, desc[UR6][R146.64] ;  /* 0x000000069297a981 */ /* 0x000ee8000c1e1500 */
[----:B------:R0:W4:Y:S04]  /*8190*/  @!P2 LDG.E.U16 R150, desc[UR6][R142.64] ;  /* 0x000000068e96a981 */ /* 0x000128000c1e1500 */
[----:B-1----:R-:W2:Y:S04]  /*81a0*/  LDL.LU.64 R144, [R1+0x49b0] ;  /* 0x0049b00001907983 */ /* 0x002ea80000300a00 */
[----:B------:R-:W-:Y:S04]  /*81b0*/  STL.64 [R1+0x1a90], R142 ;  /* 0x001a908e01007387 */ /* 0x000fe80000100a00 */
[----:B------:R1:W2:Y:S01]  /*81c0*/  @!P2 LDG.E.U16 R149, desc[UR6][R140.64] ;  /* 0x000000068c95a981 */ /* 0x0002a2000c1e1500 */
[----:B------:R-:W-:Y:S01]  /*81d0*/  ISETP.GE.U32.AND P2, PT, R0, 0x7ffffed3, PT ;  /* 0x7ffffed30000780c */ /* 0x000fe20003f46070 */
[----:B------:R-:W-:-:S02]  /*81e0*/  IMAD R0, R2, 0x29, RZ ;  /* 0x0000002902007824 */ /* 0x000fc400078e02ff */
[----:B------:R-:W-:Y:S04]  /*81f0*/  STL.64 [R1+0x1a88], R140 ;  /* 0x001a888c01007387 */ /* 0x000fe80000100a00 */
        /* <DEDUP_REMOVED lines=11> */
[----:B------:R-:W-:-:S02]  /*82b0*/  PRMT R145, RZ, 0x7610, R145 ;  /* 0x00007610ff917816 */ /* 0x000fc40000000091 */
[----:B------:R-:W-:Y:S01]  /*82c0*/  PRMT R144, RZ, 0x7610, R144 ;  /* 0x00007610ff907816 */ /* 0x000fe20000000090 */
[----:B------:R-:W-:Y:S01]  /*82d0*/  IMAD.WIDE R146, R0, 0x2, R30 ;  /* 0x0000000200927825 */ /* 0x000fe200078e021e */
[----:B------:R-:W3:Y:S01]  /*82e0*/  @!P5 LDG.E.U16 R139, desc[UR6][R140.64] ;  /* 0x000000068c8bd981 */ /* 0x000ee2000c1e1500 */
        /* <DEDUP_REMOVED lines=13> */
[----:B---3--:R0:W-:Y:S02]  /*83c0*/  STL [R1+0xec], R139 ;  /* 0x0000ec8b01007387 */ /* 0x0081e40000100800 */
[----:B0-----:R-:W-:-:S05]  /*83d0*/  IMAD.WIDE R138, R0, 0x2, R34 ;  /* 0x00000002008a7825 */ /* 0x001fca00078e0222 */
[----:B--2---:R-:W2:Y:S04]  /*83e0*/  @!P4 LDG.E.U16 R2, desc[UR6][R138.64] ;  /* 0x000000068a02c981 */ /* 0x004ea8000c1e1500 */
[----:B------:R-:W-:Y:S04]  /*83f0*/  STL [R1+0xf0], R144 ;  /* 0x0000f09001007387 */ /* 0x000fe80000100800 */
        /* <DEDUP_REMOVED lines=10> */
[----:B------:R-:W3:Y:S01]  /*84a0*/  @!P4 LDG.E.U16 R137, desc[UR6][R140.64] ;  /* 0x000000068c89c981 */ /* 0x000ee2000c1e1500 */
        /* <DEDUP_REMOVED lines=97> */
[----:B---3--:R1:W-:Y:S02]  /*8ac0*/  STL [R1+0x2640], R139 ;  /* 0x0026408b01007387 */ /* 0x0083e40000100800 */
[----:B-1----:R-:W-:-:S05]  /*8ad0*/  IMAD.WIDE R138, R0, 0x2, R34 ;  /* 0x00000002008a7825 */ /* 0x002fca00078e0222 */
[----:B--2---:R-:W2:Y:S01]  /*8ae0*/  @!P5 LDG.E.U16 R2, desc[UR6][R138.64] ;  /* 0x000000068a02d981 */ /* 0x004ea2000c1e1500 */
[----:B0-----:R-:W-:-:S03]  /*8af0*/  IMAD.WIDE R146, R0, 0x2, R32 ;  /* 0x0000000200927825 */ /* 0x001fc600078e0220 */
        /* <DEDUP_REMOVED lines=11> */
[----:B------:R-:W3:Y:S02]  /*8bb0*/  @!P5 LDG.E.U16 R143, desc[UR6][R146.64] ;  /* 0x00000006928fd981 */ /* 0x000ee4000c1e1500 */
        /* <DEDUP_REMOVED lines=17> */
[----:B------:R0:W-:Y:S04]  /*8cd0*/  STL [R1+0x27d8], R143 ;  /* 0x0027d88f01007387 */ /* 0x0001e80000100800 */
[----:B------:R-:W-:Y:S04]  /*8ce0*/  STL [R1+0x27d0], R137 ;  /* 0x0027d08901007387 */ /* 0x000fe80000100800 */
[----:B------:R-:W3:Y:S01]  /*8cf0*/  @!P4 LDG.E.U16 R138, desc[UR6][R140.64] ;  /* 0x000000068c8ac981 */ /* 0x000ee2000c1e1500 */
[----:B0-----:R-:W-:-:S03]  /*8d00*/  IMAD.WIDE R142, R0, 0x2, R32 ;  /* 0x00000002008e7825 */ /* 0x001fc600078e0220 */
[----:B------:R0:W-:Y:S04]  /*8d10*/  STL.64 [R1+0x19b0], R144 ;  /* 0x0019b09001007387 */ /* 0x0001e80000100a00 */
[----:B------:R-:W-:Y:S04]  /*8d20*/  STL.64 [R1+0x19a8], R142 ;  /* 0x0019a88e01007387 */ /* 0x000fe80000100a00 */
[----:B------:R-:W3:Y:S04]  /*8d30*/  @!P4 LDG.E.U16 R139, desc[UR6][R142.64] ;  /* 0x000000068e8bc981 */ /* 0x000ee8000c1e1500 */
[----:B--2---:R-:W2:Y:S04]  /*8d40*/  @!P4 LDG.E.U16 R2, desc[UR6][R144.64] ;  /* 0x000000069002c981 */ /* 0x004ea8000c1e1500 */
[----:B0-----:R-:W3:Y:S01]  /*8d50*/  LDL.LU.64 R144, [R1+0x4948] ;  /* 0x0049480001907983 */ /* 0x001ee20000300a00 */
[----:B------:R-:W-:Y:S01]  /*8d60*/  PRMT R133, RZ, 0x7610, R133 ;  /* 0x00007610ff857816 */ /* 0x000fe20000000085 */
[----:B------:R-:W-:-:S04]  /*8d70*/  IMAD.WIDE R136, R0, 0x2, R28 ;  /* 0x0000000200887825 */ /* 0x000fc800078e021c */
[----:B------:R-:W-:Y:S01]  /*8d80*/  VIADD R0, R36, 0xffffffcb ;  /* 0xffffffcb24007836 */ /* 0x000fe20000000000 */
[----:B------:R0:W3:Y:S01]  /*8d90*/  @!P4 LDG.E.U16 R133, desc[UR6][R136.64] ;  /* 0x000000068885c981 */ /* 0x0000e2000c1e1500 */
[----:B------:R-:W-:Y:S02]  /*8da0*/  PRMT R148, RZ, 0x7610, R148 ;  /* 0x00007610ff947816 */ /* 0x000fe40000000094 */
[----:B----4-:R-:W-:Y:S02]  /*8db0*/  PRMT R147, RZ, 0x7610, R147 ;  /* 0x00007610ff937816 */ /* 0x010fe40000000093 */
        /* <DEDUP_REMOVED lines=9> */
[----:B------:R3:W-:Y:S01]  /*8e50*/  STL [R1+0x292c], R139 ;  /* 0x00292c8b01007387 */ /* 0x0007e20000100800 */
        /* <DEDUP_REMOVED lines=87> */
[----:B------:R-:W-:Y:S01]  /*93d0*/  IADD3 R0, PT, PT, R36, -0x39, RZ ;  /* 0xffffffc724007810 */ /* 0x000fe20007ffe0ff */
[----:B------:R-:W3:Y:S01]  /*93e0*/  @!P5 LDG.E.U16 R135, desc[UR6][R136.64] ;  /* 0x000000068887d981 */ /* 0x000ee2000c1e1500 */
[----:B------:R-:W-:-:S03]  /*93f0*/  PRMT R134, RZ, 0x7610, R134 ;  /* 0x00007610ff867816 */ /* 0x000fc60000000086 */
        /* <DEDUP_REMOVED lines=340> */
[----:B-1----:R-:W-:-:S04]  /*a940*/  IMAD.SHL.U32 R0, R2, 0x40, RZ ;  /* 0x0000004002007824 */ /* 0x002fc800078e00ff */
        /* <DEDUP_REMOVED lines=209> */
[----:B------:R-:W-:Y:S01]  /*b660*/  STL.64 [R1+0x16a0], R128 ;  /* 0x0016a08001007387 */ /* 0x000fe20000100a00 */
[----:B---3--:R-:W-:-:S03]  /*b670*/  PRMT R133, RZ, 0x7610, R133 ;  /* 0x00007610ff857816 */ /* 0x008fc60000000085 */
[----:B------:R0:W-:Y:S04]  /*b680*/  STL.64 [R1+0x1698], R124 ;  /* 0x0016987c01007387 */ /* 0x0001e80000100a00 */
[----:B------:R-:W-:Y:S04]  /*b690*/  STL [R1+0x28f8], R126 ;  /* 0x0028f87e01007387 */ /* 0x000fe80000100800 */
[----:B------:R2:W-:Y:S01]  /*b6a0*/  STL [R1+0x28fc], R127 ;  /* 0x0028fc7f01007387 */ /* 0x0005e20000100800 */
[----:B-1----:R-:W-:-:S04]  /*b6b0*/  IMAD R0, R2, 0x48, RZ ;  /* 0x0000004802007824 */ /* 0x002fc800078e02ff */
[----:B0-----:R-:W-:-:S04]  /*b6c0*/  IMAD.WIDE R124, R0, 0x2, R34 ;  /* 0x00000002007c7825 */ /* 0x001fc800078e0222 */
[C---:B------:R-:W-:Y:S01]  /*b6d0*/  IMAD.WIDE R130, R0.reuse, 0x2, R32 ;  /* 0x0000000200827825 */ /* 0x040fe200078e0220 */
[----:B------:R-:W3:Y:S03]  /*b6e0*/  @!P4 LDG.E.U16 R136, desc[UR6][R124.64] ;  /* 0x000000067c88c981 */ /* 0x000ee6000c1e1500 */
[C---:B------:R-:W-:Y:S01]  /*b6f0*/  IMAD.WIDE R128, R0.reuse, 0x2, R30 ;  /* 0x0000000200807825 */ /* 0x040fe200078e021e */
[----:B------:R0:W4:Y:S03]  /*b700*/  @!P4 LDG.E.U16 R135, desc[UR6][R130.64] ;  /* 0x000000068287c981 */ /* 0x000126000c1e1500 */
[----:B--2---:R-:W-:Y:S01]  /*b710*/  IMAD.WIDE R126, R0, 0x2, R28 ;  /* 0x00000002007e7825 */ /* 0x004fe200078e021c */
[----:B------:R1:W2:Y:S03]  /*b720*/  @!P4 LDG.E.U16 R134, desc[UR6][R128.64] ;  /* 0x000000068086c981 */ /* 0x0002a6000c1e1500 */
[----:B------:R-:W-:Y:S01]  /*b730*/  VIADD R0, R36, 0xffffffb2 ;  /* 0xffffffb224007836 */ /* 0x000fe20000000000 */
[----:B------:R0:W2:Y:S04]  /*b740*/  @!P4 LDG.E.U16 R133, desc[UR6][R126.64] ;  /* 0x000000067e85c981 */ /* 0x0000a8000c1e1500 */
[----:B------:R-:W-:Y:S01]  /*b750*/  ISETP.GE.U32.AND P4, PT, R0, 0x7ffffeb3, PT ;  /* 0x7ffffeb30000780c */ /* 0x000fe20003f86070 */
[----:B------:R-:W-:Y:S01]  /*b760*/  IMAD R0, R2, 0x49, RZ ;  /* 0x0000004902007824 */ /* 0x000fe200078e02ff */
[----:B------:R0:W-:Y:S04]  /*b770*/  STL.64 [R1+0x1690], R124 ;  /* 0x0016907c01007387 */ /* 0x0001e80000100a00 */
[----:B------:R1:W-:Y:S01]  /*b780*/  STL.64 [R1+0x1688], R130 ;  /* 0x0016888201007387 */ /* 0x0003e20000100a00 */
[----:B------:R-:W-:-:S03]  /*b790*/  PRMT R122, RZ, 0x7610, R122 ;  /* 0x00007610ff7a7816 */ /* 0x000fc6000000007a */
[----:B0-----:R-:W2:Y:S01]  /*b7a0*/  LDL.LU.64 R124, [R1+0x47f0] ;  /* 0x0047f000017c7983 */ /* 0x001ea20000300a00 */
[----:B-1----:R-:W-:-:S05]  /*b7b0*/  IMAD.WIDE R130, R0, 0x2, R34 ;  /* 0x0000000200827825 */ /* 0x002fca00078e0222 */
[----:B------:R-:W2:Y:S04]  /*b7c0*/  @!P1 LDG.E.U16 R24, desc[UR6][R130.64] ;  /* 0x0000000682189981 */ /* 0x000ea8000c1e1500 */
[----:B------:R0:W-:Y:S04]  /*b7d0*/  STL.64 [R1+0x1680], R128 ;  /* 0x0016808001007387 */ /* 0x0001e80000100a00 */
[----:B------:R1:W-:Y:S04]  /*b7e0*/  STL.64 [R1+0x1678], R126 ;  /* 0x0016787e01007387 */ /* 0x0003e80000100a00 */
[----:B------:R-:W-:Y:S01]  /*b7f0*/  STL.S16 [R1+0xac], R122 ;  /* 0x0000ac7a01007387 */ /* 0x000fe20000100600 */
[----:B0-----:R-:W-:-:S03]  /*b800*/  IMAD.WIDE R128, R0, 0x2, R32 ;  /* 0x0000000200807825 */ /* 0x001fc600078e0220 */
[----:B------:R0:W-:Y:S01]  /*b810*/  STL [R1+0x28f4], R123 ;  /* 0x0028f47b01007387 */ /* 0x0001e20000100800 */
[----:B-1----:R-:W-:-:S03]  /*b820*/  IMAD.WIDE R126, R0, 0x2, R30 ;  /* 0x00000002007e7825 */ /* 0x002fc600078e021e */
[----:B------:R1:W-:Y:S04]  /*b830*/  STL.64 [R1+0x1670], R130 ;  /* 0x0016708201007387 */ /* 0x0003e80000100a00 */
[----:B------:R-:W-:Y:S01]  /*b840*/  STL.64 [R1+0x1668], R128 ;  /* 0x0016688001007387 */ /* 0x000fe20000100a00 */
[----:B0-----:R-:W-:-:S03]  /*b850*/  IMAD.WIDE R122, R0, 0x2, R28 ;  /* 0x00000002007a7825 */ /* 0x001fc600078e021c */
[----:B-1----:R-:W3:Y:S04]  /*b860*/  LDL.LU.64 R130, [R1+0x47e8] ;  /* 0x0047e80001827983 */ /* 0x002ee80000300a00 */
[----:B------:R-:W-:Y:S04]  /*b870*/  STL.64 [R1+0x1660], R126 ;  /* 0x0016607e01007387 */ /* 0x000fe80000100a00 */
[----:B--2---:R0:W-:Y:S04]  /*b880*/  STL [R1+0x4024], R24 ;  /* 0x0040241801007387 */ /* 0x0041e80000100800 */
[----:B------:R1:W-:Y:S04]  /*b890*/  STL.64 [R1+0x1658], R122 ;  /* 0x0016587a01007387 */ /* 0x0003e80000100a00 */
[----:B0-----:R-:W2:Y:S01]  /*b8a0*/  LDL.LU R24, [R1+0xac] ;  /* 0x0000ac0001187983 */ /* 0x001ea20000300800 */
[----:B------:R-:W-:-:S02]  /*b8b0*/  PRMT R124, RZ, 0x7610, R124 ;  /* 0x00007610ff7c7816 */ /* 0x000fc4000000007c */
[----:B------:R-:W-:-:S04]  /*b8c0*/  PRMT R125, RZ, 0x7610, R125 ;  /* 0x00007610ff7d7816 */ /* 0x000fc8000000007d */
[----:B------:R-:W3:Y:S04]  /*b8d0*/  @!P1 LDG.E.U16 R124, desc[UR6][R126.64] ;  /* 0x000000067e7c9981 */ /* 0x000ee8000c1e1500 */
[----:B------:R-:W4:Y:S04]  /*b8e0*/  @!P1 LDG.E.U16 R125, desc[UR6][R128.64] ;  /* 0x00000006807d9981 */ /* 0x000f28000c1e1500 */
[----:B--2---:R1:W2:Y:S01]  /*b8f0*/  @!P1 LDG.E.U16 R24, desc[UR6][R122.64] ;  /* 0x000000067a189981 */ /* 0x0042a2000c1e1500 */
[----:B------:R-:W-:-:S05]  /*b900*/  VIADD R0, R36, 0xffffffb1 ;  /* 0xffffffb124007836 */ /* 0x000fca0000000000 */
[----:B------:R-:W-:Y:S01]  /*b910*/  ISETP.GE.U32.AND P1, PT, R0, 0x7ffffeb2, PT ;  /* 0x7ffffeb20000780c */ /* 0x000fe20003f26070 */
[----:B------:R-:W-:Y:S01]  /*b920*/  IMAD R0, R2, 0x4a, RZ ;  /* 0x0000004a02007824 */ /* 0x000fe200078e02ff */
[----:B---3--:R-:W-:Y:S02]  /*b930*/  PRMT R131, RZ, 0x7610, R131 ;  /* 0x00007610ff837816 */ /* 0x008fe40000000083 */
[----:B------:R-:W-:Y:S01]  /*b940*/  PRMT R120, RZ, 0x7610, R120 ;  /* 0x00007610ff787816 */ /* 0x000fe20000000078 */
[C---:B-1----:R-:W-:Y:S01]  /*b950*/  IMAD.WIDE R122, R0.reuse, 0x2, R34 ;  /* 0x00000002007a7825 */ /* 0x042fe200078e0222 */
[----:B------:R-:W-:Y:S02]  /*b960*/  PRMT R121, RZ, 0x7610, R121 ;  /* 0x00007610ff797816 */ /* 0x000fe40000000079 */
[----:B------:R-:W-:Y:S01]  /*b970*/  PRMT R130, RZ, 0x7610, R130 ;  /* 0x00007610ff827816 */ /* 0x000fe20000000082 */
[C---:B------:R-:W-:Y:S01]  /*b980*/  IMAD.WIDE R128, R0.reuse, 0x2, R32 ;  /* 0x0000000200807825 */ /* 0x040fe200078e0220 */
[----:B------:R-:W3:Y:S03]  /*b990*/  @!P0 LDG.E.U16 R131, desc[UR6][R122.64] ;  /* 0x000000067a838981 */ /* 0x000ee6000c1e1500 */
[C---:B------:R-:W-:Y:S01]  /*b9a0*/  IMAD.WIDE R126, R0.reuse, 0x2, R30 ;  /* 0x00000002007e7825 */ /* 0x040fe200078e021e */
[----:B------:R-:W3:Y:S04]  /*b9b0*/  @!P0 LDG.E.U16 R130, desc[UR6][R128.64] ;  /* 0x0000000680828981 */ /* 0x000ee8000c1e1500 */
[----:B------:R0:W3:Y:S04]  /*b9c0*/  @!P0 LDG.E.U16 R121, desc[UR6][R126.64] ;  /* 0x000000067e798981 */ /* 0x0000e8000c1e1500 */
[----:B--2---:R-:W-:Y:S04]  /*b9d0*/  STL [R1+0x4038], R24 ;  /* 0x0040381801007387 */ /* 0x004fe80000100800 */
[----:B------:R-:W-:Y:S04]  /*b9e0*/  STL [R1+0xb0], R124 ;  /* 0x0000b07c01007387 */ /* 0x000fe80000100800 */
[----:B----4-:R1:W-:Y:S04]  /*b9f0*/  STL [R1+0xb4], R125 ;  /* 0x0000b47d01007387 */ /* 0x0103e80000100800 */
[----:B------:R2:W-:Y:S01]  /*ba00*/  STL.64 [R1+0x1650], R122 ;  /* 0x0016507a01007387 */ /* 0x0005e20000100a00 */
[----:B-1----:R-:W-:-:S03]  /*ba10*/  IMAD.WIDE R124, R0, 0x2, R28 ;  /* 0x00000002007c7825 */ /* 0x002fc600078e021c */
[----:B------:R1:W-:Y:S04]  /*ba20*/  STL.64 [R1+0x1648], R128 ;  /* 0x0016488001007387 */ /* 0x0003e80000100a00 */
[----:B------:R4:W3:Y:S04]  /*ba30*/  @!P0 LDG.E.U16 R120, desc[UR6][R124.64] ;  /* 0x000000067c788981 */ /* 0x0008e8000c1e1500 */
[----:B--2---:R-:W2:Y:S04]  /*ba40*/  LDL.LU.64 R122, [R1+0x47e0] ;  /* 0x0047e000017a7983 */ /* 0x004ea80000300a00 */
[----:B------:R0:W-:Y:S04]  /*ba50*/  STL.64 [R1+0x1640], R126 ;  /* 0x0016407e01007387 */ /* 0x0001e80000100a00 */
[----:B-1----:R-:W2:Y:S01]  /*ba60*/  LDL.LU.64 R128, [R1+0x47d8] ;  /* 0x0047d80001807983 */ /* 0x002ea20000300a00 */
[----:B------:R-:W-:-:S03]  /*ba70*/  VIADD R0, R36, 0xffffffb0 ;  /* 0xffffffb024007836 */ /* 0x000fc60000000000 */
[----:B------:R4:W-:Y:S02]  /*ba80*/  STL.64 [R1+0x1638], R124 ;  /* 0x0016387c01007387 */ /* 0x0009e40000100a00 */
[----:B------:R-:W-:Y:S01]  /*ba90*/  ISETP.GE.U32.AND P0, PT, R0, 0x7ffffeb1, PT ;  /* 0x7ffffeb10000780c */ /* 0x000fe20003f06070 */
[----:B------:R-:W-:-:S04]  /*baa0*/  IMAD R0, R2, 0x4b, RZ ;  /* 0x0000004b02007824 */ /* 0x000fc800078e02ff */
[----:B0-----:R-:W-:-:S04]  /*bab0*/  IMAD.WIDE R126, R0, 0x2, R30 ;  /* 0x00000002007e7825 */ /* 0x001fc800078e021e */
[----:B----4-:R-:W-:Y:S01]  /*bac0*/  IMAD.WIDE R124, R0, 0x2, R28 ;  /* 0x00000002007c7825 */ /* 0x010fe200078e021c */
[----:B---3--:R-:W-:Y:S04]  /*bad0*/  STL [R1+0x1fd0], R120 ;  /* 0x001fd07801007387 */ /* 0x008fe80000100800 */
[----:B------:R0:W-:Y:S01]  /*bae0*/  STL [R1+0x1fd4], R121 ;  /* 0x001fd47901007387 */ /* 0x0001e20000100800 */
[----:B--2---:R-:W-:-:S03]  /*baf0*/  PRMT R122, RZ, 0x7610, R122 ;  /* 0x00007610ff7a7816 */ /* 0x004fc6000000007a */
[----:B------:R-:W-:Y:S01]  /*bb00*/  STL [R1+0x1fd8], R130 ;  /* 0x001fd88201007387 */ /* 0x000fe20000100800 */
[----:B------:R-:W-:Y:S02]  /*bb10*/  PRMT R123, RZ, 0x7610, R123 ;  /* 0x00007610ff7b7816 */ /* 0x000fe4000000007b */
[----:B------:R-:W-:Y:S01]  /*bb20*/  PRMT R129, RZ, 0x7610, R129 ;  /* 0x00007610ff817816 */ /* 0x000fe20000000081 */
[----:B------:R1:W-:Y:S01]  /*bb30*/  STL [R1+0x204c], R131 ;  /* 0x00204c8301007387 */ /* 0x0003e20000100800 */
[C---:B0-----:R-:W-:Y:S01]  /*bb40*/  IMAD.WIDE R120, R0.reuse, 0x2, R34 ;  /* 0x0000000200787825 */ /* 0x041fe200078e0222 */
[----:B------:R-:W-:Y:S02]  /*bb50*/  PRMT R128, RZ, 0x7610, R128 ;  /* 0x00007610ff807816 */ /* 0x000fe40000000080 */
[----:B------:R-:W2:Y:S04]  /*bb60*/  @!P2 LDG.E.U16 R122, desc[UR6][R124.64] ;  /* 0x000000067c7aa981 */ /* 0x000ea8000c1e1500 */
[----:B------:R0:W3:Y:S01]  /*bb70*/  @!P2 LDG.E.U16 R123, desc[UR6][R126.64] ;  /* 0x000000067e7ba981 */ /* 0x0000e2000c1e1500 */
[----:B-1----:R-:W-:-:S03]  /*bb80*/  IMAD.WIDE R130, R0, 0x2, R32 ;  /* 0x0000000200827825 */ /* 0x002fc600078e0220 */
[----:B------:R1:W-:Y:S04]  /*bb90*/  STL.64 [R1+0x1630], R120 ;  /* 0x0016307801007387 */ /* 0x0003e80000100a00 */
[----:B------:R4:W-:Y:S04]  /*bba0*/  STL.64 [R1+0x1628], R130 ;  /* 0x0016288201007387 */ /* 0x0009e80000100a00 */
[----:B------:R-:W3:Y:S04]  /*bbb0*/  @!P2 LDG.E.U16 R129, desc[UR6][R120.64] ;  /* 0x000000067881a981 */ /* 0x000ee8000c1e1500 */
[----:B------:R-:W3:Y:S04]  /*bbc0*/  @!P2 LDG.E.U16 R128, desc[UR6][R130.64] ;  /* 0x000000068280a981 */ /* 0x000ee8000c1e1500 */
[----:B-1----:R-:W3:Y:S04]  /*bbd0*/  LDL.LU.64 R120, [R1+0x47d0] ;  /* 0x0047d00001787983 */ /* 0x002ee80000300a00 */
[----:B------:R0:W-:Y:S04]  /*bbe0*/  STL.64 [R1+0x1620], R126 ;  /* 0x0016207e01007387 */ /* 0x0001e80000100a00 */
[----:B----4-:R-:W4:Y:S01]  /*bbf0*/  LDL.LU.64 R130, [R1+0x47c8] ;  /* 0x0047c80001827983 */ /* 0x010f220000300a00 */
[----:B------:R-:W-:-:S03]  /*bc00*/  VIADD R0, R36, 0xffffffaf ;  /* 0xffffffaf24007836 */ /* 0x000fc60000000000 */
[----:B------:R1:W-:Y:S02]  /*bc10*/  STL.64 [R1+0x1618], R124 ;  /* 0x0016187c01007387 */ /* 0x0003e40000100a00 */
[----:B------:R-:W-:Y:S01]  /*bc20*/  ISETP.GE.U32.AND P2, PT, R0, 0x7ffffeb0, PT ;  /* 0x7ffffeb00000780c */ /* 0x000fe20003f46070 */
[----:B------:R-:W-:-:S04]  /*bc30*/  IMAD R0, R2, 0x4c, RZ ;  /* 0x0000004c02007824 */ /* 0x000fc800078e02ff */
[----:B0-----:R-:W-:-:S04]  /*bc40*/  IMAD.WIDE R126, R0, 0x2, R30 ;  /* 0x00000002007e7825 */ /* 0x001fc800078e021e */
[C---:B-1----:R-:W-:Y:S01]  /*bc50*/  IMAD.WIDE R124, R0.reuse, 0x2, R28 ;  /* 0x00000002007c7825 */ /* 0x042fe200078e021c */
[----:B--2---:R-:W-:Y:S04]  /*bc60*/  STL [R1+0x230c], R122 ;  /* 0x00230c7a01007387 */ /* 0x004fe80000100800 */
[----:B---3--:R0:W-:Y:S02]  /*bc70*/  STL [R1+0x2310], R123 ;  /* 0x0023107b01007387 */ /* 0x0081e40000100800 */
[----:B0-----:R-:W-:Y:S02]  /*bc80*/  IMAD.WIDE R122, R0, 0x2, R34 ;  /* 0x00000002007a7825 */ /* 0x001fe400078e0222 */
[----:B------:R-:W-:Y:S04]  /*bc90*/  STL [R1+0x2314], R128 ;  /* 0x0023148001007387 */ /* 0x000fe80000100800 */
[----:B------:R0:W-:Y:S01]  /*bca0*/  STL [R1+0x2318], R129 ;  /* 0x0023188101007387 */ /* 0x0001e20000100800 */
[----:B------:R-:W-:-:S02]  /*bcb0*/  PRMT R120, RZ, 0x7610, R120 ;  /* 0x00007610ff787816 */ /* 0x000fc40000000078 */
[----:B------:R-:W-:Y:S01]  /*bcc0*/  PRMT R121, RZ, 0x7610, R121 ;  /* 0x00007610ff797816 */ /* 0x000fe20000000079 */
[----:B------:R1:W-:Y:S04]  /*bcd0*/  STL.64 [R1+0x1610], R122 ;  /* 0x0016107a01007387 */ /* 0x0003e80000100a00 */
[----:B------:R-:W2:Y:S01]  /*bce0*/  @!P5 LDG.E.U16 R120, desc[UR6][R124.64] ;  /* 0x000000067c78d981 */ /* 0x000ea2000c1e1500 */
[----:B----4-:R-:W-:Y:S01]  /*bcf0*/  PRMT R131, RZ, 0x7610, R131 ;  /* 0x00007610ff837816 */ /* 0x010fe20000000083 */
[----:B0-----:R-:W-:Y:S01]  /*bd00*/  IMAD.WIDE R128, R0, 0x2, R32 ;  /* 0x0000000200807825 */ /* 0x001fe200078e0220 */
[----:B------:R-:W-:Y:S01]  /*bd10*/  PRMT R130, RZ, 0x7610, R130 ;  /* 0x00007610ff827816 */ /* 0x000fe20000000082 */
[----:B------:R0:W3:Y:S04]  /*bd20*/  @!P5 LDG.E.U16 R121, desc[UR6][R126.64] ;  /* 0x000000067e79d981 */ /* 0x0000e8000c1e1500 */
        /* <DEDUP_REMOVED lines=17> */
[----:B------:R-:W-:-:S03]  /*be40*/  PRMT R122, RZ, 0x7610, R122 ;  /* 0x00007610ff7a7816 */ /* 0x000fc6000000007a */
[----:B------:R1:W-:Y:S01]  /*be50*/  STL.64 [R1+0x15f0], R120 ;  /* 0x0015f07801007387 */ /* 0x0003e20000100a00 */
[----:B------:R-:W-:-:S03]  /*be60*/  PRMT R123, RZ, 0x7610, R123 ;  /* 0x00007610ff7b7816 */ /* 0x000fc6000000007b */
[----:B------:R-:W2:Y:S01]  /*be70*/  @!P4 LDG.E.U16 R122, desc[UR6][R124.64] ;  /* 0x000000067c7ac981 */ /* 0x000ea2000c1e1500 */
[----:B----4-:R-:W-:Y:S01]  /*be80*/  PRMT R129, RZ, 0x7610, R129 ;  /* 0x00007610ff817816 */ /* 0x010fe20000000081 */
[----:B0-----:R-:W-:Y:S01]  /*be90*/  IMAD.WIDE R130, R0, 0x2, R32 ;  /* 0x0000000200827825 */ /* 0x001fe200078e0220 */
[----:B------:R-:W-:Y:S01]  /*bea0*/  PRMT R128, RZ, 0x7610, R128 ;  /* 0x00007610ff807816 */ /* 0x000fe20000000080 */
[----:B------:R0:W3:Y:S04]  /*beb0*/  @!P4 LDG.E.U16 R123, desc[UR6][R126.64] ;  /* 0x000000067e7bc981 */ /* 0x0000e8000c1e1500 */
[----:B------:R4:W-:Y:S04]  /*bec0*/  STL.64 [R1+0x15e8], R130 ;  /* 0x0015e88201007387 */ /* 0x0009e80000100a00 */
[----:B------:R-:W2:Y:S04]  /*bed0*/  @!P4 LDG.E.U16 R129, desc[UR6][R120.64] ;  /* 0x000000067881c981 */ /* 0x000ea8000c1e1500 */
[----:B------:R-:W2:Y:S04]  /*bee0*/  @!P4 LDG.E.U16 R128, desc[UR6][R130.64] ;  /* 0x000000068280c981 */ /* 0x000ea8000c1e1500 */
[----:B-1----:R-:W3:Y:S04]  /*bef0*/  LDL.LU.64 R120, [R1+0x47b0] ;  /* 0x0047b00001787983 */ /* 0x002ee80000300a00 */
[----:B------:R0:W-:Y:S04]  /*bf00*/  STL.64 [R1+0x15e0], R126 ;  /* 0x0015e07e01007387 */ /* 0x0001e80000100a00 */
[----:B----4-:R-:W4:Y:S01]  /*bf10*/  LDL.LU.64 R130, [R1+0x47a8] ;  /* 0x0047a80001827983 */ /* 0x010f220000300a00 */
[----:B------:R-:W-:-:S05]  /*bf20*/  VIADD R0, R36, 0xffffffad ;  /* 0xffffffad24007836 */ /* 0x000fca0000000000 */
[----:B------:R-:W-:Y:S01]  /*bf30*/  ISETP.GE.U32.AND P4, PT, R0, 0x7ffffeae, PT ;  /* 0x7ffffeae0000780c */ /* 0x000fe20003f86070 */
[----:B------:R-:W-:Y:S01]  /*bf40*/  IMAD R0, R2, 0x4e, RZ ;  /* 0x0000004e02007824 */ /* 0x000fe200078e02ff */
[----:B------:R1:W-:Y:S03]  /*bf50*/  STL.64 [R1+0x15d8], R124 ;  /* 0x0015d87c01007387 */ /* 0x0003e60000100a00 */
[----:B0-----:R-:W-:-:S04]  /*bf60*/  IMAD.WIDE R126, R0, 0x2, R32 ;  /* 0x00000002007e7825 */ /* 0x001fc800078e0220 */
[----:B-1----:R-:W-:Y:S01]  /*bf70*/  IMAD.WIDE R124, R0, 0x2, R34 ;  /* 0x00000002007c7825 */ /* 0x002fe200078e0222 */
[----:B--2---:R-:W-:Y:S04]  /*bf80*/  STL [R1+0x2608], R128 ;  /* 0x0026088001007387 */ /* 0x004fe80000100800 */
[----:B------:R0:W-:Y:S01]  /*bf90*/  STL [R1+0x260c], R129 ;  /* 0x00260c8101007387 */ /* 0x0001e20000100800 */
[----:B---3--:R-:W-:-:S03]  /*bfa0*/  PRMT R120, RZ, 0x7610, R120 ;  /* 0x00007610ff787816 */ /* 0x008fc60000000078 */
[----:B------:R-:W-:Y:S01]  /*bfb0*/  STL [R1+0x2600], R122 ;  /* 0x0026007a01007387 */ /* 0x000fe20000100800 */
[----:B------:R-:W-:Y:S02]  /*bfc0*/  PRMT R121, RZ, 0x7610, R121 ;  /* 0x00007610ff797816 */ /* 0x000fe40000000079 */
[----:B----4-:R-:W-:Y:S02]  /*bfd0*/  PRMT R130, RZ, 0x7610, R130 ;  /* 0x00007610ff827816 */ /* 0x010fe40000000082 */
[----:B------:R-:W-:Y:S01]  /*bfe0*/  PRMT R131, RZ, 0x7610, R131 ;  /* 0x00007610ff837816 */ /* 0x000fe20000000083 */
[----:B------:R1:W-:Y:S01]  /*bff0*/  STL [R1+0x2604], R123 ;  /* 0x0026047b01007387 */ /* 0x0003e20000100800 */
[----:B0-----:R-:W-:-:S03]  /*c000*/  IMAD.WIDE R128, R0, 0x2, R30 ;  /* 0x0000000200807825 */ /* 0x001fc600078e021e */
[----:B------:R0:W-:Y:S04]  /*c010*/  STL.64 [R1+0x15d0], R124 ;  /* 0x0015d07c01007387 */ /* 0x0001e80000100a00 */
[----:B------:R-:W2:Y:S01]  /*c020*/  @!P1 LDG.E.U16 R130, desc[UR6][R126.64] ;  /* 0x000000067e829981 */ /* 0x000ea2000c1e1500 */
[----:B-1----:R-:W-:-:S03]  /*c030*/  IMAD.WIDE R122, R0, 0x2, R28 ;  /* 0x00000002007a7825 */ /* 0x002fc600078e021c */
[----:B------:R1:W-:Y:S04]  /*c040*/  STL.64 [R1+0x15c8], R126 ;  /* 0x0015c87e01007387 */ /* 0x0003e80000100a00 */
[----:B------:R-:W3:Y:S04]  /*c050*/  @!P1 LDG.E.U16 R131, desc[UR6][R124.64] ;  /* 0x000000067c839981 */ /* 0x000ee8000c1e1500 */
[----:B------:R-:W4:Y:S04]  /*c060*/  @!P1 LDG.E.U16 R120, desc[UR6][R122.64] ;  /* 0x000000067a789981 */ /* 0x000f28000c1e1500 */
[----:B------:R1:W4:Y:S04]  /*c070*/  @!P1 LDG.E.U16 R121, desc[UR6][R128.64] ;  /* 0x0000000680799981 */ /* 0x000328000c1e1500 */
[----:B0-----:R-:W4:Y:S01]  /*c080*/  LDL.LU.64 R124, [R1+0x47a0] ;  /* 0x0047a000017c7983 */ /* 0x001f220000300a00 */
[----:B------:R-:W-:-:S03]  /*c090*/  VIADD R0, R36, 0xffffffac ;  /* 0xffffffac24007836 */ /* 0x000fc60000000000 */
[----:B------:R0:W-:Y:S02]  /*c0a0*/  STL.64 [R1+0x15c0], R128 ;  /* 0x0015c08001007387 */ /* 0x0001e40000100a00 */
[----:B------:R-:W-:Y:S01]  /*c0b0*/  ISETP.GE.U32.AND P1, PT, R0, 0x7ffffead, PT ;  /* 0x7ffffead0000780c */ /* 0x000fe20003f26070 */
[----:B------:R-:W-:Y:S01]  /*c0c0*/  IMAD R0, R2, 0x4f, RZ ;  /* 0x0000004f02007824 */ /* 0x000fe200078e02ff */
[----:B-1----:R-:W4:Y:S04]  /*c0d0*/  LDL.LU.64 R126, [R1+0x4798] ;  /* 0x00479800017e7983 */ /* 0x002f280000300a00 */
[----:B------:R1:W-:Y:S01]  /*c0e0*/  STL.64 [R1+0x15b8], R122 ;  /* 0x0015b87a01007387 */ /* 0x0003e20000100a00 */
[----:B------:R-:W-:Y:S01]  /*c0f0*/  PRMT R118, RZ, 0x7610, R118 ;  /* 0x00007610ff767816 */ /* 0x000fe20000000076 */
[----:B0-----:R-:W-:Y:S01]  /*c100*/  IMAD.WIDE R128, R0, 0x2, R32 ;  /* 0x0000000200807825 */ /* 0x001fe200078e0220 */
[----:B------:R-:W-:-:S03]  /*c110*/  PRMT R119, RZ, 0x7610, R119 ;  /* 0x00007610ff777816 */ /* 0x000fc60000000077 */
[----:B-1----:R-:W-:-:S05]  /*c120*/  IMAD.WIDE R122, R0, 0x2, R30 ;  /* 0x00000002007a7825 */ /* 0x002fca00078e021e */
[----:B------:R0:W4:Y:S04]  /*c130*/  @!P0 LDG.E.U16 R119, desc[UR6][R122.64] ;  /* 0x000000067a778981 */ /* 0x000128000c1e1500 */
[----:B--2---:R-:W-:Y:S04]  /*c140*/  STL [R1+0x2798], R130 ;  /* 0x0027988201007387 */ /* 0x004fe80000100800 */
[----:B---3--:R1:W-:Y:S04]  /*c150*/  STL [R1+0x279c], R131 ;  /* 0x00279c8301007387 */ /* 0x0083e80000100800 */
[----:B----4-:R-:W-:Y:S04]  /*c160*/  STL [R1+0x2790], R120 ;  /* 0x0027907801007387 */ /* 0x010fe80000100800 */
[----:B------:R2:W-:Y:S01]  /*c170*/  STL [R1+0x2794], R121 ;  /* 0x0027947901007387 */ /* 0x0005e20000100800 */
[----:B-1----:R-:W-:Y:S01]  /*c180*/  IMAD.WIDE R130, R0, 0x2, R34 ;  /* 0x0000000200827825 */ /* 0x002fe200078e0222 */
[----:B------:R-:W-:-:S02]  /*c190*/  PRMT R125, RZ, 0x7610, R125 ;  /* 0x00007610ff7d7816 */ /* 0x000fc4000000007d */
[----:B------:R-:W-:Y:S02]  /*c1a0*/  PRMT R124, RZ, 0x7610, R124 ;  /* 0x00007610ff7c7816 */ /* 0x000fe4000000007c */
[----:B------:R1:W-:Y:S01]  /*c1b0*/  STL.64 [R1+0x15b0], R130 ;  /* 0x0015b08201007387 */ /* 0x0003e20000100a00 */
[----:B--2---:R-:W-:-:S03]  /*c1c0*/  IMAD.WIDE R120, R0, 0x2, R28 ;  /* 0x0000000200787825 */ /* 0x004fc600078e021c */
[----:B------:R2:W-:Y:S04]  /*c1d0*/  STL.64 [R1+0x15a8], R128 ;  /* 0x0015a88001007387 */ /* 0x0005e80000100a00 */
[----:B------:R-:W3:Y:S04]  /*c1e0*/  @!P0 LDG.E.U16 R125, desc[UR6][R130.64] ;  /* 0x00000006827d8981 */ /* 0x000ee8000c1e1500 */
[----:B------:R-:W4:Y:S04]  /*c1f0*/  @!P0 LDG.E.U16 R124, desc[UR6][R128.64] ;  /* 0x00000006807c8981 */ /* 0x000f28000c1e1500 */
[----:B------:R0:W3:Y:S04]  /*c200*/  @!P0 LDG.E.U16 R118, desc[UR6][R120.64] ;  /* 0x0000000678768981 */ /* 0x0000e8000c1e1500 */
[----:B-1----:R-:W3:Y:S04]  /*c210*/  LDL.LU.64 R130, [R1+0x4790] ;  /* 0x0047900001827983 */ /* 0x002ee80000300a00 */
[----:B------:R0:W-:Y:S04]  /*c220*/  STL.64 [R1+0x15a0], R122 ;  /* 0x0015a07a01007387 */ /* 0x0001e80000100a00 */
[----:B--2---:R-:W2:Y:S01]  /*c230*/  LDL.LU.64 R128, [R1+0x4788] ;  /* 0x0047880001807983 */ /* 0x004ea20000300a00 */
[----:B------:R-:W-:-:S03]  /*c240*/  IADD3 R0, PT, PT, R36, -0x55, RZ ;  /* 0xffffffab24007810 */ /* 0x000fc60007ffe0ff */
[----:B------:R1:W-:Y:S01]  /*c250*/  STL.64 [R1+0x1598], R120 ;  /* 0x0015987801007387 */ /* 0x0003e20000100a00 */
[----:B------:R-:W-:Y:S01]  /*c260*/  ISETP.GE.U32.AND P0, PT, R0, 0x7ffffeac, PT ;  /* 0x7ffffeac0000780c */ /* 0x000fe20003f06070 */
[----:B------:R-:W-:Y:S01]  /*c270*/  IMAD R0, R2, 0x50, RZ ;  /* 0x0000005002007824 */ /* 0x000fe200078e02ff */
[----:B------:R-:W-:-:S03]  /*c280*/  PRMT R132, RZ, 0x7610, R132 ;  /* 0x00007610ff847816 */ /* 0x000fc60000000084 */
[----:B0-----:R-:W-:-:S04]  /*c290*/  IMAD.WIDE R122, R0, 0x2, R32 ;  /* 0x00000002007a7825 */ /* 0x001fc800078e0220 */
[----:B-1----:R-:W-:Y:S01]  /*c2a0*/  IMAD.WIDE R120, R0, 0x2, R30 ;  /* 0x0000000200787825 */ /* 0x002fe200078e021e */
[----:B------:R-:W-:Y:S02]  /*c2b0*/  PRMT R16, RZ, 0x7610, R16 ;  /* 0x00007610ff107816 */ /* 0x000fe40000000010 */
[----:B------:R-:W-:Y:S02]  /*c2c0*/  PRMT R15, RZ, 0x7610, R15 ;  /* 0x00007610ff0f7816 */ /* 0x000fe4000000000f */
[----:B------:R-:W-:Y:S02]  /*c2d0*/  PRMT R14, RZ, 0x7610, R14 ;  /* 0x00007610ff0e7816 */ /* 0x000fe4000000000e */
[----:B------:R-:W-:Y:S01]  /*c2e0*/  PRMT R13, RZ, 0x7610, R13 ;  /* 0x00007610ff0d7816 */ /* 0x000fe2000000000d */
[----:B----4-:R-:W-:Y:S04]  /*c2f0*/  STL [R1+0x28ec], R124 ;  /* 0x0028ec7c01007387 */ /* 0x010fe80000100800 */
[----:B---3--:R0:W-:Y:S04]  /*c300*/  STL [R1+0x28f0], R125 ;  /* 0x0028f07d01007387 */ /* 0x0081e80000100800 */
[----:B------:R-:W-:Y:S01]  /*c310*/  STL [R1+0x28e4], R118 ;  /* 0x0028e47601007387 */ /* 0x000fe20000100800 */
[----:B------:R-:W-:-:S02]  /*c320*/  PRMT R131, RZ, 0x7610, R131 ;  /* 0x00007610ff837816 */ /* 0x000fc40000000083 */
[----:B------:R-:W-:Y:S01]  /*c330*/  PRMT R130, RZ, 0x7610, R130 ;  /* 0x00007610ff827816 */ /* 0x000fe20000000082 */
[----:B------:R1:W-:Y:S01]  /*c340*/  STL [R1+0x28e8], R119 ;  /* 0x0028e87701007387 */ /* 0x0003e20000100800 */
[C---:B0-----:R-:W-:Y:S01]  /*c350*/  IMAD.WIDE R124, R0.reuse, 0x2, R34 ;  /* 0x00000002007c7825 */ /* 0x041fe200078e0222 */
[----:B--2---:R-:W-:Y:S02]  /*c360*/  PRMT R129, RZ, 0x7610, R129 ;  /* 0x00007610ff817816 */ /* 0x004fe40000000081 */
[----:B------:R-:W2:Y:S04]  /*c370*/  @!P2 LDG.E.U16 R131, desc[UR6][R122.64] ;  /* 0x000000067a83a981 */ /* 0x000ea8000c1e1500 */
[----:B------:R0:W3:Y:S01]  /*c380*/  @!P2 LDG.E.U16 R132, desc[UR6][R124.64] ;  /* 0x000000067c84a981 */ /* 0x0000e2000c1e1500 */
[----:B-1----:R-:W-:-:S03]  /*c390*/  IMAD.WIDE R118, R0, 0x2, R28 ;  /* 0x0000000200767825 */ /* 0x002fc600078e021c */
[----:B------:R1:W4:Y:S01]  /*c3a0*/  @!P2 LDG.E.U16 R130, desc[UR6][R120.64] ;  /* 0x000000067882a981 */ /* 0x000322000c1e1500 */
[----:B------:R-:W-:-:S03]  /*c3b0*/  VIADD R0, R36, 0xffffffaa ;  /* 0xffffffaa24007836 */ /* 0x000fc60000000000 */
[----:B------:R0:W2:Y:S02]  /*c3c0*/  @!P2 LDG.E.U16 R129, desc[UR6][R118.64] ;  /* 0x000000067681a981 */ /* 0x0000a4000c1e1500 */
[----:B------:R-:W-:Y:S01]  /*c3d0*/  ISETP.GE.U32.AND P2, PT, R0, 0x7ffffeab, PT ;  /* 0x7ffffeab0000780c */ /* 0x000fe20003f46070 */
[----:B------:R-:W-:Y:S01]  /*c3e0*/  IMAD R0, R2, 0x51, RZ ;  /* 0x0000005102007824 */ /* 0x000fe200078e02ff */
[----:B------:R0:W-:Y:S04]  /*c3f0*/  STL.64 [R1+0x1590], R124 ;  /* 0x0015907c01007387 */ /* 0x0001e80000100a00 */
[----:B------:R1:W-:Y:S04]  /*c400*/  STL.64 [R1+0x1588], R122 ;  /* 0x0015887a01007387 */ /* 0x0003e80000100a00 */
[----:B------:R1:W-:Y:S01]  /*c410*/  STL.64 [R1+0x1580], R120 ;  /* 0x0015807801007387 */ /* 0x0003e20000100a00 */
[----:B0-----:R-:W-:-:S03]  /*c420*/  IMAD.WIDE R124, R0, 0x2, R34 ;  /* 0x00000002007c7825 */ /* 0x001fc600078e0222 */
[----:B------:R0:W-:Y:S01]  /*c430*/  STL.64 [R1+0x1578], R118 ;  /* 0x0015787601007387 */ /* 0x0001e20000100a00 */
[----:B-1----:R-:W-:-:S03]  /*c440*/  IMAD.WIDE R122, R0, 0x2, R32 ;  /* 0x00000002007a7825 */ /* 0x002fc600078e0220 */
[----:B------:R1:W2:Y:S01]  /*c450*/  @!P5 LDG.E.U16 R16, desc[UR6][R124.64] ;  /* 0x000000067c10d981 */ /* 0x0002a2000c1e1500 */
[----:B------:R-:W-:-:S03]  /*c460*/  IMAD.WIDE R120, R0, 0x2, R30 ;  /* 0x0000000200787825 */ /* 0x000fc600078e021e */
[----:B------:R1:W3:Y:S01]  /*c470*/  @!P5 LDG.E.U16 R15, desc[UR6][R122.64] ;  /* 0x000000067a0fd981 */ /* 0x0002e2000c1e1500 */
[----:B0-----:R-:W-:-:S03]  /*c480*/  IMAD.WIDE R118, R0, 0x2, R28 ;  /* 0x0000000200767825 */ /* 0x001fc600078e021c */
[----:B------:R0:W4:Y:S04]  /*c490*/  @!P5 LDG.E.U16 R14, desc[UR6][R120.64] ;  /* 0x00000006780ed981 */ /* 0x000128000c1e1500 */
[----:B------:R0:W4:Y:S01]  /*c4a0*/  @!P5 LDG.E.U16 R13, desc[UR6][R118.64] ;  /* 0x00000006760dd981 */ /* 0x000122000c1e1500 */
[----:B------:R-:W-:-:S03]  /*c4b0*/  VIADD R0, R36, 0xffffffa9 ;  /* 0xffffffa924007836 */ /* 0x000fc60000000000 */
[----:B------:R1:W-:Y:S02]  /*c4c0*/  STL.64 [R1+0x1570], R124 ;  /* 0x0015707c01007387 */ /* 0x0003e40000100a00 */
[----:B------:R-:W-:Y:S01]  /*c4d0*/  ISETP.GE.U32.AND P5, PT, R0, 0x7ffffeaa, PT ;  /* 0x7ffffeaa0000780c */ /* 0x000fe20003fa6070 */
[----:B------:R-:W-:Y:S01]  /*c4e0*/  IMAD R0, R2, 0x52, RZ ;  /* 0x0000005202007824 */ /* 0x000fe200078e02ff */
[----:B------:R0:W-:Y:S01]  /*c4f0*/  STL.64 [R1+0x1568], R122 ;  /* 0x0015687a01007387 */ /* 0x0001e20000100a00 */
[----:B------:R-:W-:-:S03]  /*c500*/  PRMT R127, RZ, 0x7610, R127 ;  /* 0x00007610ff7f7816 */ /* 0x000fc6000000007f */
[----:B------:R0:W-:Y:S01]  /*c510*/  STL.64 [R1+0x1560], R120 ;  /* 0x0015607801007387 */ /* 0x0001e20000100a00 */
[----:B------:R-:W-:Y:S02]  /*c520*/  PRMT R116, RZ, 0x7610, R116 ;  /* 0x00007610ff747816 */ /* 0x000fe40000000074 */
[----:B------:R-:W-:Y:S01]  /*c530*/  PRMT R117, RZ, 0x7610, R117 ;  /* 0x00007610ff757816 */ /* 0x000fe20000000075 */
[----:B-1----:R-:W-:Y:S01]  /*c540*/  IMAD.WIDE R124, R0, 0x2, R32 ;  /* 0x00000002007c7825 */ /* 0x002fe200078e0220 */
[----:B------:R-:W-:-:S03]  /*c550*/  PRMT R126, RZ, 0x7610, R126 ;  /* 0x00007610ff7e7816 */ /* 0x000fc6000000007e */
[----:B0-----:R-:W-:-:S03]  /*c560*/  IMAD.WIDE R122, R0, 0x2, R30 ;  /* 0x00000002007a7825 */ /* 0x001fc600078e021e */
[----:B------:R-:W4:Y:S01]  /*c570*/  @!P4 LDG.E.U16 R126, desc[UR6][R124.64] ;  /* 0x000000067c7ec981 */ /* 0x000f22000c1e1500 */
[----:B------:R-:W-:-:S03]  /*c580*/  IMAD.WIDE R120, R0, 0x2, R28 ;  /* 0x0000000200787825 */ /* 0x000fc600078e021c */
[----:B------:R-:W4:Y:S04]  /*c590*/  @!P4 LDG.E.U16 R117, desc[UR6][R122.64] ;  /* 0x000000067a75c981 */ /* 0x000f28000c1e1500 */
[----:B------:R-:W4:Y:S04]  /*c5a0*/  @!P4 LDG.E.U16 R116, desc[UR6][R120.64] ;  /* 0x000000067874c981 */ /* 0x000f28000c1e1500 */
[----:B--2---:R-:W-:Y:S04]  /*c5b0*/  STL [R1+0x4028], R16 ;  /* 0x0040281001007387 */ /* 0x004fe80000100800 */
[----:B------:R0:W-:Y:S04]  /*c5c0*/  STL.64 [R1+0x1558], R118 ;  /* 0x0015587601007387 */ /* 0x0001e80000100a00 */
[----:B---3--:R-:W-:Y:S04]  /*c5d0*/  STL [R1+0x402c], R15 ;  /* 0x00402c0f01007387 */ /* 0x008fe80000100800 */
[----:B----4-:R-:W-:Y:S01]  /*c5e0*/  STL [R1+0x4030], R14 ;  /* 0x0040300e01007387 */ /* 0x010fe20000100800 */
[----:B0-----:R-:W-:-:S03]  /*c5f0*/  IMAD.WIDE R118, R0, 0x2, R34 ;  /* 0x0000000200767825 */ /* 0x001fc600078e0222 */
[----:B------:R-:W-:Y:S04]  /*c600*/  STL [R1+0x4034], R13 ;  /* 0x0040340d01007387 */ /* 0x000fe80000100800 */
[----:B------:R0:W-:Y:S04]  /*c610*/  STL.64 [R1+0x1550], R118 ;  /* 0x0015507601007387 */ /* 0x0001e80000100a00 */
[----:B------:R1:W-:Y:S04]  /*c620*/  STL.64 [R1+0x1548], R124 ;  /* 0x0015487c01007387 */ /* 0x0003e80000100a00 */
[----:B------:R-:W2:Y:S04]  /*c630*/  @!P4 LDG.E.U16 R127, desc[UR6][R118.64] ;  /* 0x00000006767fc981 */ /* 0x000ea8000c1e1500 */
[----:B0-----:R-:W3:Y:S04]  /*c640*/  LDL.LU.64 R118, [R1+0x4780] ;  /* 0x0047800001767983 */ /* 0x001ee80000300a00 */
[----:B------:R0:W-:Y:S04]  /*c650*/  STL.64 [R1+0x1540], R122 ;  /* 0x0015407a01007387 */ /* 0x0001e80000100a00 */
[----:B-1----:R-:W4:Y:S01]  /*c660*/  LDL.LU.64 R124, [R1+0x4778] ;  /* 0x00477800017c7983 */ /* 0x002f220000300a00 */
[----:B------:R-:W-:-:S03]  /*c670*/  VIADD R0, R36, 0xffffffa8 ;  /* 0xffffffa824007836 */ /* 0x000fc60000000000 */
[----:B------:R1:W-:Y:S02]  /*c680*/  STL.64 [R1+0x1538], R120 ;  /* 0x0015387801007387 */ /* 0x0003e40000100a00 */
[----:B------:R-:W-:Y:S01]  /*c690*/  ISETP.GE.U32.AND P4, PT, R0, 0x7ffffea9, PT ;  /* 0x7ffffea90000780c */ /* 0x000fe20003f86070 */
[----:B------:R-:W-:Y:S01]  /*c6a0*/  IMAD R0, R2, 0x53, RZ ;  /* 0x0000005302007824 */ /* 0x000fe200078e02ff */
[----:B------:R-:W-:Y:S04]  /*c6b0*/  STL [R1+0x2080], R116 ;  /* 0x0020807401007387 */ /* 0x000fe80000100800 */
[----:B------:R1:W-:Y:S01]  /*c6c0*/  STL [R1+0x2084], R117 ;  /* 0x0020847501007387 */ /* 0x0003e20000100800 */
[----:B0-----:R-:W-:-:S03]  /*c6d0*/  IMAD.WIDE R122, R0, 0x2, R30 ;  /* 0x00000002007a7825 */ /* 0x001fc600078e021e */
[----:B------:R-:W-:Y:S01]  /*c6e0*/  STL [R1+0x2088], R126 ;  /* 0x0020887e01007387 */ /* 0x000fe20000100800 */
[----:B-1----:R-:W-:-:S04]  /*c6f0*/  IMAD.WIDE R120, R0, 0x2, R28 ;  /* 0x0000000200787825 */ /* 0x002fc800078e021c */
[C---:B------:R-:W-:Y:S01]  /*c700*/  IMAD.WIDE R116, R0.reuse, 0x2, R34 ;  /* 0x0000000200747825 */ /* 0x040fe200078e0222 */
[----:B--2---:R0:W-:Y:S04]  /*c710*/  STL [R1+0x208c], R127 ;  /* 0x00208c7f01007387 */ /* 0x0041e80000100800 */
[----:B------:R1:W-:Y:S01]  /*c720*/  STL.64 [R1+0x1530], R116 ;  /* 0x0015307401007387 */ /* 0x0003e20000100a00 */
[----:B---3--:R-:W-:Y:S01]  /*c730*/  PRMT R118, RZ, 0x7610, R118 ;  /* 0x00007610ff767816 */ /* 0x008fe20000000076 */
[----:B0-----:R-:W-:Y:S01]  /*c740*/  IMAD.WIDE R126, R0, 0x2, R32 ;  /* 0x00000002007e7825 */ /* 0x001fe200078e0220 */
[----:B------:R-:W-:Y:S02]  /*c750*/  PRMT R119, RZ, 0x7610, R119 ;  /* 0x00007610ff777816 */ /* 0x000fe40000000077 */
[----:B----4-:R-:W-:-:S02]  /*c760*/  PRMT R125, RZ, 0x7610, R125 ;  /* 0x00007610ff7d7816 */ /* 0x010fc4000000007d */
[----:B------:R-:W-:Y:S01]  /*c770*/  PRMT R124, RZ, 0x7610, R124 ;  /* 0x00007610ff7c7816 */ /* 0x000fe2000000007c */
[----:B------:R0:W-:Y:S04]  /*c780*/  STL.64 [R1+0x1528], R126 ;  /* 0x0015287e01007387 */ /* 0x0001e80000100a00 */
[----:B------:R-:W2:Y:S04]  /*c790*/  @!P1 LDG.E.U16 R125, desc[UR6][R116.64] ;  /* 0x00000006747d9981 */ /* 0x000ea8000c1e1500 */
[----:B------:R-:W3:Y:S04]  /*c7a0*/  @!P1 LDG.E.U16 R118, desc[UR6][R120.64] ;  /* 0x0000000678769981 */ /* 0x000ee8000c1e1500 */
[----:B------:R4:W2:Y:S04]  /*c7b0*/  @!P1 LDG.E.U16 R119, desc[UR6][R122.64] ;  /* 0x000000067a779981 */ /* 0x0008a8000c1e1500 */
[----:B-1----:R-:W2:Y:S04]  /*c7c0*/  LDL.LU.64 R116, [R1+0x4770] ;  /* 0x0047700001747983 */ /* 0x002ea80000300a00 */
[----:B------:R4:W-:Y:S04]  /*c7d0*/  STL.64 [R1+0x1520], R122 ;  /* 0x0015207a01007387 */ /* 0x0009e80000100a00 */
[----:B------:R-:W2:Y:S04]  /*c7e0*/  @!P1 LDG.E.U16 R124, desc[UR6][R126.64] ;  /* 0x000000067e7c9981 */ /* 0x000ea8000c1e1500 */
[----:B0-----:R-:W2:Y:S01]  /*c7f0*/  LDL.LU.64 R126, [R1+0x4768] ;  /* 0x00476800017e7983 */ /* 0x001ea20000300a00 */
[----:B------:R-:W-:-:S03]  /*c800*/  VIADD R0, R36, 0xffffffa7 ;  /* 0xffffffa724007836 */ /* 0x000fc60000000000 */
[----:B------:R0:W-:Y:S02]  /*c810*/  STL.64 [R1+0x1518], R120 ;  /* 0x0015187801007387 */ /* 0x0001e40000100a00 */
[----:B------:R-:W-:Y:S01]  /*c820*/  ISETP.GE.U32.AND P1, PT, R0, 0x7ffffea8, PT ;  /* 0x7ffffea80000780c */ /* 0x000fe20003f26070 */
[----:B------:R-:W-:-:S04]  /*c830*/  IMAD R0, R2, 0x54, RZ ;  /* 0x0000005402007824 */ /* 0x000fc800078e02ff */
[----:B----4-:R-:W-:-:S04]  /*c840*/  IMAD.WIDE R122, R0, 0x2, R30 ;  /* 0x00000002007a7825 */ /* 0x010fc800078e021e */
[C---:B0-----:R-:W-:Y:S01]  /*c850*/  IMAD.WIDE R120, R0.reuse, 0x2, R28 ;  /* 0x0000000200787825 */ /* 0x041fe200078e021c */
[----:B---3--:R-:W-:Y:S04]  /*c860*/  STL [R1+0x22fc], R118 ;  /* 0x0022fc7601007387 */ /* 0x008fe80000100800 */
[----:B--2---:R0:W-:Y:S01]  /*c870*/  STL [R1+0x2300], R119 ;  /* 0x0023007701007387 */ /* 0x0041e20000100800 */
        /* <DEDUP_REMOVED lines=17> */
[----:B------:R-:W-:-:S03]  /*c990*/  VIADD R0, R36, 0xffffffa6 ;  /* 0xffffffa624007836 */ /* 0x000fc60000000000 */
[----:B------:R0:W-:Y:S02]  /*c9a0*/  STL.64 [R1+0x14f8], R120 ;  /* 0x0014f87801007387 */ /* 0x0001e40000100a00 */
[----:B------:R-:W-:Y:S01]  /*c9b0*/  ISETP.GE.U32.AND P0, PT, R0, 0x7ffffea7, PT ;  /* 0x7ffffea70000780c */ /* 0x000fe20003f06070 */
[----:B------:R-:W-:-:S04]  /*c9c0*/  IMAD R0, R2, 0x55, RZ ;  /* 0x0000005502007824 */ /* 0x000fc800078e02ff */
[----:B----4-:R-:W-:-:S04]  /*c9d0*/  IMAD.WIDE R122, R0, 0x2, R30 ;  /* 0x00000002007a7825 */ /* 0x010fc800078e021e */
[C---:B0-----:R-:W-:Y:S01]  /*c9e0*/  IMAD.WIDE R120, R0.reuse, 0x2, R28 ;  /* 0x0000000200787825 */ /* 0x041fe200078e021c */
[----:B--2---:R-:W-:Y:S04]  /*c9f0*/  STL [R1+0x2460], R116 ;  /* 0x0024607401007387 */ /* 0x004fe80000100800 */
[----:B---3--:R0:W-:Y:S01]  /*ca00*/  STL [R1+0x2464], R117 ;  /* 0x0024647501007387 */ /* 0x0081e20000100800 */
[----:B------:R-:W-:Y:S01]  /*ca10*/  PRMT R118, RZ, 0x7610, R118 ;  /* 0x00007610ff767816 */ /* 0x000fe20000000076 */
[----:B0-----:R-:W-:Y:S01]  /*ca20*/  IMAD.WIDE R116, R0, 0x2, R34 ;  /* 0x0000000200747825 */ /* 0x001fe200078e0222 */
[----:B------:R-:W-:Y:S01]  /*ca30*/  PRMT R119, RZ, 0x7610, R119 ;  /* 0x00007610ff777816 */ /* 0x000fe20000000077 */
[----:B------:R-:W-:Y:S04]  /*ca40*/  STL [R1+0x2468], R126 ;  /* 0x0024687e01007387 */ /* 0x000fe80000100800 */
[----:B------:R0:W-:Y:S01]  /*ca50*/  STL [R1+0x246c], R127 ;  /* 0x00246c7f01007387 */ /* 0x0001e20000100800 */
[----:B------:R-:W-:-:S03]  /*ca60*/  PRMT R125, RZ, 0x7610, R125 ;  /* 0x00007610ff7d7816 */ /* 0x000fc6000000007d */
[----:B------:R-:W2:Y:S01]  /*ca70*/  @!P2 LDG.E.U16 R118, desc[UR6][R120.64] ;  /* 0x000000067876a981 */ /* 0x000ea2000c1e1500 */
[----:B------:R-:W-:Y:S01]  /*ca80*/  PRMT R124, RZ, 0x7610, R124 ;  /* 0x00007610ff7c7816 */ /* 0x000fe2000000007c */
[----:B0-----:R-:W-:Y:S02]  /*ca90*/  IMAD.WIDE R126, R0, 0x2, R32 ;  /* 0x00000002007e7825 */ /* 0x001fe400078e0220 */
[----:B------:R0:W-:Y:S04]  /*caa0*/  STL.64 [R1+0x14f0], R116 ;  /* 0x0014f07401007387 */ /* 0x0001e80000100a00 */
[----:B------:R1:W-:Y:S04]  /*cab0*/  STL.64 [R1+0x14e8], R126 ;  /* 0x0014e87e01007387 */ /* 0x0003e80000100a00 */
[----:B------:R-:W3:Y:S04]  /*cac0*/  @!P2 LDG.E.U16 R125, desc[UR6][R116.64] ;  /* 0x00000006747da981 */ /* 0x000ee8000c1e1500 */
[----:B------:R-:W4:Y:S04]  /*cad0*/  @!P2 LDG.E.U16 R124, desc[UR6][R126.64] ;  /* 0x000000067e7ca981 */ /* 0x000f28000c1e1500 */
[----:B------:R1:W2:Y:S04]  /*cae0*/  @!P2 LDG.E.U16 R119, desc[UR6][R122.64] ;  /* 0x000000067a77a981 */ /* 0x0002a8000c1e1500 */
[----:B0-----:R-:W2:Y:S04]  /*caf0*/  LDL.LU.64 R116, [R1+0x4750] ;  /* 0x0047500001747983 */ /* 0x001ea80000300a00 */
[----:B------:R0:W-:Y:S04]  /*cb00*/  STL.64 [R1+0x14e0], R122 ;  /* 0x0014e07a01007387 */ /* 0x0001e80000100a00 */
[----:B-1----:R-:W2:Y:S01]  /*cb10*/  LDL.LU.64 R126, [R1+0x4748] ;  /* 0x00474800017e7983 */ /* 0x002ea20000300a00 */
[----:B------:R-:W-:-:S05]  /*cb20*/  VIADD R0, R36, 0xffffffa5 ;  /* 0xffffffa524007836 */ /* 0x000fca0000000000 */
[----:B------:R-:W-:Y:S01]  /*cb30*/  ISETP.GE.U32.AND P2, PT, R0, 0x7ffffea6, PT ;  /* 0x7ffffea60000780c */ /* 0x000fe20003f46070 */
[----:B------:R-:W-:Y:S01]  /*cb40*/  IMAD R0, R2, 0x56, RZ ;  /* 0x0000005602007824 */ /* 0x000fe200078e02ff */
[----:B------:R1:W-:Y:S03]  /*cb50*/  STL.64 [R1+0x14d8], R120 ;  /* 0x0014d87801007387 */ /* 0x0003e60000100a00 */
[----:B0-----:R-:W-:-:S04]  /*cb60*/  IMAD.WIDE R122, R0, 0x2, R32 ;  /* 0x00000002007a7825 */ /* 0x001fc800078e0220 */
[----:B-1----:R-:W-:Y:S01]  /*cb70*/  IMAD.WIDE R120, R0, 0x2, R34 ;  /* 0x0000000200787825 */ /* 0x002fe200078e0222 */
[----:B----4-:R-:W-:Y:S04]  /*cb80*/  STL [R1+0x25f8], R124 ;  /* 0x0025f87c01007387 */ /* 0x010fe80000100800 */
[----:B---3--:R0:W-:Y:S04]  /*cb90*/  STL [R1+0x25fc], R125 ;  /* 0x0025fc7d01007387 */ /* 0x0081e80000100800 */
[----:B--2---:R-:W-:Y:S01]  /*cba0*/  STL [R1+0x25f0], R118 ;  /* 0x0025f07601007387 */ /* 0x004fe20000100800 */
[----:B------:R-:W-:-:S02]  /*cbb0*/  PRMT R116, RZ, 0x7610, R116 ;  /* 0x00007610ff747816 */ /* 0x000fc40000000074 */
[----:B------:R-:W-:Y:S01]  /*cbc0*/  PRMT R117, RZ, 0x7610, R117 ;  /* 0x00007610ff757816 */ /* 0x000fe20000000075 */
[----:B------:R1:W-:Y:S01]  /*cbd0*/  STL [R1+0x25f4], R119 ;  /* 0x0025f47701007387 */ /* 0x0003e20000100800 */
[----:B------:R-:W-:Y:S02]  /*cbe0*/  PRMT R126, RZ, 0x7610, R126 ;  /* 0x00007610ff7e7816 */ /* 0x000fe4000000007e */
[----:B------:R-:W-:Y:S01]  /*cbf0*/  PRMT R127, RZ, 0x7610, R127 ;  /* 0x00007610ff7f7816 */ /* 0x000fe2000000007f */
[C---:B0-----:R-:W-:Y:S01]  /*cc00*/  IMAD.WIDE R124, R0.reuse, 0x2, R30 ;  /* 0x00000002007c7825 */ /* 0x041fe200078e021e */
[----:B------:R0:W-:Y:S03]  /*cc10*/  STL.64 [R1+0x14d0], R120 ;  /* 0x0014d07801007387 */ /* 0x0001e60000100a00 */
[----:B-1----:R-:W-:Y:S01]  /*cc20*/  IMAD.WIDE R118, R0, 0x2, R28 ;  /* 0x0000000200767825 */ /* 0x002fe200078e021c */
[----:B------:R-:W2:Y:S04]  /*cc30*/  @!P5 LDG.E.U16 R126, desc[UR6][R122.64] ;  /* 0x000000067a7ed981 */ /* 0x000ea8000c1e1500 */
        /* <DEDUP_REMOVED lines=32> */
[----:B------:R-:W-:-:S03]  /*ce40*/  VIADD R0, R36, 0xffffffa3 ;  /* 0xffffffa324007836 */ /* 0x000fc60000000000 */
[----:B------:R1:W-:Y:S02]  /*ce50*/  STL.64 [R1+0x1498], R116 ;  /* 0x0014987401007387 */ /* 0x0003e40000100a00 */
[----:B------:R-:W-:Y:S01]  /*ce60*/  ISETP.GE.U32.AND P4, PT, R0, 0x7ffffea4, PT ;  /* 0x7ffffea40000780c */ /* 0x000fe20003f86070 */
[----:B------:R-:W-:Y:S01]  /*ce70*/  IMAD R0, R2, 0x58, RZ ;  /* 0x0000005802007824 */ /* 0x000fe200078e02ff */
[----:B------:R-:W-:-:S03]  /*ce80*/  PRMT R128, RZ, 0x7610, R128 ;  /* 0x00007610ff807816 */ /* 0x000fc60000000080 */
[----:B0-----:R-:W-:-:S04]  /*ce90*/  IMAD.WIDE R118, R0, 0x2, R32 ;  /* 0x0000000200767825 */ /* 0x001fc800078e0220 */
[----:B-1----:R-:W-:Y:S01]  /*cea0*/  IMAD.WIDE R116, R0, 0x2, R30 ;  /* 0x0000000200747825 */ /* 0x002fe200078e021e */
        /* <DEDUP_REMOVED lines=20> */
[----:B------:R1:W-:Y:S01]  /*cff0*/  STL.64 [R1+0x1488], R118 ;  /* 0x0014887601007387 */ /* 0x0003e20000100a00 */
[----:B0-----:R-:W-:-:S03]  /*d000*/  IMAD.WIDE R120, R0, 0x2, R34 ;  /* 0x0000000200787825 */ /* 0x001fc600078e0222 */
[----:B------:R0:W-:Y:S01]  /*d010*/  STL.64 [R1+0x1480], R116 ;  /* 0x0014807401007387 */ /* 0x0001e20000100a00 */
[----:B-1----:R-:W-:-:S03]  /*d020*/  IMAD.WIDE R118, R0, 0x2, R32 ;  /* 0x0000000200767825 */ /* 0x002fc600078e0220 */
[----:B------:R1:W2:Y:S04]  /*d030*/  @!P0 LDG.E.U16 R17, desc[UR6][R120.64] ;  /* 0x0000000678118981 */ /* 0x0002a8000c1e1500 */
[----:B------:R1:W3:Y:S01]  /*d040*/  @!P0 LDG.E.U16 R18, desc[UR6][R118.64] ;  /* 0x0000000676128981 */ /* 0x0002e2000c1e1500 */
[----:B0-----:R-:W-:-:S05]  /*d050*/  IMAD.WIDE R116, R0, 0x2, R30 ;  /* 0x0000000200747825 */ /* 0x001fca00078e021e */
[----:B------:R0:W4:Y:S01]  /*d060*/  @!P0 LDG.E.U16 R19, desc[UR6][R116.64] ;  /* 0x0000000674138981 */ /* 0x000122000c1e1500 */
[----:B------:R-:W-:-:S03]  /*d070*/  PRMT R20, RZ, 0x7610, R20 ;  /* 0x00007610ff147816 */ /* 0x000fc60000000014 */
[----:B------:R0:W-:Y:S04]  /*d080*/  STL.64 [R1+0x1478], R114 ;  /* 0x0014787201007387 */ /* 0x0001e80000100a00 */
[----:B------:R1:W-:Y:S01]  /*d090*/  STL.64 [R1+0x1470], R120 ;  /* 0x0014707801007387 */ /* 0x0003e20000100a00 */
[----:B0-----:R-:W-:-:S04]  /*d0a0*/  IMAD.WIDE R114, R0, 0x2, R28 ;  /* 0x0000000200727825 */ /* 0x001fc800078e021c */
[----:B------:R-:W-:Y:S01]  /*d0b0*/  VIADD R0, R36, 0xffffffa1 ;  /* 0xffffffa124007836 */ /* 0x000fe20000000000 */
[----:B------:R0:W4:Y:S04]  /*d0c0*/  @!P0 LDG.E.U16 R20, desc[UR6][R114.64] ;  /* 0x0000000672148981 */ /* 0x000128000c1e1500 */
[----:B------:R-:W-:Y:S01]  /*d0d0*/  ISETP.GE.U32.AND P0, PT, R0, 0x7ffffea2, PT ;  /* 0x7ffffea20000780c */ /* 0x000fe20003f06070 */
[----:B------:R0:W-:Y:S01]  /*d0e0*/  STL.64 [R1+0x1468], R118 ;  /* 0x0014687601007387 */ /* 0x0001e20000100a00 */
[----:B------:R-:W-:-:S03]  /*d0f0*/  IMAD R0, R2, 0x5a, RZ ;  /* 0x0000005a02007824 */ /* 0x000fc600078e02ff */
[----:B------:R0:W-:Y:S01]  /*d100*/  STL.64 [R1+0x1460], R116 ;  /* 0x0014607401007387 */ /* 0x0001e20000100a00 */
[----:B------:R-:W-:Y:S01]  /*d110*/  PRMT R123, RZ, 0x7610, R123 ;  /* 0x00007610ff7b7816 */ /* 0x000fe2000000007b */
[C---:B-1----:R-:W-:Y:S01]  /*d120*/  IMAD.WIDE R120, R0.reuse, 0x2, R32 ;  /* 0x0000000200787825 */ /* 0x042fe200078e0220 */
[----:B------:R-:W-:Y:S02]  /*d130*/  PRMT R112, RZ, 0x7610, R112 ;  /* 0x00007610ff707816 */ /* 0x000fe40000000070 */
[----:B------:R-:W-:Y:S02]  /*d140*/  PRMT R113, RZ, 0x7610, R113 ;  /* 0x00007610ff717816 */ /* 0x000fe40000000071 */
[----:B------:R-:W-:Y:S01]  /*d150*/  PRMT R122, RZ, 0x7610, R122 ;  /* 0x00007610ff7a7816 */ /* 0x000fe2000000007a */
[----:B0-----:R-:W-:-:S04]  /*d160*/  IMAD.WIDE R118, R0, 0x2, R30 ;  /* 0x0000000200767825 */ /* 0x001fc800078e021e */
[C---:B------:R-:W-:Y:S01]  /*d170*/  IMAD.WIDE R116, R0.reuse, 0x2, R28 ;  /* 0x0000000200747825 */ /* 0x040fe200078e021c */
[----:B------:R-:W4:Y:S04]  /*d180*/  @!P2 LDG.E.U16 R113, desc[UR6][R118.64] ;  /* 0x000000067671a981 */ /* 0x000f28000c1e1500 */
[----:B------:R-:W4:Y:S04]  /*d190*/  @!P2 LDG.E.U16 R112, desc[UR6][R116.64] ;  /* 0x000000067470a981 */ /* 0x000f28000c1e1500 */
[----:B------:R-:W4:Y:S04]  /*d1a0*/  @!P2 LDG.E.U16 R122, desc[UR6][R120.64] ;  /* 0x00000006787aa981 */ /* 0x000f28000c1e1500 */
[----:B--2---:R-:W-:Y:S04]  /*d1b0*/  STL [R1+0x403c], R17 ;  /* 0x00403c1101007387 */ /* 0x004fe80000100800 */
[----:B------:R0:W-:Y:S04]  /*d1c0*/  STL.64 [R1+0x1458], R114 ;  /* 0x0014587201007387 */ /* 0x0001e80000100a00 */
[----:B---3--:R-:W-:Y:S01]  /*d1d0*/  STL [R1+0x4040], R18 ;  /* 0x0040401201007387 */ /* 0x008fe20000100800 */
[----:B0-----:R-:W-:-:S03]  /*d1e0*/  IMAD.WIDE R114, R0, 0x2, R34 ;  /* 0x0000000200727825 */ /* 0x001fc600078e0222 */
[----:B----4-:R-:W-:Y:S04]  /*d1f0*/  STL [R1+0x4044], R19 ;  /* 0x0040441301007387 */ /* 0x010fe80000100800 */
[----:B------:R0:W-:Y:S04]  /*d200*/  STL.64 [R1+0x1450], R114 ;  /* 0x0014507201007387 */ /* 0x0001e80000100a00 */
[----:B------:R1:W-:Y:S04]  /*d210*/  STL.64 [R1+0x1448], R120 ;  /* 0x0014487801007387 */ /* 0x0003e80000100a00 */
[----:B------:R-:W2:Y:S04]  /*d220*/  @!P2 LDG.E.U16 R123, desc[UR6][R114.64] ;  /* 0x00000006727ba981 */ /* 0x000ea8000c1e1500 */
[----:B0-----:R-:W3:Y:S04]  /*d230*/  LDL.LU.64 R114, [R1+0x4720] ;  /* 0x0047200001727983 */ /* 0x001ee80000300a00 */
[----:B------:R-:W-:Y:S04]  /*d240*/  STL.64 [R1+0x1440], R118 ;  /* 0x0014407601007387 */ /* 0x000fe80000100a00 */
        /* <DEDUP_REMOVED lines=9> */
[----:B------:R-:W-:-:S04]  /*d2e0*/  IMAD.WIDE R118, R0, 0x2, R30 ;  /* 0x0000000200767825 */ /* 0x000fc800078e021e */
[C---:B-1----:R-:W-:Y:S01]  /*d2f0*/  IMAD.WIDE R112, R0.reuse, 0x2, R34 ;  /* 0x0000000200707825 */ /* 0x042fe200078e0222 */
        /* <DEDUP_REMOVED lines=125> */
[----:B------:R-:W-:Y:S02]  /*dad0*/  PRMT R3, RZ, 0x7610, R3 ;  /* 0x00007610ff037816 */ /* 0x000fe40000000003 */
[----:B------:R-:W-:Y:S02]  /*dae0*/  PRMT R119, RZ, 0x7610, R119 ;  /* 0x00007610ff777816 */ /* 0x000fe40000000077 */
[----:B------:R-:W-:-:S02]  /*daf0*/  PRMT R108, RZ, 0x7610, R108 ;  /* 0x00007610ff6c7816 */ /* 0x000fc4000000006c */
        /* <DEDUP_REMOVED lines=20> */
[----:B------:R1:W-:Y:S04]  /*dc40*/  STL.64 [R1+0x1380], R112 ;  /* 0x0013807001007387 */ /* 0x0003e80000100a00 */
[----:B------:R1:W-:Y:S01]  /*dc50*/  STL.64 [R1+0x1378], R110 ;  /* 0x0013786e01007387 */ /* 0x0003e20000100a00 */
[----:B0-----:R-:W-:-:S04]  /*dc60*/  IMAD.WIDE R116, R0, 0x2, R34 ;  /* 0x0000000200747825 */ /* 0x001fc800078e0222 */
[C---:B-1----:R-:W-:Y:S01]  /*dc70*/  IMAD.WIDE R114, R0.reuse, 0x2, R32 ;  /* 0x0000000200727825 */ /* 0x042fe200078e0220 */
[----:B------:R0:W2:Y:S03]  /*dc80*/  @!P4 LDG.E.U16 R21, desc[UR6][R116.64] ;  /* 0x000000067415c981 */ /* 0x0000a6000c1e1500 */
[C---:B------:R-:W-:Y:S01]  /*dc90*/  IMAD.WIDE R112, R0.reuse, 0x2, R30 ;  /* 0x0000000200707825 */ /* 0x040fe200078e021e */
[----:B------:R1:W2:Y:S03]  /*dca0*/  @!P4 LDG.E.U16 R22, desc[UR6][R114.64] ;  /* 0x000000067216c981 */ /* 0x0002a6000c1e1500 */
[----:B------:R-:W-:Y:S01]  /*dcb0*/  IMAD.WIDE R110, R0, 0x2, R28 ;  /* 0x00000002006e7825 */ /* 0x000fe200078e021c */
[----:B------:R0:W2:Y:S03]  /*dcc0*/  @!P4 LDG.E.U16 R23, desc[UR6][R112.64] ;  /* 0x000000067017c981 */ /* 0x0000a6000c1e1500 */
[----:B------:R-:W-:Y:S01]  /*dcd0*/  VIADD R0, R36, 0xffffff99 ;  /* 0xffffff9924007836 */ /* 0x000fe20000000000 */
[----:B------:R0:W2:Y:S04]  /*dce0*/  @!P4 LDG.E.U16 R3, desc[UR6][R110.64] ;  /* 0x000000066e03c981 */ /* 0x0000a8000c1e1500 */
[----:B------:R-:W-:Y:S01]  /*dcf0*/  ISETP.GE.U32.AND P4, PT, R0, 0x7ffffe9a, PT ;  /* 0x7ffffe9a0000780c */ /* 0x000fe20003f86070 */
[----:B------:R0:W-:Y:S01]  /*dd00*/  STL.64 [R1+0x1370], R116 ;  /* 0x0013707401007387 */ /* 0x0001e20000100a00 */
[----:B------:R-:W-:-:S03]  /*dd10*/  IMAD R0, R2, 0x62, RZ ;  /* 0x0000006202007824 */ /* 0x000fc600078e02ff */
[----:B------:R1:W-:Y:S04]  /*dd20*/  STL.64 [R1+0x1368], R114 ;  /* 0x0013687201007387 */ /* 0x0003e80000100a00 */
[----:B------:R1:W-:Y:S04]  /*dd30*/  STL.64 [R1+0x1360], R112 ;  /* 0x0013607001007387 */ /* 0x0003e80000100a00 */
[----:B------:R1:W-:Y:S01]  /*dd40*/  STL.64 [R1+0x1358], R110 ;  /* 0x0013586e01007387 */ /* 0x0003e20000100a00 */
[----:B0-----:R-:W-:-:S04]  /*dd50*/  IMAD.WIDE R116, R0, 0x2, R32 ;  /* 0x0000000200747825 */ /* 0x001fc800078e0220 */
[C---:B-1----:R-:W-:Y:S01]  /*dd60*/  IMAD.WIDE R114, R0.reuse, 0x2, R30 ;  /* 0x0000000200727825 */ /* 0x042fe200078e021e */
[----:B------:R-:W2:Y:S03]  /*dd70*/  @!P1 LDG.E.U16 R118, desc[UR6][R116.64] ;  /* 0x0000000674769981 */ /* 0x000ea6000c1e1500 */
[C---:B------:R-:W-:Y:S01]  /*dd80*/  IMAD.WIDE R112, R0.reuse, 0x2, R28 ;  /* 0x0000000200707825 */ /* 0x040fe200078e021c */
[----:B------:R0:W2:Y:S03]  /*dd90*/  @!P1 LDG.E.U16 R109, desc[UR6][R114.64] ;  /* 0x00000006726d9981 */ /* 0x0000a6000c1e1500 */
[----:B------:R-:W-:Y:S01]  /*dda0*/  IMAD.WIDE R110, R0, 0x2, R34 ;  /* 0x00000002006e7825 */ /* 0x000fe200078e0222 */
[----:B------:R1:W2:Y:S04]  /*ddb0*/  @!P1 LDG.E.U16 R108, desc[UR6][R112.64] ;  /* 0x00000006706c9981 */ /* 0x0002a8000c1e1500 */
[----:B------:R0:W-:Y:S04]  /*ddc0*/  STL.64 [R1+0x1350], R110 ;  /* 0x0013506e01007387 */ /* 0x0001e80000100a00 */
[----:B------:R0:W-:Y:S04]  /*ddd0*/  STL.64 [R1+0x1348], R116 ;  /* 0x0013487401007387 */ /* 0x0001e80000100a00 */
[----:B------:R-:W3:Y:S04]  /*dde0*/  @!P1 LDG.E.U16 R119, desc[UR6][R110.64] ;  /* 0x000000066e779981 */ /* 0x000ee8000c1e1500 */
[----:B0-----:R-:W4:Y:S04]  /*ddf0*/  LDL.LU.64 R110, [R1+0x46c0] ;  /* 0x0046c000016e7983 */ /* 0x001f280000300a00 */
[----:B------:R0:W-:Y:S04]  /*de00*/  STL.64 [R1+0x1340], R114 ;  /* 0x0013407201007387 */ /* 0x0001e80000100a00 */
[----:B------:R-:W4:Y:S01]  /*de10*/  LDL.LU.64 R116, [R1+0x46b8] ;  /* 0x0046b80001747983 */ /* 0x000f220000300a00 */
[----:B------:R-:W-:-:S03]  /*de20*/  VIADD R0, R36, 0xffffff98 ;  /* 0xffffff9824007836 */ /* 0x000fc60000000000 */
[----:B------:R1:W-:Y:S02]  /*de30*/  STL.64 [R1+0x1338], R112 ;  /* 0x0013387001007387 */ /* 0x0003e40000100a00 */
[----:B------:R-:W-:Y:S01]  /*de40*/  ISETP.GE.U32.AND P1, PT, R0, 0x7ffffe99, PT ;  /* 0x7ffffe990000780c */ /* 0x000fe20003f26070 */
[----:B------:R-:W-:-:S04]  /*de50*/  IMAD R0, R2, 0x63, RZ ;  /* 0x0000006302007824 */ /* 0x000fc800078e02ff */
[----:B0-----:R-:W-:-:S04]  /*de60*/  IMAD.WIDE R114, R0, 0x2, R30 ;  /* 0x0000000200727825 */ /* 0x001fc800078e021e */
[C---:B-1----:R-:W-:Y:S01]  /*de70*/  IMAD.WIDE R112, R0.reuse, 0x2, R28 ;  /* 0x0000000200707825 */ /* 0x042fe200078e021c */
[----:B--2---:R-:W-:Y:S04]  /*de80*/  STL [R1+0x2060], R108 ;  /* 0x0020606c01007387 */ /* 0x004fe80000100800 */
[----:B------:R0:W-:Y:S04]  /*de90*/  STL [R1+0x2064], R109 ;  /* 0x0020646d01007387 */ /* 0x0001e80000100800 */
[----:B------:R-:W-:Y:S04]  /*dea0*/  STL [R1+0x2068], R118 ;  /* 0x0020687601007387 */ /* 0x000fe80000100800 */
[----:B---3--:R1:W-:Y:S01]  /*deb0*/  STL [R1+0x206c], R119 ;  /* 0x00206c7701007387 */ /* 0x0083e20000100800 */
[----:B0-----:R-:W-:Y:S01]  /*dec0*/  IMAD.WIDE R108, R0, 0x2, R34 ;  /* 0x00000002006c7825 */ /* 0x001fe200078e0222 */
[----:B----4-:R-:W-:-:S03]  /*ded0*/  PRMT R110, RZ, 0x7610, R110 ;  /* 0x00007610ff6e7816 */ /* 0x010fc6000000006e */
[----:B-1----:R-:W-:Y:S01]  /*dee0*/  IMAD.WIDE R118, R0, 0x2, R32 ;  /* 0x0000000200767825 */ /* 0x002fe200078e0220 */
[----:B------:R-:W-:Y:S01]  /*def0*/  PRMT R111, RZ, 0x7610, R111 ;  /* 0x00007610ff6f7816 */ /* 0x000fe2000000006f */
[----:B------:R0:W-:Y:S01]  /*df00*/  STL.64 [R1+0x1330], R108 ;  /* 0x0013306c01007387 */ /* 0x0001e20000100a00 */
[----:B------:R-:W-:Y:S02]  /*df10*/  PRMT R117, RZ, 0x7610, R117 ;  /* 0x00007610ff757816 */ /* 0x000fe40000000075 */
[----:B------:R-:W-:Y:S01]  /*df20*/  PRMT R116, RZ, 0x7610, R116 ;  /* 0x00007610ff747816 */ /* 0x000fe20000000074 */
[----:B------:R1:W-:Y:S04]  /*df30*/  STL.64 [R1+0x1328], R118 ;  /* 0x0013287601007387 */ /* 0x0003e80000100a00 */
[----:B------:R-:W2:Y:S04]  /*df40*/  @!P0 LDG.E.U16 R117, desc[UR6][R108.64] ;  /* 0x000000066c758981 */ /* 0x000ea8000c1e1500 */
[----:B------:R-:W3:Y:S04]  /*df50*/  @!P0 LDG.E.U16 R110, desc[UR6][R112.64] ;  /* 0x00000006706e8981 */ /* 0x000ee8000c1e1500 */
[----:B------:R4:W2:Y:S04]  /*df60*/  @!P0 LDG.E.U16 R111, desc[UR6][R114.64] ;  /* 0x00000006726f8981 */ /* 0x0008a8000c1e1500 */
[----:B0-----:R-:W2:Y:S04]  /*df70*/  LDL.LU.64 R108, [R1+0x46b0] ;  /* 0x0046b000016c7983 */ /* 0x001ea80000300a00 */
[----:B------:R4:W-:Y:S04]  /*df80*/  STL.64 [R1+0x1320], R114 ;  /* 0x0013207201007387 */ /* 0x0009e80000100a00 */
[----:B------:R-:W2:Y:S04]  /*df90*/  @!P0 LDG.E.U16 R116, desc[UR6][R118.64] ;  /* 0x0000000676748981 */ /* 0x000ea8000c1e1500 */
[----:B-1----:R-:W2:Y:S01]  /*dfa0*/  LDL.LU.64 R118, [R1+0x46a8] ;  /* 0x0046a80001767983 */ /* 0x002ea20000300a00 */
        /* <DEDUP_REMOVED lines=213> */
[----:B------:R-:W-:-:S03]  /*ed00*/  IADD3 R0, PT, PT, R36, -0x72, RZ ;  /* 0xffffff8e24007810 */ /* 0x000fc60007ffe0ff */
[----:B------:R0:W-:Y:S01]  /*ed10*/  STL.64 [R1+0x11f8], R108 ;  /* 0x0011f86c01007387 */ /* 0x0001e20000100a00 */
        /* <DEDUP_REMOVED lines=452> */
[----:B------:R-:W-:Y:S01]  /*10960*/  IMAD.SHL.U32 R0, R2, 0x80, RZ ;  /* 0x0000008002007824 */ /* 0x000fe200078e00ff */
        /* <DEDUP_REMOVED lines=209> */
[----:B-1----:R-:W-:Y:S01]  /*11680*/  IMAD.WIDE R90, R0, 0x2, R28 ;  /* 0x00000002005a7825 */ /* 0x002fe200078e021c */
[----:B------:R-:W-:-:S02]  /*11690*/  IADD3 R0, PT, PT, R36, -0x8e, RZ ;  /* 0xffffff7224007810 */ /* 0x000fc40007ffe0ff */
[----:B------:R1:W4:Y:S04]  /*116a0*/  @!P5 LDG.E.U16 R102, desc[UR6][R92.64] ;  /* 0x000000065c66d981 */ /* 0x000328000c1e1500 */
[----:B------:R0:W2:Y:S01]  /*116b0*/  @!P5 LDG.E.U16 R101, desc[UR6][R90.64] ;  /* 0x000000065a65d981 */ /* 0x0000a2000c1e1500 */
[----:B------:R-:W-:Y:S01]  /*116c0*/  ISETP.GE.U32.AND P5, PT, R0, 0x7ffffe73, PT ;  /* 0x7ffffe730000780c */ /* 0x000fe20003fa6070 */
[----:B------:R-:W-:Y:S02]  /*116d0*/  IMAD R0, R2, 0x89, RZ ;  /* 0x0000008902007824 */ /* 0x000fe400078e02ff */
        /* <DEDUP_REMOVED lines=124> */
[----:B------:R1:W-:Y:S04]  /*11ea0*/  STL.64 [R1+0xdc8], R94 ;  /* 0x000dc85e01007387 */ /* 0x0003e80000100a00 */
[----:B------:R-:W2:Y:S04]  /*11eb0*/  @!P4 LDG.E.U16 R99, desc[UR6][R92.64] ;  /* 0x000000065c63c981 */ /* 0x000ea8000c1e1500 */
[----:B------:R-:W3:Y:S04]  /*11ec0*/  @!P4 LDG.E.U16 R98, desc[UR6][R94.64] ;  /* 0x000000065e62c981 */ /* 0x000ee8000c1e1500 */
[----:B------:R-:W4:Y:S04]  /*11ed0*/  @!P4 LDG.E.U16 R88, desc[UR6][R90.64] ;  /* 0x000000065a58c981 */ /* 0x000f28000c1e1500 */
[----:B0-----:R-:W4:Y:S04]  /*11ee0*/  LDL.LU.64 R92, [R1+0x44a0] ;  /* 0x0044a000015c7983 */ /* 0x001f280000300a00 */
[----:B------:R0:W-:Y:S04]  /*11ef0*/  STL.64 [R1+0xdc0], R96 ;  /* 0x000dc06001007387 */ /* 0x0001e80000100a00 */
[----:B-1----:R-:W4:Y:S04]  /*11f00*/  LDL.LU.64 R94, [R1+0x4498] ;  /* 0x00449800015e7983 */ /* 0x002f280000300a00 */
[----:B------:R0:W4:Y:S01]  /*11f10*/  @!P4 LDG.E.U16 R89, desc[UR6][R96.64] ;  /* 0x000000066059c981 */ /* 0x000122000c1e1500 */
[----:B------:R-:W-:-:S03]  /*11f20*/  VIADD R0, R36, 0xffffff6c ;  /* 0xffffff6c24007836 */ /* 0x000fc60000000000 */
[----:B------:R1:W-:Y:S02]  /*11f30*/  STL.64 [R1+0xdb8], R90 ;  /* 0x000db85a01007387 */ /* 0x0003e40000100a00 */
[----:B------:R-:W-:Y:S01]  /*11f40*/  ISETP.GE.U32.AND P4, PT, R0, 0x7ffffe6d, PT ;  /* 0x7ffffe6d0000780c */ /* 0x000fe20003f86070 */
[----:B------:R-:W-:Y:S01]  /*11f50*/  IMAD R0, R2, 0x8f, RZ ;  /* 0x0000008f02007824 */ /* 0x000fe200078e02ff */
[----:B------:R-:W-:-:S03]  /*11f60*/  PRMT R84, RZ, 0x7610, R84 ;  /* 0x00007610ff547816 */ /* 0x000fc60000000054 */
[----:B0-----:R-:W-:Y:S01]  /*11f70*/  IMAD.WIDE R96, R0, 0x2, R32 ;  /* 0x0000000200607825 */ /* 0x001fe200078e0220 */
[----:B------:R-:W-:-:S03]  /*11f80*/  PRMT R85, RZ, 0x7610, R85 ;  /* 0x00007610ff557816 */ /* 0x000fc60000000055 */
[----:B-1----:R-:W-:-:S05]  /*11f90*/  IMAD.WIDE R90, R0, 0x2, R30 ;  /* 0x00000002005a7825 */ /* 0x002fca00078e021e */
[----:B------:R0:W4:Y:S04]  /*11fa0*/  @!P1 LDG.E.U16 R85, desc[UR6][R90.64] ;  /* 0x000000065a559981 */ /* 0x000128000c1e1500 */
[----:B---3--:R-:W-:Y:S04]  /*11fb0*/  STL [R1+0x2718], R98 ;  /* 0x0027186201007387 */ /* 0x008fe80000100800 */
[----:B--2---:R1:W-:Y:S04]  /*11fc0*/  STL [R1+0x271c], R99 ;  /* 0x00271c6301007387 */ /* 0x0043e80000100800 */
[----:B----4-:R-:W-:Y:S01]  /*11fd0*/  STL [R1+0x2710], R88 ;  /* 0x0027105801007387 */ /* 0x010fe20000100800 */
[----:B-1----:R-:W-:Y:S01]  /*11fe0*/  IMAD.WIDE R98, R0, 0x2, R34 ;  /* 0x0000000200627825 */ /* 0x002fe200078e0222 */
[----:B------:R-:W-:-:S02]  /*11ff0*/  PRMT R95, RZ, 0x7610, R95 ;  /* 0x00007610ff5f7816 */ /* 0x000fc4000000005f */
[----:B------:R-:W-:Y:S01]  /*12000*/  PRMT R94, RZ, 0x7610, R94 ;  /* 0x00007610ff5e7816 */ /* 0x000fe2000000005e */
[----:B------:R1:W-:Y:S04]  /*12010*/  STL [R1+0x2714], R89 ;  /* 0x0027145901007387 */ /* 0x0003e80000100800 */
[----:B------:R2:W-:Y:S04]  /*12020*/  STL.64 [R1+0xdb0], R98 ;  /* 0x000db06201007387 */ /* 0x0005e80000100a00 */
[----:B------:R-:W3:Y:S01]  /*12030*/  @!P1 LDG.E.U16 R95, desc[UR6][R98.64] ;  /* 0x00000006625f9981 */ /* 0x000ee2000c1e1500 */
[----:B-1----:R-:W-:-:S03]  /*12040*/  IMAD.WIDE R88, R0, 0x2, R28 ;  /* 0x0000000200587825 */ /* 0x002fc600078e021c */
[----:B------:R1:W-:Y:S04]  /*12050*/  STL.64 [R1+0xda8], R96 ;  /* 0x000da86001007387 */ /* 0x0003e80000100a00 */
[----:B------:R-:W4:Y:S04]  /*12060*/  @!P1 LDG.E.U16 R94, desc[UR6][R96.64] ;  /* 0x00000006605e9981 */ /* 0x000f28000c1e1500 */
[----:B--2---:R-:W2:Y:S04]  /*12070*/  LDL.LU.64 R98, [R1+0x4490] ;  /* 0x0044900001627983 */ /* 0x004ea80000300a00 */
[----:B------:R0:W-:Y:S04]  /*12080*/  STL.64 [R1+0xda0], R90 ;  /* 0x000da05a01007387 */ /* 0x0001e80000100a00 */
[----:B------:R0:W2:Y:S04]  /*12090*/  @!P1 LDG.E.U16 R84, desc[UR6][R88.64] ;  /* 0x0000000658549981 */ /* 0x0000a8000c1e1500 */
[----:B-1----:R-:W2:Y:S01]  /*120a0*/  LDL.LU.64 R96, [R1+0x4488] ;  /* 0x0044880001607983 */ /* 0x002ea20000300a00 */
        /* <DEDUP_REMOVED lines=12> */
[----:B---3--:R0:W-:Y:S01]  /*12170*/  STL [R1+0x2870], R95 ;  /* 0x0028705f01007387 */ /* 0x0081e20000100800 */
[----:B--2---:R-:W-:-:S02]  /*12180*/  PRMT R99, RZ, 0x7610, R99 ;  /* 0x00007610ff637816 */ /* 0x004fc40000000063 */
[----:B------:R-:W-:-:S04]  /*12190*/  PRMT R98, RZ, 0x7610, R98 ;  /* 0x00007610ff627816 */ /* 0x000fc80000000062 */
[----:B------:R-:W2:Y:S04]  /*121a0*/  @!P0 LDG.E.U16 R99, desc[UR6][R90.64] ;  /* 0x000000065a638981 */ /* 0x000ea8000c1e1500 */
[----:B------:R-:W-:Y:S01]  /*121b0*/  STL [R1+0x2864], R84 ;  /* 0x0028645401007387 */ /* 0x000fe20000100800 */
[----:B------:R-:W-:Y:S01]  /*121c0*/  PRMT R97, RZ, 0x7610, R97 ;  /* 0x00007610ff617816 */ /* 0x000fe20000000061 */
[C---:B0-----:R-:W-:Y:S02]  /*121d0*/  IMAD.WIDE R94, R0.reuse, 0x2, R34 ;  /* 0x00000002005e7825 */ /* 0x041fe400078e0222 */
[----:B------:R0:W-:Y:S04]  /*121e0*/  STL [R1+0x2868], R85 ;  /* 0x0028685501007387 */ /* 0x0001e80000100800 */
[----:B------:R1:W3:Y:S04]  /*121f0*/  @!P0 LDG.E.U16 R100, desc[UR6][R94.64] ;  /* 0x000000065e648981 */ /* 0x0002e8000c1e1500 */
[----:B------:R4:W2:Y:S01]  /*12200*/  @!P0 LDG.E.U16 R98, desc[UR6][R88.64] ;  /* 0x0000000658628981 */ /* 0x0008a2000c1e1500 */
[----:B0-----:R-:W-:-:S04]  /*12210*/  IMAD.WIDE R84, R0, 0x2, R28 ;  /* 0x0000000200547825 */ /* 0x001fc800078e021c */
        /* <DEDUP_REMOVED lines=8> */
[----:B-1----:R-:W-:-:S04]  /*122a0*/  IMAD.WIDE R94, R0, 0x2, R32 ;  /* 0x00000002005e7825 */ /* 0x002fc800078e0220 */
[C---:B0-----:R-:W-:Y:S01]  /*122b0*/  IMAD.WIDE R90, R0.reuse, 0x2, R30 ;  /* 0x00000002005a7825 */ /* 0x041fe200078e021e */
[----:B------:R-:W2:Y:S03]  /*122c0*/  @!P2 LDG.E.U16 R92, desc[UR6][R94.64] ;  /* 0x000000065e5ca981 */ /* 0x000ea6000c1e1500 */
[C---:B----4-:R-:W-:Y:S01]  /*122d0*/  IMAD.WIDE R88, R0.reuse, 0x2, R28 ;  /* 0x0000000200587825 */ /* 0x050fe200078e021c */
[----:B------:R0:W4:Y:S03]  /*122e0*/  @!P2 LDG.E.U16 R87, desc[UR6][R90.64] ;  /* 0x000000065a57a981 */ /* 0x000126000c1e1500 */
[----:B------:R-:W-:Y:S01]  /*122f0*/  IMAD.WIDE R84, R0, 0x2, R34 ;  /* 0x0000000200547825 */ /* 0x000fe200078e0222 */
[----:B------:R1:W2:Y:S04]  /*12300*/  @!P2 LDG.E.U16 R86, desc[UR6][R88.64] ;  /* 0x000000065856a981 */ /* 0x0002a8000c1e1500 */
[----:B------:R0:W-:Y:S04]  /*12310*/  STL.64 [R1+0xd70], R84 ;  /* 0x000d705401007387 */ /* 0x0001e80000100a00 */
[----:B------:R0:W-:Y:S04]  /*12320*/  STL.64 [R1+0xd68], R94 ;  /* 0x000d685e01007387 */ /* 0x0001e80000100a00 */
[----:B------:R-:W3:Y:S04]  /*12330*/  @!P2 LDG.E.U16 R93, desc[UR6][R84.64] ;  /* 0x00000006545da981 */ /* 0x000ee8000c1e1500 */
[----:B0-----:R-:W3:Y:S04]  /*12340*/  LDL.LU.64 R84, [R1+0x4480] ;  /* 0x0044800001547983 */ /* 0x001ee80000300a00 */
[----:B------:R0:W-:Y:S04]  /*12350*/  STL.64 [R1+0xd60], R90 ;  /* 0x000d605a01007387 */ /* 0x0001e80000100a00 */
[----:B------:R-:W3:Y:S01]  /*12360*/  LDL.LU.64 R94, [R1+0x4478] ;  /* 0x00447800015e7983 */ /* 0x000ee20000300a00 */
[----:B------:R-:W-:-:S03]  /*12370*/  VIADD R0, R36, 0xffffff69 ;  /* 0xffffff6924007836 */ /* 0x000fc60000000000 */
[----:B------:R1:W-:Y:S02]  /*12380*/  STL.64 [R1+0xd58], R88 ;  /* 0x000d585801007387 */ /* 0x0003e40000100a00 */
[----:B------:R-:W-:Y:S01]  /*12390*/  ISETP.GE.U32.AND P2, PT, R0, 0x7ffffe6a, PT ;  /* 0x7ffffe6a0000780c */ /* 0x000fe20003f46070 */
[----:B------:R-:W-:-:S04]  /*123a0*/  IMAD R0, R2, 0x92, RZ ;  /* 0x0000009202007824 */ /* 0x000fc800078e02ff */
[----:B0-----:R-:W-:-:S04]  /*123b0*/  IMAD.WIDE R90, R0, 0x2, R30 ;  /* 0x00000002005a7825 */ /* 0x001fc800078e021e */
[C---:B-1----:R-:W-:Y:S01]  /*123c0*/  IMAD.WIDE R88, R0.reuse, 0x2, R28 ;  /* 0x0000000200587825 */ /* 0x042fe200078e021c */
[----:B--2---:R-:W-:Y:S04]  /*123d0*/  STL [R1+0x218], R86 ;  /* 0x0002185601007387 */ /* 0x004fe80000100800 */
[----:B----4-:R0:W-:Y:S04]  /*123e0*/  STL [R1+0x21c], R87 ;  /* 0x00021c5701007387 */ /* 0x0101e80000100800 */
[----:B------:R-:W-:Y:S04]  /*123f0*/  STL [R1+0x300], R92 ;  /* 0x0003005c01007387 */ /* 0x000fe80000100800 */
[----:B---3--:R1:W-:Y:S01]  /*12400*/  STL [R1+0x304], R93 ;  /* 0x0003045d01007387 */ /* 0x0083e20000100800 */
[----:B0-----:R-:W-:Y:S01]  /*12410*/  IMAD.WIDE R86, R0, 0x2, R34 ;  /* 0x0000000200567825 */ /* 0x001fe200078e0222 */
[----:B------:R-:W-:-:S03]  /*12420*/  PRMT R84, RZ, 0x7610, R84 ;  /* 0x00007610ff547816 */ /* 0x000fc60000000054 */
        /* <DEDUP_REMOVED lines=476> */
[----:B------:R-:W-:-:S04]  /*141f0*/  IADD3 R0, PT, PT, R36, -0xab, RZ ;  /* 0xffffff5524007810 */ /* 0x000fc80007ffe0ff */
        /* <DEDUP_REMOVED lines=700> */
[----:B------:R-:W-:-:S03]  /*16dc0*/  IADD3 R0, PT, PT, R36, -0xc8, RZ ;  /* 0xffffff3824007810 */ /* 0x000fc60007ffe0ff */
[----:B------:R0:W-:Y:S01]  /*16dd0*/  STL.64 [R1+0x738], R64 ;  /* 0x0007384001007387 */ /* 0x0001e20000100a00 */
        /* <DEDUP_REMOVED lines=212> */
[----:B------:R-:W4:Y:S04]  /*17b20*/  @!P1 LDG.E.U16 R66, desc[UR6][R64.64] ;  /* 0x0000000640429981 */ /* 0x000f28000c1e1500 */
[----:B-1----:R-:W2:Y:S04]  /*17b30*/  LDL.LU.64 R56, [R1+0x4150] ;  /* 0x0041500001387983 */ /* 0x002ea80000300a00 */
[----:B------:R1:W-:Y:S04]  /*17b40*/  STL.64 [R1+0x620], R62 ;  /* 0x0006203e01007387 */ /* 0x0003e80000100a00 */
[----:B0-----:R-:W2:Y:S04]  /*17b50*/  LDL.LU.64 R64, [R1+0x4148] ;  /* 0x0041480001407983 */ /* 0x001ea80000300a00 */
[----:B------:R1:W2:Y:S01]  /*17b60*/  @!P1 LDG.E.U16 R59, desc[UR6][R62.64] ;  /* 0x000000063e3b9981 */ /* 0x0002a2000c1e1500 */
[----:B------:R-:W-:-:S03]  /*17b70*/  VIADD R0, R36, 0xffffff2f ;  /* 0xffffff2f24007836 */ /* 0x000fc60000000000 */
[----:B------:R0:W-:Y:S02]  /*17b80*/  STL.64 [R1+0x618], R60 ;  /* 0x0006183c01007387 */ /* 0x0001e40000100a00 */
[----:B------:R-:W-:Y:S01]  /*17b90*/  ISETP.GE.U32.AND P1, PT, R0, 0x7ffffe30, PT ;  /* 0x7ffffe300000780c */ /* 0x000fe20003f26070 */
[----:B------:R-:W-:-:S04]  /*17ba0*/  IMAD R0, R2, 0xcc, RZ ;  /* 0x000000cc02007824 */ /* 0x000fc800078e02ff */
[----:B-1----:R-:W-:-:S04]  /*17bb0*/  IMAD.WIDE R62, R0, 0x2, R30 ;  /* 0x00000002003e7825 */ /* 0x002fc800078e021e */
[----:B0-----:R-:W-:Y:S01]  /*17bc0*/  IMAD.WIDE R60, R0, 0x2, R34 ;  /* 0x00000002003c7825 */ /* 0x001fe200078e0222 */
[----:B----4-:R-:W-:Y:S04]  /*17bd0*/  STL [R1+0x2214], R66 ;  /* 0x0022144201007387 */ /* 0x010fe80000100800 */
[----:B---3--:R0:W-:Y:S01]  /*17be0*/  STL [R1+0x2218], R67 ;  /* 0x0022184301007387 */ /* 0x0081e20000100800 */
[----:B--2---:R-:W-:-:S03]  /*17bf0*/  PRMT R56, RZ, 0x7610, R56 ;  /* 0x00007610ff387816 */ /* 0x004fc60000000038 */
[----:B------:R-:W-:Y:S01]  /*17c00*/  STL [R1+0x220c], R58 ;  /* 0x00220c3a01007387 */ /* 0x000fe20000100800 */
[----:B------:R-:W-:Y:S02]  /*17c10*/  PRMT R57, RZ, 0x7610, R57 ;  /* 0x00007610ff397816 */ /* 0x000fe40000000039 */
[----:B------:R-:W-:Y:S01]  /*17c20*/  PRMT R65, RZ, 0x7610, R65 ;  /* 0x00007610ff417816 */ /* 0x000fe20000000041 */
[C---:B0-----:R-:W-:Y:S01]  /*17c30*/  IMAD.WIDE R66, R0.reuse, 0x2, R32 ;  /* 0x0000000200427825 */ /* 0x041fe200078e0220 */
[----:B------:R-:W-:Y:S01]  /*17c40*/  PRMT R64, RZ, 0x7610, R64 ;  /* 0x00007610ff407816 */ /* 0x000fe20000000040 */
[----:B------:R0:W-:Y:S04]  /*17c50*/  STL [R1+0x2210], R59 ;  /* 0x0022103b01007387 */ /* 0x0001e80000100800 */
[----:B------:R1:W-:Y:S04]  /*17c60*/  STL.64 [R1+0x610], R60 ;  /* 0x0006103c01007387 */ /* 0x0003e80000100a00 */
[----:B------:R-:W2:Y:S01]  /*17c70*/  @!P0 LDG.E.U16 R65, desc[UR6][R60.64] ;  /* 0x000000063c418981 */ /* 0x000ea2000c1e1500 */
[----:B0-----:R-:W-:-:S03]  /*17c80*/  IMAD.WIDE R58, R0, 0x2, R28 ;  /* 0x00000002003a7825 */ /* 0x001fc600078e021c */
[----:B------:R0:W-:Y:S04]  /*17c90*/  STL.64 [R1+0x608], R66 ;  /* 0x0006084201007387 */ /* 0x0001e80000100a00 */
[----:B------:R-:W3:Y:S04]  /*17ca0*/  @!P0 LDG.E.U16 R56, desc[UR6][R58.64] ;  /* 0x000000063a388981 */ /* 0x000ee8000c1e1500 */
[----:B-1----:R-:W4:Y:S04]  /*17cb0*/  LDL.LU.64 R60, [R1+0x4140] ;  /* 0x00414000013c7983 */ /* 0x002f280000300a00 */
[----:B------:R1:W-:Y:S04]  /*17cc0*/  STL.64 [R1+0x600], R62 ;  /* 0x0006003e01007387 */ /* 0x0003e80000100a00 */
[----:B------:R-:W2:Y:S04]  /*17cd0*/  @!P0 LDG.E.U16 R64, desc[UR6][R66.64] ;  /* 0x0000000642408981 */ /* 0x000ea8000c1e1500 */
[----:B------:R1:W2:Y:S04]  /*17ce0*/  @!P0 LDG.E.U16 R57, desc[UR6][R62.64] ;  /* 0x000000063e398981 */ /* 0x0002a8000c1e1500 */
[----:B0-----:R-:W2:Y:S01]  /*17cf0*/  LDL.LU.64 R66, [R1+0x4138] ;  /* 0x0041380001427983 */ /* 0x001ea20000300a00 */
[----:B------:R-:W-:-:S03]  /*17d00*/  VIADD R0, R36, 0xffffff2e ;  /* 0xffffff2e24007836 */ /* 0x000fc60000000000 */
[----:B------:R0:W-:Y:S02]  /*17d10*/  STL.64 [R1+0x5f8], R58 ;  /* 0x0005f83a01007387 */ /* 0x0001e40000100a00 */
[----:B------:R-:W-:Y:S01]  /*17d20*/  ISETP.GE.U32.AND P0, PT, R0, 0x7ffffe2f, PT ;  /* 0x7ffffe2f0000780c */ /* 0x000fe20003f06070 */
[----:B------:R-:W-:-:S04]  /*17d30*/  IMAD R0, R2, 0xcd, RZ ;  /* 0x000000cd02007824 */ /* 0x000fc800078e02ff */
[----:B-1----:R-:W-:-:S04]  /*17d40*/  IMAD.WIDE R62, R0, 0x2, R28 ;  /* 0x00000002003e7825 */ /* 0x002fc800078e021c */
[----:B0-----:R-:W-:Y:S01]  /*17d50*/  IMAD.WIDE R58, R0, 0x2, R32 ;  /* 0x00000002003a7825 */ /* 0x001fe200078e0220 */
[----:B---3--:R-:W-:Y:S01]  /*17d60*/  STL [R1+0x2370], R56 ;  /* 0x0023703801007387 */ /* 0x008fe20000100800 */
[----:B----4-:R-:W-:Y:S02]  /*17d70*/  PRMT R60, RZ, 0x7610, R60 ;  /* 0x00007610ff3c7816 */ /* 0x010fe4000000003c */
[----:B------:R-:W-:-:S04]  /*17d80*/  PRMT R61, RZ, 0x7610, R61 ;  /* 0x00007610ff3d7816 */ /* 0x000fc8000000003d */
[----:B------:R-:W3:Y:S04]  /*17d90*/  @!P2 LDG.E.U16 R60, desc[UR6][R62.64] ;  /* 0x000000063e3ca981 */ /* 0x000ee8000c1e1500 */
[----:B--2---:R0:W-:Y:S04]  /*17da0*/  STL [R1+0x2374], R57 ;  /* 0x0023743901007387 */ /* 0x0041e80000100800 */
[----:B------:R-:W-:Y:S01]  /*17db0*/  STL [R1+0x2378], R64 ;  /* 0x0023784001007387 */ /* 0x000fe20000100800 */
[----:B------:R-:W-:Y:S02]  /*17dc0*/  PRMT R67, RZ, 0x7610, R67 ;  /* 0x00007610ff437816 */ /* 0x000fe40000000043 */
[----:B------:R-:W-:Y:S01]  /*17dd0*/  PRMT R66, RZ, 0x7610, R66 ;  /* 0x00007610ff427816 */ /* 0x000fe20000000042 */
[C---:B0-----:R-:W-:Y:S01]  /*17de0*/  IMAD.WIDE R56, R0.reuse, 0x2, R34 ;  /* 0x0000000200387825 */ /* 0x041fe200078e0222 */
[----:B------:R0:W-:Y:S04]  /*17df0*/  STL [R1+0x237c], R65 ;  /* 0x00237c4101007387 */ /* 0x0001e80000100800 */
[----:B------:R1:W-:Y:S04]  /*17e00*/  STL.64 [R1+0x5f0], R56 ;  /* 0x0005f03801007387 */ /* 0x0003e80000100a00 */
[----:B------:R-:W2:Y:S01]  /*17e10*/  @!P2 LDG.E.U16 R67, desc[UR6][R56.64] ;  /* 0x000000063843a981 */ /* 0x000ea2000c1e1500 */
[----:B0-----:R-:W-:-:S03]  /*17e20*/  IMAD.WIDE R64, R0, 0x2, R30 ;  /* 0x0000000200407825 */ /* 0x001fc600078e021e */
[----:B------:R0:W-:Y:S04]  /*17e30*/  STL.64 [R1+0x5e8], R58 ;  /* 0x0005e83a01007387 */ /* 0x0001e80000100a00 */
[----:B------:R-:W4:Y:S04]  /*17e40*/  @!P2 LDG.E.U16 R66, desc[UR6][R58.64] ;  /* 0x000000063a42a981 */ /* 0x000f28000c1e1500 */
[----:B-1----:R-:W2:Y:S04]  /*17e50*/  LDL.LU.64 R56, [R1+0x4130] ;  /* 0x0041300001387983 */ /* 0x002ea80000300a00 */
[----:B------:R1:W-:Y:S04]  /*17e60*/  STL.64 [R1+0x5e0], R64 ;  /* 0x0005e04001007387 */ /* 0x0003e80000100a00 */
[----:B0-----:R-:W3:Y:S04]  /*17e70*/  LDL.LU.64 R58, [R1+0x4128] ;  /* 0x00412800013a7983 */ /* 0x001ee80000300a00 */
[----:B------:R1:W3:Y:S01]  /*17e80*/  @!P2 LDG.E.U16 R61, desc[UR6][R64.64] ;  /* 0x00000006403da981 */ /* 0x0002e2000c1e1500 */
[----:B------:R-:W-:Y:S01]  /*17e90*/  VIADD R0, R36, 0xffffff2d ;  /* 0xffffff2d24007836 */ /* 0x000fe20000000000 */
[----:B------:R-:W-:-:S02]  /*17ea0*/  PRMT R158, RZ, 0x7610, R158 ;  /* 0x00007610ff9e7816 */ /* 0x000fc4000000009e */
[----:B------:R0:W-:Y:S02]  /*17eb0*/  STL.64 [R1+0x5d8], R62 ;  /* 0x0005d83e01007387 */ /* 0x0001e40000100a00 */
[----:B------:R-:W-:Y:S01]  /*17ec0*/  ISETP.GE.U32.AND P2, PT, R0, 0x7ffffe2e, PT ;  /* 0x7ffffe2e0000780c */ /* 0x000fe20003f46070 */
[----:B------:R-:W-:Y:S01]  /*17ed0*/  IMAD R0, R2, 0xce, RZ ;  /* 0x000000ce02007824 */ /* 0x000fe200078e02ff */
[----:B------:R-:W-:-:S03]  /*17ee0*/  PRMT R159, RZ, 0x7610, R159 ;  /* 0x00007610ff9f7816 */ /* 0x000fc6000000009f */
[----:B-1----:R-:W-:-:S04]  /*17ef0*/  IMAD.WIDE R64, R0, 0x2, R32 ;  /* 0x0000000200407825 */ /* 0x002fc800078e0220 */
[C---:B0-----:R-:W-:Y:S01]  /*17f00*/  IMAD.WIDE R62, R0.reuse, 0x2, R30 ;  /* 0x00000002003e7825 */ /* 0x041fe200078e021e */
[----:B------:R-:W3:Y:S04]  /*17f10*/  @!P5 LDG.E.U16 R158, desc[UR6][R64.64] ;  /* 0x00000006409ed981 */ /* 0x000ee8000c1e1500 */
[----:B----4-:R-:W-:Y:S04]  /*17f20*/  STL [R1+0x2508], R66 ;  /* 0x0025084201007387 */ /* 0x010fe80000100800 */
[----:B--2---:R0:W-:Y:S04]  /*17f30*/  STL [R1+0x250c], R67 ;  /* 0x00250c4301007387 */ /* 0x0041e80000100800 */
[----:B---3--:R-:W-:Y:S01]  /*17f40*/  STL [R1+0x2500], R60 ;  /* 0x0025003c01007387 */ /* 0x008fe20000100800 */
[----:B------:R-:W-:Y:S01]  /*17f50*/  PRMT R58, RZ, 0x7610, R58 ;  /* 0x00007610ff3a7816 */ /* 0x000fe2000000003a */
[C---:B0-----:R-:W-:Y:S01]  /*17f60*/  IMAD.WIDE R66, R0.reuse, 0x2, R34 ;  /* 0x0000000200427825 */ /* 0x041fe200078e0222 */
[----:B------:R-:W-:Y:S01]  /*17f70*/  PRMT R59, RZ, 0x7610, R59 ;  /* 0x00007610ff3b7816 */ /* 0x000fe2000000003b */
[----:B------:R0:W-:Y:S04]  /*17f80*/  STL [R1+0x2504], R61 ;  /* 0x0025043d01007387 */ /* 0x0001e80000100800 */
[----:B------:R-:W2:Y:S04]  /*17f90*/  @!P5 LDG.E.U16 R159, desc[UR6][R66.64] ;  /* 0x00000006429fd981 */ /* 0x000ea8000c1e1500 */
[----:B------:R1:W3:Y:S01]  /*17fa0*/  @!P5 LDG.E.U16 R59, desc[UR6][R62.64] ;  /* 0x000000063e3bd981 */ /* 0x0002e2000c1e1500 */
[----:B0-----:R-:W-:-:S05]  /*17fb0*/  IMAD.WIDE R60, R0, 0x2, R28 ;  /* 0x00000002003c7825 */ /* 0x001fca00078e021c */
[----:B------:R0:W4:Y:S01]  /*17fc0*/  @!P5 LDG.E.U16 R58, desc[UR6][R60.64] ;  /* 0x000000063c3ad981 */ /* 0x000122000c1e1500 */
[----:B------:R-:W-:-:S03]  /*17fd0*/  VIADD R0, R36, 0xffffff2c ;  /* 0xffffff2c24007836 */ /* 0x000fc60000000000 */
[----:B------:R0:W-:Y:S02]  /*17fe0*/  STL.64 [R1+0x5d0], R66 ;  /* 0x0005d04201007387 */ /* 0x0001e40000100a00 */
[----:B------:R-:W-:Y:S02]  /*17ff0*/  ISETP.GE.U32.AND P5, PT, R0, 0x7ffffe2d, PT ;  /* 0x7ffffe2d0000780c */ /* 0x000fe40003fa6070 */
[----:B------:R1:W-:Y:S01]  /*18000*/  STL.64 [R1+0x5c8], R64 ;  /* 0x0005c84001007387 */ /* 0x0003e20000100a00 */
[----:B------:R-:W-:Y:S01]  /*18010*/  IMAD R0, R2, 0xcf, RZ ;  /* 0x000000cf02007824 */ /* 0x000fe200078e02ff */
[----:B------:R-:W-:Y:S02]  /*18020*/  PRMT R160, RZ, 0x7610, R160 ;  /* 0x00007610ffa07816 */ /* 0x000fe400000000a0 */
[----:B0-----:R-:W3:Y:S04]  /*18030*/  LDL.LU.64 R66, [R1+0x4120] ;  /* 0x0041200001427983 */ /* 0x001ee80000300a00 */
[----:B------:R0:W-:Y:S04]  /*18040*/  STL.64 [R1+0x5c0], R62 ;  /* 0x0005c03e01007387 */ /* 0x0001e80000100a00 */
[----:B-1----:R-:W3:Y:S01]  /*18050*/  LDL.LU.64 R64, [R1+0x4118] ;  /* 0x0041180001407983 */ /* 0x002ee20000300a00 */
[----:B------:R-:W-:-:S03]  /*18060*/  PRMT R161, RZ, 0x7610, R161 ;  /* 0x00007610ffa17816 */ /* 0x000fc600000000a1 */
[----:B------:R1:W-:Y:S01]  /*18070*/  STL.64 [R1+0x5b8], R60 ;  /* 0x0005b83c01007387 */ /* 0x0003e20000100a00 */
[----:B------:R-:W-:-:S03]  /*18080*/  PRMT R56, RZ, 0x7610, R56 ;  /* 0x00007610ff387816 */ /* 0x000fc60000000038 */
[----:B------:R-:W-:Y:S01]  /*18090*/  STL [R1+0x2698], R158 ;  /* 0x0026989e01007387 */ /* 0x000fe20000100800 */
[----:B0-----:R-:W-:Y:S01]  /*180a0*/  IMAD.WIDE R62, R0, 0x2, R34 ;  /* 0x00000002003e7825 */ /* 0x001fe200078e0222 */
[----:B------:R-:W-:-:S04]  /*180b0*/  PRMT R57, RZ, 0x7610, R57 ;  /* 0x00007610ff397816 */ /* 0x000fc80000000039 */
[----:B------:R-:W3:Y:S01]  /*180c0*/  @!P4 LDG.E.U16 R161, desc[UR6][R62.64] ;  /* 0x000000063ea1c981 */ /* 0x000ee2000c1e1500 */
[----:B-1----:R-:W-:-:S05]  /*180d0*/  IMAD.WIDE R60, R0, 0x2, R32 ;  /* 0x00000002003c7825 */ /* 0x002fca00078e0220 */
[----:B------:R-:W3:Y:S04]  /*180e0*/  @!P4 LDG.E.U16 R160, desc[UR6][R60.64] ;  /* 0x000000063ca0c981 */ /* 0x000ee8000c1e1500 */
[----:B--2---:R0:W-:Y:S04]  /*180f0*/  STL [R1+0x269c], R159 ;  /* 0x00269c9f01007387 */ /* 0x0041e80000100800 */
[----:B----4-:R-:W-:Y:S01]  /*18100*/  STL [R1+0x2690], R58 ;  /* 0x0026903a01007387 */ /* 0x010fe20000100800 */
[----:B0-----:R-:W-:-:S03]  /*18110*/  IMAD.WIDE R158, R0, 0x2, R30 ;  /* 0x00000002009e7825 */ /* 0x001fc600078e021e */
[----:B---3--:R0:W-:Y:S04]  /*18120*/  STL [R1+0x2694], R59 ;  /* 0x0026943b01007387 */ /* 0x0081e80000100800 */
[----:B------:R1:W2:Y:S01]  /*18130*/  @!P4 LDG.E.U16 R57, desc[UR6][R158.64] ;  /* 0x000000069e39c981 */ /* 0x0002a2000c1e1500 */
[----:B0-----:R-:W-:-:S05]  /*18140*/  IMAD.WIDE R58, R0, 0x2, R28 ;  /* 0x00000002003a7825 */ /* 0x001fca00078e021c */
[----:B------:R0:W3:Y:S01]  /*18150*/  @!P4 LDG.E.U16 R56, desc[UR6][R58.64] ;  /* 0x000000063a38c981 */ /* 0x0000e2000c1e1500 */
[----:B------:R-:W-:-:S03]  /*18160*/  VIADD R0, R36, 0xffffff2b ;  /* 0xffffff2b24007836 */ /* 0x000fc60000000000 */
[----:B------:R4:W-:Y:S04]  /*18170*/  STL.64 [R1+0x5b0], R62 ;  /* 0x0005b03e01007387 */ /* 0x0009e80000100a00 */
[----:B------:R0:W-:Y:S01]  /*18180*/  STL.64 [R1+0x5a8], R60 ;  /* 0x0005a83c01007387 */ /* 0x0001e20000100a00 */
[----:B------:R-:W-:Y:S01]  /*18190*/  ISETP.GE.U32.AND P4, PT, R0, 0x7ffffe2c, PT ;  /* 0x7ffffe2c0000780c */ /* 0x000fe20003f86070 */
[----:B------:R-:W-:Y:S02]  /*181a0*/  IMAD R0, R2, 0xd0, RZ ;  /* 0x000000d002007824 */ /* 0x000fe400078e02ff */
[----:B----4-:R-:W4:Y:S04]  /*181b0*/  LDL.LU.64 R62, [R1+0x4110] ;  /* 0x00411000013e7983 */ /* 0x010f280000300a00 */
[----:B------:R1:W-:Y:S04]  /*181c0*/  STL.64 [R1+0x5a0], R158 ;  /* 0x0005a09e01007387 */ /* 0x0003e80000100a00 */
[----:B0-----:R-:W4:Y:S04]  /*181d0*/  LDL.LU.64 R60, [R1+0x4108] ;  /* 0x00410800013c7983 */ /* 0x001f280000300a00 */
[----:B------:R0:W-:Y:S01]  /*181e0*/  STL.64 [R1+0x598], R58 ;  /* 0x0005983a01007387 */ /* 0x0001e20000100a00 */
[----:B------:R-:W-:-:S03]  /*181f0*/  PRMT R68, RZ, 0x7610, R68 ;  /* 0x00007610ff447816 */ /* 0x000fc60000000044 */
[----:B------:R-:W-:Y:S01]  /*18200*/  STL [R1+0x2978], R160 ;  /* 0x002978a001007387 */ /* 0x000fe20000100800 */
[----:B------:R-:W-:-:S03]  /*18210*/  PRMT R67, RZ, 0x7610, R67 ;  /* 0x00007610ff437816 */ /* 0x000fc60000000043 */
[----:B------:R0:W-:Y:S01]  /*18220*/  STL [R1+0x297c], R161 ;  /* 0x00297ca101007387 */ /* 0x0001e20000100800 */
[----:B------:R-:W-:Y:S01]  /*18230*/  PRMT R66, RZ, 0x7610, R66 ;  /* 0x00007610ff427816 */ /* 0x000fe20000000042 */
[----:B-1----:R-:W-:Y:S01]  /*18240*/  IMAD.WIDE R158, R0, 0x2, R32 ;  /* 0x00000002009e7825 */ /* 0x002fe200078e0220 */
[----:B------:R-:W-:-:S03]  /*18250*/  PRMT R65, RZ, 0x7610, R65 ;  /* 0x00007610ff417816 */ /* 0x000fc60000000041 */
[C---:B0-----:R-:W-:Y:S01]  /*18260*/  IMAD.WIDE R58, R0.reuse, 0x2, R30 ;  /* 0x00000002003a7825 */ /* 0x041fe200078e021e */
[----:B------:R-:W4:Y:S03]  /*18270*/  @!P1 LDG.E.U16 R67, desc[UR6][R158.64] ;  /* 0x000000069e439981 */ /* 0x000f26000c1e1500 */
[----:B------:R-:W-:Y:S01]  /*18280*/  IMAD.WIDE R160, R0, 0x2, R34 ;  /* 0x0000000200a07825 */ /* 0x000fe200078e0222 */
[----:B------:R-:W4:Y:S04]  /*18290*/  @!P1 LDG.E.U16 R66, desc[UR6][R58.64] ;  /* 0x000000063a429981 */ /* 0x000f28000c1e1500 */
[----:B------:R0:W4:Y:S01]  /*182a0*/  @!P1 LDG.E.U16 R68, desc[UR6][R160.64] ;  /* 0x00000006a0449981 */ /* 0x000122000c1e1500 */
[----:B------:R-:W-:-:S02]  /*182b0*/  PRMT R164, RZ, 0x7610, R164 ;  /* 0x00007610ffa47816 */ /* 0x000fc400000000a4 */
[----:B------:R-:W-:Y:S02]  /*182c0*/  PRMT R165, RZ, 0x7610, R165 ;  /* 0x00007610ffa57816 */ /* 0x000fe400000000a5 */
[----:B------:R-:W-:Y:S02]  /*182d0*/  PRMT R46, RZ, 0x7610, R46 ;  /* 0x00007610ff2e7816 */ /* 0x000fe4000000002e */
[----:B------:R-:W-:Y:S01]  /*182e0*/  PRMT R47, RZ, 0x7610, R47 ;  /* 0x00007610ff2f7816 */ /* 0x000fe2000000002f */
[----:B---3--:R-:W-:Y:S04]  /*182f0*/  STL [R1+0x2970], R56 ;  /* 0x0029703801007387 */ /* 0x008fe80000100800 */
[----:B--2---:R1:W-:Y:S02]  /*18300*/  STL [R1+0x2974], R57 ;  /* 0x0029743901007387 */ /* 0x0043e40000100800 */
[----:B-1----:R-:W-:-:S04]  /*18310*/  IMAD.WIDE R56, R0, 0x2, R28 ;  /* 0x0000000200387825 */ /* 0x002fc800078e021c */
        /* <DEDUP_REMOVED lines=9> */
[C---:B---3--:R-:W-:Y:S01]  /*183b0*/  IMAD.WIDE R158, R0.reuse, 0x2, R28 ;  /* 0x00000002009e7825 */ /* 0x048fe200078e021c */
[----:B------:R0:W3:Y:S03]  /*183c0*/  @!P0 LDG.E.U16 R47, desc[UR6][R160.64] ;  /* 0x00000006a02f8981 */ /* 0x0000e6000c1e1500 */
[C---:B-1----:R-:W-:Y:S01]  /*183d0*/  IMAD.WIDE R58, R0.reuse, 0x2, R34 ;  /* 0x00000002003a7825 */ /* 0x042fe200078e0222 */
[----:B------:R1:W2:Y:S03]  /*183e0*/  @!P0 LDG.E.U16 R46, desc[UR6][R158.64] ;  /* 0x000000069e2e8981 */ /* 0x0002a6000c1e1500 */
[----:B----4-:R-:W-:Y:S01]  /*183f0*/  IMAD.WIDE R56, R0, 0x2, R32 ;  /* 0x0000000200387825 */ /* 0x010fe200078e0220 */
[----:B------:R-:W4:Y:S04]  /*18400*/  @!P0 LDG.E.U16 R165, desc[UR6][R58.64] ;  /* 0x000000063aa58981 */ /* 0x000f28000c1e1500 */
[----:B------:R-:W2:Y:S04]  /*18410*/  @!P0 LDG.E.U16 R164, desc[UR6][R56.64] ;  /* 0x0000000638a48981 */ /* 0x000ea8000c1e1500 */
[----:B------:R0:W-:Y:S04]  /*18420*/  STL.64 [R1+0x570], R58 ;  /* 0x0005703a01007387 */ /* 0x0001e80000100a00 */
[----:B------:R1:W-:Y:S04]  /*18430*/  STL.64 [R1+0x568], R56 ;  /* 0x0005683801007387 */ /* 0x0003e80000100a00 */
[----:B0-----:R-:W3:Y:S04]  /*18440*/  LDL.LU.64 R58, [R1+0x4100] ;  /* 0x00410000013a7983 */ /* 0x001ee80000300a00 */
[----:B------:R0:W-:Y:S04]  /*18450*/  STL.64 [R1+0x560], R160 ;  /* 0x000560a001007387 */ /* 0x0001e80000100a00 */
[----:B-1----:R-:W3:Y:S01]  /*18460*/  LDL.LU.64 R56, [R1+0x40f8] ;  /* 0x0040f80001387983 */ /* 0x002ee20000300a00 */
[----:B------:R-:W-:-:S03]  /*18470*/  VIADD R0, R36, 0xffffff1f ;  /* 0xffffff1f24007836 */ /* 0x000fc60000000000 */
[----:B------:R1:W-:Y:S02]  /*18480*/  STL.64 [R1+0x558], R158 ;  /* 0x0005589e01007387 */ /* 0x0003e40000100a00 */
[----:B------:R-:W-:Y:S01]  /*18490*/  ISETP.GE.U32.AND P0, PT, R0, 0x7ffffe20, PT ;  /* 0x7ffffe200000780c */ /* 0x000fe20003f06070 */
[----:B------:R-:W-:Y:S01]  /*184a0*/  IMAD R0, R2, 0xd8, RZ ;  /* 0x000000d802007824 */ /* 0x000fe200078e02ff */
[----:B------:R-:W-:Y:S02]  /*184b0*/  PRMT R64, RZ, 0x7610, R64 ;  /* 0x00007610ff407816 */ /* 0x000fe40000000040 */
[----:B------:R-:W-:Y:S01]  /*184c0*/  PRMT R63, RZ, 0x7610, R63 ;  /* 0x00007610ff3f7816 */ /* 0x000fe2000000003f */
[C---:B0-----:R-:W-:Y:S01]  /*184d0*/  IMAD.WIDE R160, R0.reuse, 0x2, R32 ;  /* 0x0000000200a07825 */ /* 0x041fe200078e0220 */
[----:B------:R-:W-:Y:S02]  /*184e0*/  PRMT R62, RZ, 0x7610, R62 ;  /* 0x00007610ff3e7816 */ /* 0x000fe4000000003e */
[----:B------:R-:W-:Y:S01]  /*184f0*/  PRMT R61, RZ, 0x7610, R61 ;  /* 0x00007610ff3d7816 */ /* 0x000fe2000000003d */
[----:B-1----:R-:W-:Y:S01]  /*18500*/  IMAD.WIDE R158, R0, 0x2, R30 ;  /* 0x00000002009e7825 */ /* 0x002fe200078e021e */
[----:B------:R-:W3:Y:S04]  /*18510*/  @!P1 LDG.E.U16 R63, desc[UR6][R160.64] ;  /* 0x00000006a03f9981 */ /* 0x000ee8000c1e1500 */
[----:B------:R-:W3:Y:S01]  /*18520*/  @!P1 LDG.E.U16 R62, desc[UR6][R158.64] ;  /* 0x000000069e3e9981 */ /* 0x000ee2000c1e1500 */
[----:B------:R-:W-:-:S02]  /*18530*/  PRMT R60, RZ, 0x7610, R60 ;  /* 0x00007610ff3c7816 */ /* 0x000fc4000000003c */
[----:B------:R-:W-:Y:S02]  /*18540*/  PRMT R55, RZ, 0x7610, R55 ;  /* 0x00007610ff377816 */ /* 0x000fe40000000037 */
[----:B------:R-:W-:Y:S02]  /*18550*/  PRMT R54, RZ, 0x7610, R54 ;  /* 0x00007610ff367816 */ /* 0x000fe40000000036 */
[----:B------:R-:W-:Y:S02]  /*18560*/  PRMT R53, RZ, 0x7610, R53 ;  /* 0x00007610ff357816 */ /* 0x000fe40000000035 */
[----:B------:R-:W-:Y:S02]  /*18570*/  PRMT R52, RZ, 0x7610, R52 ;  /* 0x00007610ff347816 */ /* 0x000fe40000000034 */
[----:B------:R-:W-:Y:S02]  /*18580*/  PRMT R51, RZ, 0x7610, R51 ;  /* 0x00007610ff337816 */ /* 0x000fe40000000033 */
        /* <DEDUP_REMOVED lines=13> */
[----:B------:R-:W-:Y:S01]  /*18660*/  PRMT R162, RZ, 0x7610, R162 ;  /* 0x00007610ffa27816 */ /* 0x000fe200000000a2 */
[----:B--2---:R-:W-:Y:S04]  /*18670*/  STL [R1+0x1f8c], R164 ;  /* 0x001f8ca401007387 */ /* 0x004fe80000100800 */
[----:B----4-:R0:W-:Y:S04]  /*18680*/  STL [R1+0x1f90], R165 ;  /* 0x001f90a501007387 */ /* 0x0101e80000100800 */
[----:B------:R-:W-:Y:S04]  /*18690*/  STL [R1+0x1a54], R46 ;  /* 0x001a542e01007387 */ /* 0x000fe80000100800 */
[----:B---3--:R1:W-:Y:S01]  /*186a0*/  STL [R1+0x1f88], R47 ;  /* 0x001f882f01007387 */ /* 0x0083e20000100800 */
[----:B0-----:R-:W-:-:S05]  /*186b0*/  IMAD.WIDE R164, R0, 0x2, R34 ;  /* 0x0000000200a47825 */ /* 0x001fca00078e0222 */
[----:B------:R0:W2:Y:S01]  /*186c0*/  @!P1 LDG.E.U16 R64, desc[UR6][R164.64] ;  /* 0x00000006a4409981 */ /* 0x0000a2000c1e1500 */
[----:B-1----:R-:W-:-:S04]  /*186d0*/  IMAD.WIDE R46, R0, 0x2, R28 ;  /* 0x00000002002e7825 */ /* 0x002fc800078e021c */
[----:B------:R-:W-:Y:S01]  /*186e0*/  VIADD R0, R36, 0xffffff17 ;  /* 0xffffff1724007836 */ /* 0x000fe20000000000 */
[----:B------:R1:W3:Y:S04]  /*186f0*/  @!P1 LDG.E.U16 R61, desc[UR6][R46.64] ;  /* 0x000000062e3d9981 */ /* 0x0002e8000c1e1500 */
[----:B------:R-:W-:Y:S01]  /*18700*/  ISETP.GE.U32.AND P1, PT, R0, 0x7ffffe18, PT ;  /* 0x7ffffe180000780c */ /* 0x000fe20003f26070 */
[----:B------:R0:W-:Y:S01]  /*18710*/  STL.64 [R1+0x490], R164 ;  /* 0x000490a401007387 */ /* 0x0001e20000100a00 */
[----:B------:R-:W-:Y:S01]  /*18720*/  IMAD R0, R2, 0xe0, RZ ;  /* 0x000000e002007824 */ /* 0x000fe200078e02ff */
[----:B------:R-:W-:Y:S02]  /*18730*/  PRMT R59, RZ, 0x7610, R59 ;  /* 0x00007610ff3b7816 */ /* 0x000fe4000000003b */
[----:B------:R4:W-:Y:S01]  /*18740*/  STL.64 [R1+0x488], R160 ;  /* 0x000488a001007387 */ /* 0x0009e20000100a00 */
[----:B------:R-:W-:-:S02]  /*18750*/  PRMT R58, RZ, 0x7610, R58 ;  /* 0x00007610ff3a7816 */ /* 0x000fc4000000003a */
[----:B------:R-:W-:Y:S01]  /*18760*/  PRMT R57, RZ, 0x7610, R57 ;  /* 0x00007610ff397816 */ /* 0x000fe20000000039 */
[----:B------:R1:W-:Y:S04]  /*18770*/  STL.64 [R1+0x480], R158 ;  /* 0x0004809e01007387 */ /* 0x0003e80000100a00 */
[----:B------:R1:W-:Y:S01]  /*18780*/  STL.64 [R1+0x478], R46 ;  /* 0x0004782e01007387 */ /* 0x0003e20000100a00 */
[----:B0-----:R-:W-:-:S04]  /*18790*/  IMAD.WIDE R164, R0, 0x2, R32 ;  /* 0x0000000200a47825 */ /* 0x001fc800078e0220 */
[C---:B----4-:R-:W-:Y:S01]  /*187a0*/  IMAD.WIDE R160, R0.reuse, 0x2, R34 ;  /* 0x0000000200a07825 */ /* 0x050fe200078e0222 */
[----:B------:R0:W4:Y:S03]  /*187b0*/  @!P0 LDG.E.U16 R59, desc[UR6][R164.64] ;  /* 0x00000006a43b8981 */ /* 0x000126000c1e1500 */
[C---:B-1----:R-:W-:Y:S01]  /*187c0*/  IMAD.WIDE R158, R0.reuse, 0x2, R30 ;  /* 0x00000002009e7825 */ /* 0x042fe200078e021e */
[----:B------:R1:W2:Y:S03]  /*187d0*/  @!P0 LDG.E.U16 R60, desc[UR6][R160.64] ;  /* 0x00000006a03c8981 */ /* 0x0002a6000c1e1500 */
[----:B------:R-:W-:Y:S01]  /*187e0*/  IMAD.WIDE R46, R0, 0x2, R28 ;  /* 0x00000002002e7825 */ /* 0x000fe200078e021c */
[----:B------:R0:W2:Y:S03]  /*187f0*/  @!P0 LDG.E.U16 R58, desc[UR6][R158.64] ;  /* 0x000000069e3a8981 */ /* 0x0000a6000c1e1500 */
[----:B------:R-:W-:Y:S01]  /*18800*/  VIADD R0, R36, 0xffffff0f ;  /* 0xffffff0f24007836 */ /* 0x000fe20000000000 */
[----:B------:R0:W2:Y:S04]  /*18810*/  @!P0 LDG.E.U16 R57, desc[UR6][R46.64] ;  /* 0x000000062e398981 */ /* 0x0000a8000c1e1500 */
[----:B------:R-:W-:Y:S01]  /*18820*/  ISETP.GE.U32.AND P0, PT, R0, 0x7ffffe10, PT ;  /* 0x7ffffe100000780c */ /* 0x000fe20003f06070 */
[----:B------:R0:W-:Y:S01]  /*18830*/  STL.64 [R1+0x2f8], R164 ;  /* 0x0002f8a401007387 */ /* 0x0001e20000100a00 */
[----:B------:R-:W-:Y:S01]  /*18840*/  IMAD R0, R2, 0xe8, RZ ;  /* 0x000000e802007824 */ /* 0x000fe200078e02ff */
[----:B------:R-:W-:-:S02]  /*18850*/  PRMT R56, RZ, 0x7610, R56 ;  /* 0x00007610ff387816 */ /* 0x000fc40000000038 */
        /* <DEDUP_REMOVED lines=35> */
[----:B------:R1:W-:Y:S01]  /*18a90*/  STL.64 [R1+0x50], R164 ;  /* 0x000050a401007387 */ /* 0x0003e20000100a00 */
[----:B------:R-:W-:-:S03]  /*18aa0*/  IMAD.WIDE R158, R0, 0x2, R30 ;  /* 0x00000002009e7825 */ /* 0x000fc600078e021e */
[----:B------:R1:W2:Y:S01]  /*18ab0*/  @!P0 LDG.E.U16 R19, desc[UR6][R164.64] ;  /* 0x00000006a4138981 */ /* 0x0002a2000c1e1500 */
[----:B0-----:R-:W-:-:S03]  /*18ac0*/  IMAD.WIDE R46, R0, 0x2, R28 ;  /* 0x00000002002e7825 */ /* 0x001fc600078e021c */
[----:B------:R0:W-:Y:S01]  /*18ad0*/  STL.64 [R1+0x48], R160 ;  /* 0x000048a001007387 */ /* 0x0001e20000100a00 */
[----:B------:R-:W-:-:S03]  /*18ae0*/  VIADD R0, R36, 0xffffff2a ;  /* 0xffffff2a24007836 */ /* 0x000fc60000000000 */
[----:B------:R0:W2:Y:S01]  /*18af0*/  @!P0 LDG.E.U16 R18, desc[UR6][R160.64] ;  /* 0x00000006a0128981 */ /* 0x0000a2000c1e1500 */
[----:B-1----:R-:W-:-:S03]  /*18b00*/  IMAD.WIDE R164, R2, 0x2, R34 ;  /* 0x0000000202a47825 */ /* 0x002fc600078e0222 */
[----:B------:R1:W-:Y:S04]  /*18b10*/  STL.64 [R1+0x40], R158 ;  /* 0x0000409e01007387 */ /* 0x0003e80000100a00 */
[----:B------:R1:W2:Y:S01]  /*18b20*/  @!P0 LDG.E.U16 R17, desc[UR6][R158.64] ;  /* 0x000000069e118981 */ /* 0x0002a2000c1e1500 */
[----:B0-----:R-:W-:-:S03]  /*18b30*/  IMAD.WIDE R160, R2, 0x2, R32 ;  /* 0x0000000202a07825 */ /* 0x001fc600078e0220 */
[----:B------:R0:W2:Y:S01]  /*18b40*/  @!P0 LDG.E.U16 R24, desc[UR6][R46.64] ;  /* 0x000000062e188981 */ /* 0x0000a2000c1e1500 */
[----:B------:R-:W-:Y:S01]  /*18b50*/  ISETP.GE.U32.AND P0, PT, R0, 0x7ffffe2b, PT ;  /* 0x7ffffe2b0000780c */ /* 0x000fe20003f06070 */
[C---:B------:R-:W-:Y:S02]  /*18b60*/  IMAD R0, R2.reuse, 0xd2, RZ ;  /* 0x000000d202007824 */ /* 0x040fe400078e02ff */
[----:B------:R0:W-:Y:S01]  /*18b70*/  STL.64 [R1+0x38], R46 ;  /* 0x0000382e01007387 */ /* 0x0001e20000100a00 */
[----:B-1----:R-:W-:-:S03]  /*18b80*/  IMAD.WIDE R158, R2, 0x2, R30 ;  /* 0x00000002029e7825 */ /* 0x002fc600078e021e */
[----:B------:R-:W-:Y:S04]  /*18b90*/  STL.64 [R1+0x1f80], R164 ;  /* 0x001f80a401007387 */ /* 0x000fe80000100a00 */
[----:B------:R-:W-:Y:S01]  /*18ba0*/  STL.64 [R1+0x1f78], R160 ;  /* 0x001f78a001007387 */ /* 0x000fe20000100a00 */
[----:B0-----:R-:W-:-:S03]  /*18bb0*/  IMAD.WIDE R46, R2, 0x2, R28 ;  /* 0x00000002022e7825 */ /* 0x001fc600078e021c */
[----:B------:R0:W-:Y:S04]  /*18bc0*/  STL.64 [R1+0x1f70], R158 ;  /* 0x001f709e01007387 */ /* 0x0001e80000100a00 */
[----:B------:R0:W2:Y:S04]  /*18bd0*/  @!P1 LDG.E.U16 R15, desc[UR6][R158.64] ;  /* 0x000000069e0f9981 */ /* 0x0000a8000c1e1500 */
[----:B------:R1:W2:Y:S04]  /*18be0*/  @!P1 LDG.E.U16 R13, desc[UR6][R164.64] ;  /* 0x00000006a40d9981 */ /* 0x0002a8000c1e1500 */
[----:B------:R1:W2:Y:S01]  /*18bf0*/  @!P1 LDG.E.U16 R14, desc[UR6][R160.64] ;  /* 0x00000006a00e9981 */ /* 0x0002a2000c1e1500 */
[----:B0-----:R-:W-:-:S03]  /*18c00*/  IMAD.WIDE R158, R0, 0x2, R28 ;  /* 0x00000002009e7825 */ /* 0x001fc600078e021c */
[----:B------:R0:W-:Y:S01]  /*18c10*/  STL.64 [R1+0x1f68], R46 ;  /* 0x001f682e01007387 */ /* 0x0001e20000100a00 */
[----:B-1----:R-:W-:-:S03]  /*18c20*/  IMAD.WIDE R164, R0, 0x2, R34 ;  /* 0x0000000200a47825 */ /* 0x002fc600078e0222 */
[----:B------:R0:W2:Y:S01]  /*18c30*/  @!P1 LDG.E.U16 R16, desc[UR6][R46.64] ;  /* 0x000000062e109981 */ /* 0x0000a2000c1e1500 */
[----:B------:R-:W-:-:S03]  /*18c40*/  IMAD.WIDE R160, R0, 0x2, R30 ;  /* 0x0000000200a07825 */ /* 0x000fc600078e021e */
[----:B------:R-:W2:Y:S04]  /*18c50*/  @!P2 LDG.E.U16 R156, desc[UR6][R158.64] ;  /* 0x000000069e9ca981 */ /* 0x000ea8000c1e1500 */
[----:B------:R1:W-:Y:S01]  /*18c60*/  STL.64 [R1+0x550], R164 ;  /* 0x000550a401007387 */ /* 0x0003e20000100a00 */
[----:B0-----:R-:W-:-:S03]  /*18c70*/  IMAD.WIDE R46, R0, 0x2, R32 ;  /* 0x00000002002e7825 */ /* 0x001fc600078e0220 */
[----:B------:R0:W3:Y:S04]  /*18c80*/  @!P2 LDG.E.U16 R157, desc[UR6][R160.64] ;  /* 0x00000006a09da981 */ /* 0x0000e8000c1e1500 */
[----:B------:R0:W-:Y:S04]  /*18c90*/  STL.64 [R1+0x548], R46 ;  /* 0x0005482e01007387 */ /* 0x0001e80000100a00 */
[----:B------:R-:W4:Y:S04]  /*18ca0*/  @!P2 LDG.E.U16 R163, desc[UR6][R164.64] ;  /* 0x00000006a4a3a981 */ /* 0x000f28000c1e1500 */
[----:B------:R-:W4:Y:S04]  /*18cb0*/  @!P2 LDG.E.U16 R162, desc[UR6][R46.64] ;  /* 0x000000062ea2a981 */ /* 0x000f28000c1e1500 */
[----:B-1----:R-:W4:Y:S04]  /*18cc0*/  LDL.LU.64 R164, [R1+0x40f0] ;  /* 0x0040f00001a47983 */ /* 0x002f280000300a00 */
[----:B------:R1:W-:Y:S04]  /*18cd0*/  STL.64 [R1+0x540], R160 ;  /* 0x000540a001007387 */ /* 0x0003e80000100a00 */
[----:B0-----:R-:W4:Y:S01]  /*18ce0*/  LDL.LU.64 R46, [R1+0x40e8] ;  /* 0x0040e800012e7983 */ /* 0x001f220000300a00 */
[----:B------:R-:W-:-:S03]  /*18cf0*/  VIADD R0, R36, 0xffffff29 ;  /* 0xffffff2924007836 */ /* 0x000fc60000000000 */
[----:B------:R0:W-:Y:S02]  /*18d00*/  STL.64 [R1+0x538], R158 ;  /* 0x0005389e01007387 */ /* 0x0001e40000100a00 */
[----:B------:R-:W-:Y:S01]  /*18d10*/  ISETP.GE.U32.AND P1, PT, R0, 0x7ffffe2a, PT ;  /* 0x7ffffe2a0000780c */ /* 0x000fe20003f26070 */
[----:B------:R-:W-:-:S04]  /*18d20*/  IMAD R0, R2, 0xd3, RZ ;  /* 0x000000d302007824 */ /* 0x000fc800078e02ff */
[----:B-1----:R-:W-:-:S04]  /*18d30*/  IMAD.WIDE R160, R0, 0x2, R30 ;  /* 0x0000000200a07825 */ /* 0x002fc800078e021e */
[C---:B0-----:R-:W-:Y:S01]  /*18d40*/  IMAD.WIDE R158, R0.reuse, 0x2, R28 ;  /* 0x00000002009e7825 */ /* 0x041fe200078e021c */
[----:B--2---:R-:W-:Y:S04]  /*18d50*/  STL [R1+0x20e8], R156 ;  /* 0x0020e89c01007387 */ /* 0x004fe80000100800 */
[----:B---3--:R0:W-:Y:S02]  /*18d60*/  STL [R1+0x20ec], R157 ;  /* 0x0020ec9d01007387 */ /* 0x0081e40000100800 */
[----:B0-----:R-:W-:Y:S02]  /*18d70*/  IMAD.WIDE R156, R0, 0x2, R34 ;  /* 0x00000002009c7825 */ /* 0x001fe400078e0222 */
[----:B----4-:R-:W-:Y:S04]  /*18d80*/  STL [R1+0x20f0], R162 ;  /* 0x0020f0a201007387 */ /* 0x010fe80000100800 */
[----:B------:R0:W-:Y:S01]  /*18d90*/  STL [R1+0x20f4], R163 ;  /* 0x0020f4a301007387 */ /* 0x0001e20000100800 */
[----:B------:R-:W-:-:S02]  /*18da0*/  PRMT R165, RZ, 0x7610, R165 ;  /* 0x00007610ffa57816 */ /* 0x000fc400000000a5 */
[----:B------:R-:W-:Y:S01]  /*18db0*/  PRMT R164, RZ, 0x7610, R164 ;  /* 0x00007610ffa47816 */ /* 0x000fe200000000a4 */
[----:B------:R1:W-:Y:S04]  /*18dc0*/  STL.64 [R1+0x530], R156 ;  /* 0x0005309c01007387 */ /* 0x0003e80000100a00 */
[----:B------:R-:W2:Y:S01]  /*18dd0*/  @!P5 LDG.E.U16 R165, desc[UR6][R156.64] ;  /* 0x000000069ca5d981 */ /* 0x000ea2000c1e1500 */
[----:B0-----:R-:W-:Y:S01]  /*18de0*/  IMAD.WIDE R162, R0, 0x2, R32 ;  /* 0x0000000200a27825 */ /* 0x001fe200078e0220 */
[----:B------:R-:W-:Y:S02]  /*18df0*/  PRMT R46, RZ, 0x7610, R46 ;  /* 0x00007610ff2e7816 */ /* 0x000fe4000000002e */
[----:B------:R-:W-:Y:S02]  /*18e00*/  PRMT R47, RZ, 0x7610, R47 ;  /* 0x00007610ff2f7816 */ /* 0x000fe4000000002f */
[----:B------:R0:W-:Y:S04]  /*18e10*/  STL.64 [R1+0x528], R162 ;  /* 0x000528a201007387 */ /* 0x0001e80000100a00 */
[----:B------:R-:W3:Y:S04]  /*18e20*/  @!P5 LDG.E.U16 R164, desc[UR6][R162.64] ;  /* 0x00000006a2a4d981 */ /* 0x000ee8000c1e1500 */
[----:B-1----:R-:W4:Y:S04]  /*18e30*/  LDL.LU.64 R156, [R1+0x40e0] ;  /* 0x0040e000019c7983 */ /* 0x002f280000300a00 */
[----:B------:R1:W-:Y:S04]  /*18e40*/  STL.64 [R1+0x520], R160 ;  /* 0x000520a001007387 */ /* 0x0003e80000100a00 */
[----:B------:R-:W2:Y:S04]  /*18e50*/  @!P5 LDG.E.U16 R46, desc[UR6][R158.64] ;  /* 0x000000069e2ed981 */ /* 0x000ea8000c1e1500 */
        /* <DEDUP_REMOVED lines=8> */
[----:B---3--:R-:W-:Y:S01]  /*18ee0*/  STL [R1+0x2204], R164 ;  /* 0x002204a401007387 */ /* 0x008fe20000100800 */
[----:B----4-:R-:W-:-:S03]  /*18ef0*/  PRMT R156, RZ, 0x7610, R156 ;  /* 0x00007610ff9c7816 */ /* 0x010fc6000000009c */
[----:B--2---:R0:W-:Y:S01]  /*18f00*/  STL [R1+0x2208], R165 ;  /* 0x002208a501007387 */ /* 0x0041e20000100800 */
[----:B------:R-:W-:-:S03]  /*18f10*/  PRMT R157, RZ, 0x7610, R157 ;  /* 0x00007610ff9d7816 */ /* 0x000fc6000000009d */
[----:B------:R-:W2:Y:S04]  /*18f20*/  @!P4 LDG.E.U16 R156, desc[UR6][R158.64] ;  /* 0x000000069e9cc981 */ /* 0x000ea8000c1e1500 */
[----:B------:R-:W-:Y:S01]  /*18f30*/  STL [R1+0x21fc], R46 ;  /* 0x0021fc2e01007387 */ /* 0x000fe20000100800 */
[C---:B0-----:R-:W-:Y:S01]  /*18f40*/  IMAD.WIDE R164, R0.reuse, 0x2, R34 ;  /* 0x0000000200a47825 */ /* 0x041fe200078e0222 */
[----:B------:R-:W-:Y:S02]  /*18f50*/  PRMT R163, RZ, 0x7610, R163 ;  /* 0x00007610ffa37816 */ /* 0x000fe400000000a3 */
[----:B------:R-:W-:Y:S01]  /*18f60*/  PRMT R162, RZ, 0x7610, R162 ;  /* 0x00007610ffa27816 */ /* 0x000fe200000000a2 */
[----:B------:R0:W3:Y:S04]  /*18f70*/  @!P4 LDG.E.U16 R157, desc[UR6][R160.64] ;  /* 0x00000006a09dc981 */ /* 0x0000e8000c1e1500 */
[----:B------:R1:W-:Y:S04]  /*18f80*/  STL [R1+0x2200], R47 ;  /* 0x0022002f01007387 */ /* 0x0003e80000100800 */
[----:B------:R4:W-:Y:S04]  /*18f90*/  STL.64 [R1+0x510], R164 ;  /* 0x000510a401007387 */ /* 0x0009e80000100a00 */
[----:B------:R0:W3:Y:S01]  /*18fa0*/  @!P4 LDG.E.U16 R163, desc[UR6][R164.64] ;  /* 0x00000006a4a3c981 */ /* 0x0000e2000c1e1500 */
[----:B-1----:R-:W-:-:S05]  /*18fb0*/  IMAD.WIDE R46, R0, 0x2, R32 ;  /* 0x00000002002e7825 */ /* 0x002fca00078e0220 */
[----:B------:R1:W-:Y:S04]  /*18fc0*/  STL.64 [R1+0x508], R46 ;  /* 0x0005082e01007387 */ /* 0x0003e80000100a00 */
[----:B------:R-:W3:Y:S04]  /*18fd0*/  @!P4 LDG.E.U16 R162, desc[UR6][R46.64] ;  /* 0x000000062ea2c981 */ /* 0x000ee8000c1e1500 */
[----:B----4-:R-:W4:Y:S04]  /*18fe0*/  LDL.LU.64 R164, [R1+0x40d0] ;  /* 0x0040d00001a47983 */ /* 0x010f280000300a00 */
[----:B------:R0:W-:Y:S04]  /*18ff0*/  STL.64 [R1+0x500], R160 ;  /* 0x000500a001007387 */ /* 0x0001e80000100a00 */
[----:B-1----:R-:W4:Y:S01]  /*19000*/  LDL.LU.64 R46, [R1+0x40c8] ;  /* 0x0040c800012e7983 */ /* 0x002f220000300a00 */
        /* <DEDUP_REMOVED lines=9> */
[----:B------:R-:W-:Y:S01]  /*190a0*/  STL [R1+0x2368], R162 ;  /* 0x002368a201007387 */ /* 0x000fe20000100800 */
[----:B----4-:R-:W-:-:S03]  /*190b0*/  PRMT R165, RZ, 0x7610, R165 ;  /* 0x00007610ffa57816 */ /* 0x010fc600000000a5 */
[----:B------:R0:W-:Y:S01]  /*190c0*/  STL [R1+0x236c], R163 ;  /* 0x00236ca301007387 */ /* 0x0001e20000100800 */
[----:B------:R-:W-:-:S03]  /*190d0*/  PRMT R164, RZ, 0x7610, R164 ;  /* 0x00007610ffa47816 */ /* 0x000fc600000000a4 */
[----:B------:R1:W-:Y:S01]  /*190e0*/  STL.64 [R1+0x4f0], R156 ;  /* 0x0004f09c01007387 */ /* 0x0003e20000100a00 */
[----:B------:R-:W-:-:S03]  /*190f0*/  PRMT R46, RZ, 0x7610, R46 ;  /* 0x00007610ff2e7816 */ /* 0x000fc6000000002e */
[----:B------:R-:W2:Y:S01]  /*19100*/  @!P0 LDG.E.U16 R165, desc[UR6][R156.64] ;  /* 0x000000069ca58981 */ /* 0x000ea2000c1e1500 */
[----:B0-----:R-:W-:Y:S01]  /*19110*/  IMAD.WIDE R162, R0, 0x2, R32 ;  /* 0x0000000200a27825 */ /* 0x001fe200078e0220 */
[----:B------:R-:W-:Y:S02]  /*19120*/  PRMT R47, RZ, 0x7610, R47 ;  /* 0x00007610ff2f7816 */ /* 0x000fe4000000002f */
[----:B------:R-:W3:Y:S04]  /*19130*/  @!P0 LDG.E.U16 R46, desc[UR6][R158.64] ;  /* 0x000000069e2e8981 */ /* 0x000ee8000c1e1500 */
[----:B------:R0:W-:Y:S04]  /*19140*/  STL.64 [R1+0x4e8], R162 ;  /* 0x0004e8a201007387 */ /* 0x0001e80000100a00 */
[----:B------:R-:W4:Y:S04]  /*19150*/  @!P0 LDG.E.U16 R164, desc[UR6][R162.64] ;  /* 0x00000006a2a48981 */ /* 0x000f28000c1e1500 */
[----:B-1----:R-:W2:Y:S04]  /*19160*/  LDL.LU.64 R156, [R1+0x40c0] ;  /* 0x0040c000019c7983 */ /* 0x002ea80000300a00 */
[----:B------:R1:W-:Y:S04]  /*19170*/  STL.64 [R1+0x4e0], R160 ;  /* 0x0004e0a001007387 */ /* 0x0003e80000100a00 */
[----:B0-----:R-:W3:Y:S04]  /*19180*/  LDL.LU.64 R162, [R1+0x40b8] ;  /* 0x0040b80001a27983 */ /* 0x001ee80000300a00 */
[----:B------:R1:W3:Y:S01]  /*19190*/  @!P0 LDG.E.U16 R47, desc[UR6][R160.64] ;  /* 0x00000006a02f8981 */ /* 0x0002e2000c1e1500 */
[----:B------:R-:W-:-:S03]  /*191a0*/  VIADD R0, R36, 0xffffff25 ;  /* 0xffffff2524007836 */ /* 0x000fc60000000000 */
[----:B------:R0:W-:Y:S02]  /*191b0*/  STL.64 [R1+0x4d8], R158 ;  /* 0x0004d89e01007387 */ /* 0x0001e40000100a00 */
[----:B------:R-:W-:Y:S01]  /*191c0*/  ISETP.GE.U32.AND P0, PT, R0, 0x7ffffe26, PT ;  /* 0x7ffffe260000780c */ /* 0x000fe20003f06070 */
[----:B------:R-:W-:-:S04]  /*191d0*/  IMAD R0, R2, 0xd6, RZ ;  /* 0x000000d602007824 */ /* 0x000fc800078e02ff */
[----:B-1----:R-:W-:-:S04]  /*191e0*/  IMAD.WIDE R160, R0, 0x2, R30 ;  /* 0x0000000200a07825 */ /* 0x002fc800078e021e */
[----:B0-----:R-:W-:Y:S01]  /*191f0*/  IMAD.WIDE R158, R0, 0x2, R28 ;  /* 0x00000002009e7825 */ /* 0x001fe200078e021c */
[----:B----4-:R-:W-:Y:S01]  /*19200*/  STL [R1+0x24f8], R164 ;  /* 0x0024f8a401007387 */ /* 0x010fe20000100800 */
[----:B--2---:R-:W-:-:S03]  /*19210*/  PRMT R156, RZ, 0x7610, R156 ;  /* 0x00007610ff9c7816 */ /* 0x004fc6000000009c */
[----:B------:R0:W-:Y:S01]  /*19220*/  STL [R1+0x24fc], R165 ;  /* 0x0024fca501007387 */ /* 0x0001e20000100800 */
[----:B------:R-:W-:-:S03]  /*19230*/  PRMT R157, RZ, 0x7610, R157 ;  /* 0x00007610ff9d7816 */ /* 0x000fc6000000009d */
[----:B---3--:R-:W-:Y:S01]  /*19240*/  STL [R1+0x24f0], R46 ;  /* 0x0024f02e01007387 */ /* 0x008fe20000100800 */
[----:B------:R-:W-:-:S03]  /*19250*/  PRMT R163, RZ, 0x7610, R163 ;  /* 0x00007610ffa37816 */ /* 0x000fc600000000a3 */
[----:B------:R-:W2:Y:S01]  /*19260*/  @!P1 LDG.E.U16 R156, desc[UR6][R158.64] ;  /* 0x000000069e9c9981 */ /* 0x000ea2000c1e1500 */
[----:B------:R-:W-:Y:S01]  /*19270*/  PRMT R162, RZ, 0x7610, R162 ;  /* 0x00007610ffa27816 */ /* 0x000fe200000000a2 */
[C---:B0-----:R-:W-:Y:S02]  /*19280*/  IMAD.WIDE R164, R0.reuse, 0x2, R34 ;  /* 0x0000000200a47825 */ /* 0x041fe400078e0222 */
[----:B------:R0:W-:Y:S04]  /*19290*/  STL [R1+0x24f4], R47 ;  /* 0x0024f42f01007387 */ /* 0x0001e80000100800 */
[----:B------:R1:W-:Y:S04]  /*192a0*/  STL.64 [R1+0x4d0], R164 ;  /* 0x0004d0a401007387 */ /* 0x0003e80000100a00 */
[----:B------:R3:W4:Y:S01]  /*192b0*/  @!P1 LDG.E.U16 R157, desc[UR6][R160.64] ;  /* 0x00000006a09d9981 */ /* 0x000722000c1e1500 */
[----:B0-----:R-:W-:-:S03]  /*192c0*/  IMAD.WIDE R46, R0, 0x2, R32 ;  /* 0x00000002002e7825 */ /* 0x001fc600078e0220 */
[----:B------:R0:W4:Y:S04]  /*192d0*/  @!P1 LDG.E.U16 R163, desc[UR6][R164.64] ;  /* 0x00000006a4a39981 */ /* 0x000128000c1e1500 */
[----:B------:R0:W-:Y:S04]  /*192e0*/  STL.64 [R1+0x4c8], R46 ;  /* 0x0004c82e01007387 */ /* 0x0001e80000100a00 */
        /* <DEDUP_REMOVED lines=8> */
[----:B---3--:R-:W-:-:S04]  /*19370*/  IMAD.WIDE R160, R0, 0x2, R30 ;  /* 0x0000000200a07825 */ /* 0x008fc800078e021e */
[C---:B0-----:R-:W-:Y:S01]  /*19380*/  IMAD.WIDE R158, R0.reuse, 0x2, R28 ;  /* 0x00000002009e7825 */ /* 0x041fe200078e021c */
[----:B--2---:R-:W-:Y:S04]  /*19390*/  STL [R1+0x2680], R156 ;  /* 0x0026809c01007387 */ /* 0x004fe80000100800 */
[----:B----4-:R0:W-:Y:S02]  /*193a0*/  STL [R1+0x2684], R157 ;  /* 0x0026849d01007387 */ /* 0x0101e40000100800 */
[----:B0-----:R-:W-:Y:S02]  /*193b0*/  IMAD.WIDE R156, R0, 0x2, R34 ;  /* 0x00000002009c7825 */ /* 0x001fe400078e0222 */
[----:B------:R-:W-:Y:S01]  /*193c0*/  STL [R1+0x2688], R162 ;  /* 0x002688a201007387 */ /* 0x000fe20000100800 */
[----:B------:R-:W-:-:S03]  /*193d0*/  PRMT R165, RZ, 0x7610, R165 ;  /* 0x00007610ffa57816 */ /* 0x000fc600000000a5 */
        /* <DEDUP_REMOVED lines=15> */
[----:B------:R-:W-:Y:S02]  /*194d0*/  STL.64 [R1+0x498], R158 ;  /* 0x0004989e01007387 */ /* 0x000fe40000100a00 */
[----:B------:R-:W-:Y:S01]  /*194e0*/  ISETP.GE.U32.AND P2, PT, R0, 0x7ffffe24, PT ;  /* 0x7ffffe240000780c */ /* 0x000fe20003f46070 */
[----:B------:R-:W-:-:S04]  /*194f0*/  IMAD R0, R2, 0xd9, RZ ;  /* 0x000000d902007824 */ /* 0x000fc800078e02ff */
[C---:B-1----:R-:W-:Y:S01]  /*19500*/  IMAD.WIDE R160, R0.reuse, 0x2, R30 ;  /* 0x0000000200a07825 */ /* 0x042fe200078e021e */
[----:B----4-:R-:W-:Y:S04]  /*19510*/  STL [R1+0x299c], R164 ;  /* 0x00299ca401007387 */ /* 0x010fe80000100800 */
[----:B--2---:R0:W-:Y:S04]  /*19520*/  STL [R1+0x29a0], R165 ;  /* 0x0029a0a501007387 */ /* 0x0041e80000100800 */
[----:B---3--:R-:W-:Y:S01]  /*19530*/  STL [R1+0x2a14], R46 ;  /* 0x002a142e01007387 */ /* 0x008fe20000100800 */
[----:B------:R-:W-:Y:S01]  /*19540*/  PRMT R163, RZ, 0x7610, R163 ;  /* 0x00007610ffa37816 */ /* 0x000fe200000000a3 */
[----:B0-----:R-:W-:-:S02]  /*19550*/  IMAD.WIDE R164, R0, 0x2, R34 ;  /* 0x0000000200a47825 */ /* 0x001fc400078e0222 */
[----:B------:R0:W-:Y:S01]  /*19560*/  STL [R1+0x2a18], R47 ;  /* 0x002a182f01007387 */ /* 0x0001e20000100800 */
[----:B------:R-:W-:-:S03]  /*19570*/  PRMT R162, RZ, 0x7610, R162 ;  /* 0x00007610ffa27816 */ /* 0x000fc600000000a2 */
[----:B------:R1:W-:Y:S04]  /*19580*/  STL.64 [R1+0x470], R164 ;  /* 0x000470a401007387 */ /* 0x0003e80000100a00 */
[----:B------:R-:W2:Y:S01]  /*19590*/  @!P4 LDG.E.U16 R163, desc[UR6][R164.64] ;  /* 0x00000006a4a3c981 */ /* 0x000ea2000c1e1500 */
[----:B0-----:R-:W-:-:S05]  /*195a0*/  IMAD.WIDE R46, R0, 0x2, R32 ;  /* 0x00000002002e7825 */ /* 0x001fca00078e0220 */
[----:B------:R0:W-:Y:S04]  /*195b0*/  STL.64 [R1+0x468], R46 ;  /* 0x0004682e01007387 */ /* 0x0001e80000100a00 */
[----:B-1----:R-:W3:Y:S04]  /*195c0*/  LDL.LU.64 R164, [R1+0x4090] ;  /* 0x0040900001a47983 */ /* 0x002ee80000300a00 */
[----:B------:R1:W-:Y:S04]  /*195d0*/  STL.64 [R1+0x460], R160 ;  /* 0x000460a001007387 */ /* 0x0003e80000100a00 */
[----:B------:R-:W4:Y:S04]  /*195e0*/  @!P4 LDG.E.U16 R162, desc[UR6][R46.64] ;  /* 0x000000062ea2c981 */ /* 0x000f28000c1e1500 */
[----:B0-----:R-:W2:Y:S01]  /*195f0*/  LDL.LU.64 R46, [R1+0x4088] ;  /* 0x00408800012e7983 */ /* 0x001ea20000300a00 */
[----:B------:R-:W-:Y:S01]  /*19600*/  PRMT R154, RZ, 0x7610, R154 ;  /* 0x00007610ff9a7816 */ /* 0x000fe2000000009a */
[----:B------:R-:W-:Y:S01]  /*19610*/  IMAD.WIDE R158, R0, 0x2, R28 ;  /* 0x00000002009e7825 */ /* 0x000fe200078e021c */
[----:B------:R-:W-:-:S03]  /*19620*/  PRMT R155, RZ, 0x7610, R155 ;  /* 0x00007610ff9b7816 */ /* 0x000fc6000000009b */
[----:B------:R-:W-:Y:S01]  /*19630*/  VIADD R0, R36, 0xffffff06 ;  /* 0xffffff0624007836 */ /* 0x000fe20000000000 */
[----:B------:R-:W4:Y:S04]  /*19640*/  @!P4 LDG.E.U16 R154, desc[UR6][R158.64] ;  /* 0x000000069e9ac981 */ /* 0x000f28000c1e1500 */
[----:B------:R1:W4:Y:S01]  /*19650*/  @!P4 LDG.E.U16 R155, desc[UR6][R160.64] ;  /* 0x00000006a09bc981 */ /* 0x000322000c1e1500 */
[----:B------:R-:W-:Y:S01]  /*19660*/  ISETP.GE.U32.AND P4, PT, R0, 0x7ffffe07, PT ;  /* 0x7ffffe070000780c */ /* 0x000fe20003f86070 */
[----:B------:R-:W-:Y:S02]  /*19670*/  IMAD R0, R2, 0xda, RZ ;  /* 0x000000da02007824 */ /* 0x000fe400078e02ff */
[----:B------:R0:W-:Y:S02]  /*19680*/  STL.64 [R1+0x458], R158 ;  /* 0x0004589e01007387 */ /* 0x0001e40000100a00 */
[----:B-1----:R-:W-:-:S04]  /*19690*/  IMAD.WIDE R160, R0, 0x2, R34 ;  /* 0x0000000200a07825 */ /* 0x002fc800078e0222 */
[----:B0-----:R-:W-:Y:S01]  /*196a0*/  IMAD.WIDE R158, R0, 0x2, R30 ;  /* 0x00000002009e7825 */ /* 0x001fe200078e021e */
[----:B---3--:R-:W-:-:S06]  /*196b0*/  PRMT R165, RZ, 0x7610, R165 ;  /* 0x00007610ffa57816 */ /* 0x008fcc00000000a5 */
[----:B------:R-:W3:Y:S01]  /*196c0*/  @!P0 LDG.E.U16 R165, desc[UR6][R160.64] ;  /* 0x00000006a0a58981 */ /* 0x000ee2000c1e1500 */
[----:B--2---:R-:W-:-:S06]  /*196d0*/  PRMT R47, RZ, 0x7610, R47 ;  /* 0x00007610ff2f7816 */ /* 0x004fcc000000002f */
[----:B------:R0:W2:Y:S01]  /*196e0*/  @!P0 LDG.E.U16 R47, desc[UR6][R158.64] ;  /* 0x000000069e2f8981 */ /* 0x0000a2000c1e1500 */
[----:B------:R-:W-:-:S03]  /*196f0*/  PRMT R156, RZ, 0x7610, R156 ;  /* 0x00007610ff9c7816 */ /* 0x000fc6000000009c */
[----:B----4-:R-:W-:Y:S01]  /*19700*/  STL [R1+0x3e0], R162 ;  /* 0x0003e0a201007387 */ /* 0x010fe20000100800 */
[----:B------:R-:W-:-:S03]  /*19710*/  PRMT R46, RZ, 0x7610, R46 ;  /* 0x00007610ff2e7816 */ /* 0x000fc6000000002e */
[----:B------:R1:W-:Y:S04]  /*19720*/  STL [R1+0x3e4], R163 ;  /* 0x0003e4a301007387 */ /* 0x0003e80000100800 */
[----:B------:R-:W-:Y:S04]  /*19730*/  STL [R1+0x3d8], R154 ;  /* 0x0003d89a01007387 */ /* 0x000fe80000100800 */
[----:B------:R4:W-:Y:S01]  /*19740*/  STL [R1+0x3dc], R155 ;  /* 0x0003dc9b01007387 */ /* 0x0009e20000100800 */
[----:B-1----:R-:W-:-:S03]  /*19750*/  IMAD.WIDE R162, R0, 0x2, R32 ;  /* 0x0000000200a27825 */ /* 0x002fc600078e0220 */
[----:B------:R1:W-:Y:S04]  /*19760*/  STL.64 [R1+0x450], R160 ;  /* 0x000450a001007387 */ /* 0x0003e80000100a00 */
[----:B------:R-:W3:Y:S01]  /*19770*/  @!P0 LDG.E.U16 R156, desc[UR6][R162.64] ;  /* 0x00000006a29c8981 */ /* 0x000ee2000c1e1500 */
[----:B----4-:R-:W-:-:S04]  /*19780*/  IMAD.WIDE R154, R0, 0x2, R28 ;  /* 0x00000002009a7825 */ /* 0x010fc800078e021c */
[----:B------:R-:W-:Y:S01]  /*19790*/  VIADD R0, R36, 0xffffff0e ;  /* 0xffffff0e24007836 */ /* 0x000fe20000000000 */
[----:B------:R4:W3:Y:S04]  /*197a0*/  @!P0 LDG.E.U16 R46, desc[UR6][R154.64] ;  /* 0x000000069a2e8981 */ /* 0x0008e8000c1e1500 */
[----:B------:R-:W-:Y:S01]  /*197b0*/  STL.64 [R1+0x448], R162 ;  /* 0x000448a201007387 */ /* 0x000fe20000100a00 */
[----:B------:R-:W-:Y:S02]  /*197c0*/  ISETP.GE.U32.AND P0, PT, R0, 0x7ffffe0f, PT ;  /* 0x7ffffe0f0000780c */ /* 0x000fe40003f06070 */
[----:B------:R-:W-:Y:S01]  /*197d0*/  PRMT R0, RZ, 0x7610, R0 ;  /* 0x00007610ff007816 */ /* 0x000fe20000000000 */
[----:B-1----:R-:W3:Y:S04]  /*197e0*/  LDL.LU.64 R160, [R1+0x4080] ;  /* 0x0040800001a07983 */ /* 0x002ee80000300a00 */
[----:B------:R0:W-:Y:S04]  /*197f0*/  STL.64 [R1+0x440], R158 ;  /* 0x0004409e01007387 */ /* 0x0001e80000100a00 */
[----:B------:R4:W-:Y:S01]  /*19800*/  STL.64 [R1+0x438], R154 ;  /* 0x0004389a01007387 */ /* 0x0009e20000100a00 */
[----:B0-----:R-:W-:-:S03]  /*19810*/  IMAD R158, R2, 0xdb, RZ ;  /* 0x000000db029e7824 */ /* 0x001fc600078e02ff */
[----:B--2---:R0:W-:Y:S04]  /*19820*/  STL [R1+0x20dc], R47 ;  /* 0x0020dc2f01007387 */ /* 0x0041e80000100800 */
[----:B---3--:R1:W-:Y:S04]  /*19830*/  STL [R1+0x20e4], R165 ;  /* 0x0020e4a501007387 */ /* 0x0083e80000100800 */
[----:B------:R2:W-:Y:S04]  /*19840*/  STL.S16 [R1+0x21f8], R0 ;  /* 0x0021f80001007387 */ /* 0x0005e80000100600 */
[----:B------:R-:W3:Y:S01]  /*19850*/  LDL R2, [R1+0x21f8] ;  /* 0x0021f80001027983 */ /* 0x000ee20000100800 */
[C---:B----4-:R-:W-:Y:S01]  /*19860*/  IMAD.WIDE R154, R158.reuse, 0x2, R34 ;  /* 0x000000029e9a7825 */ /* 0x050fe200078e0222 */
[----:B0-----:R-:W1:Y:S03]  /*19870*/  S2R R47, SR_TID.X ;  /* 0x00000000002f7919 */ /* 0x001e660000002100 */
[----:B------:R-:W-:Y:S01]  /*19880*/  IMAD.WIDE R162, R158, 0x2, R32 ;  /* 0x000000029ea27825 */ /* 0x000fe200078e0220 */
[----:B---3--:R-:W3:Y:S01]  /*19890*/  @!P1 LDG.E.U16 R2, desc[UR6][R154.64] ;  /* 0x000000069a029981 */ /* 0x008ee2000c1e1500 */
[----:B-1----:R-:W-:-:S04]  /*198a0*/  SHF.L.U32 R165, R47, 0x1, RZ ;  /* 0x000000012fa57819 */ /* 0x002fc800000006ff */
[----:B------:R-:W-:Y:S01]  /*198b0*/  LOP3.LUT R165, R165, 0x7e, RZ, 0xc0, !PT ;  /* 0x0000007ea5a57812 */ /* 0x000fe200078ec0ff */
[----:B------:R-:W-:Y:S01]  /*198c0*/  STL [R1+0x20e0], R156 ;  /* 0x0020e09c01007387 */ /* 0x000fe20000100800 */
[----:B------:R-:W-:Y:S02]  /*198d0*/  PRMT R161, RZ, 0x7610, R161 ;  /* 0x00007610ffa17816 */ /* 0x000fe400000000a1 */
[----:B--2---:R-:W-:Y:S01]  /*198e0*/  LOP3.LUT R0, R47, 0x40, RZ, 0xc0, !PT ;  /* 0x000000402f007812 */ /* 0x004fe200078ec0ff */
[----:B------:R-:W-:Y:S01]  /*198f0*/  STL [R1+0x3f78], R165 ;  /* 0x003f78a501007387 */ /* 0x000fe20000100800 */
[----:B------:R-:W-:-:S03]  /*19900*/  PRMT R160, RZ, 0x7610, R160 ;  /* 0x00007610ffa07816 */ /* 0x000fc600000000a0 */
[----:B------:R0:W-:Y:S04]  /*19910*/  STL [R1+0x20d8], R46 ;  /* 0x0020d82e01007387 */ /* 0x0001e80000100800 */
[----:B------:R1:W-:Y:S04]  /*19920*/  STL.64 [R1+0x430], R154 ;  /* 0x0004309a01007387 */ /* 0x0003e80000100a00 */
[----:B------:R2:W-:Y:S01]  /*19930*/  STL.64 [R1+0x428], R162 ;  /* 0x000428a201007387 */ /* 0x0005e20000100a00 */
[----:B0-----:R-:W-:-:S03]  /*19940*/  IMAD.WIDE R46, R158, 0x2, R30 ;  /* 0x000000029e2e7825 */ /* 0x001fc600078e021e */
[----:B------:R0:W4:Y:S01]  /*19950*/  @!P1 LDG.E.U16 R161, desc[UR6][R162.64] ;  /* 0x00000006a2a19981 */ /* 0x000122000c1e1500 */
[----:B------:R-:W-:-:S03]  /*19960*/  IMAD.WIDE R158, R158, 0x2, R28 ;  /* 0x000000029e9e7825 */ /* 0x000fc600078e021c */
[----:B-1----:R-:W4:Y:S01]  /*19970*/  LDL.LU.64 R154, [R1+0x4078] ;  /* 0x00407800019a7983 */ /* 0x002f220000300a00 */
[----:B------:R-:W-:-:S03]  /*19980*/  PRMT R157, RZ, 0x7610, R157 ;  /* 0x00007610ff9d7816 */ /* 0x000fc6000000009d */
[----:B------:R1:W4:Y:S04]  /*19990*/  @!P1 LDG.E.U16 R160, desc[UR6][R46.64] ;  /* 0x000000062ea09981 */ /* 0x000328000c1e1500 */
[----:B------:R0:W4:Y:S04]  /*199a0*/  @!P1 LDG.E.U16 R157, desc[UR6][R158.64] ;  /* 0x000000069e9d9981 */ /* 0x000128000c1e1500 */
[----:B---3--:R3:W-:Y:S04]  /*199b0*/  @!P1 STL [R1+0x21f8], R2 ;  /* 0x0021f80201009387 */ /* 0x0087e80000100800 */
[----:B------:R0:W-:Y:S04]  /*199c0*/  STL.64 [R1+0x420], R46 ;  /* 0x0004202e01007387 */ /* 0x0001e80000100a00 */
[----:B--2---:R-:W2:Y:S01]  /*199d0*/  LDL.LU.64 R162, [R1+0x4070] ;  /* 0x0040700001a27983 */ /* 0x004ea20000300a00 */
[----:B---3--:R-:W1:Y:S03]  /*199e0*/  LDC R2, c[0x0][0x3a8] ;  /* 0x0000ea00ff027b82 */ /* 0x008e660000000800 */
[----:B------:R-:W-:Y:S04]  /*199f0*/  STL.64 [R1+0x418], R158 ;  /* 0x0004189e01007387 */ /* 0x000fe80000100a00 */
[----:B0-----:R-:W3:Y:S01]  /*19a00*/  LDL.LU.64 R46, [R1+0x4068] ;  /* 0x00406800012e7983 */ /* 0x001ee20000300a00 */
[----:B------:R-:W-:-:S04]  /*19a10*/  @!UP0 UIADD3 UR8, UPT, UPT, -UR9, 0x100000, URZ ;  /* 0x0010000009088890 */ /* 0x000fc8000fffe1ff */
[----:B------:R-:W-:Y:S02]  /*19a20*/  @!UP0 USHF.L.U32 UR9, UR8, 0xb, URZ ;  /* 0x0000000b08098899 */ /* 0x000fe400080006ff */
[----:B------:R-:W-:Y:S01]  /*19a30*/  @!UP0 USHF.L.U32 UR8, UR8, 0x1, URZ ;  /* 0x0000000108088899 */ /* 0x000fe200080006ff */
[----:B------:R-:W-:Y:S01]  /*19a40*/  VOTEU.ALL UP0, P6 ;  /* 0x0000000000ff7886 */ /* 0x000fe20003000000 */
[----:B------:R-:W-:Y:S02]  /*19a50*/  IMAD R0, R0, 0x200, R165 ;  /* 0x0000020000007824 */ /* 0x000fe400078e02a5 */
[----:B------:R-:W-:-:S08]  /*19a60*/  VIADD R156, R36, 0xffffff16 ;  /* 0xffffff16249c7836 */ /* 0x000fd00000000000 */
[----:B------:R0:W0:Y:S01]  /*19a70*/  @!UP0 SYNCS.EXCH.64 URZ, [UR76+0x88008], UR8 ;  /* 0x088008084cff85b2 */ /* 0x0000220008000100 */
[----:B------:R-:W-:Y:S02]  /*19a80*/  ISETP.GE.U32.AND P5, PT, R156, 0x7ffffe17, PT ;  /* 0x7ffffe179c00780c */ /* 0x000fe40003fa6070 */
[----:B--2---:R-:W-:Y:S02]  /*19a90*/  PRMT R162, RZ, 0x7610, R162 ;  /* 0x00007610ffa27816 */ /* 0x004fe400000000a2 */
[----:B------:R-:W-:Y:S01]  /*19aa0*/  PRMT R163, RZ, 0x7610, R163 ;  /* 0x00007610ffa37816 */ /* 0x000fe200000000a3 */
[----:B---3--:R1:W-:Y:S04]  /*19ab0*/  STS.U16 [R0+UR76+0x20000], R46 ;  /* 0x0200002e00007988 */ /* 0x0083e8000800044c */
[----:B------:R2:W-:Y:S01]  /*19ac0*/  STS.U16 [R0+UR76+0x10000], R47 ;  /* 0x0100002f00007988 */ /* 0x0005e2000800044c */
[----:B-1----:R-:W-:-:S03]  /*19ad0*/  IMAD R46, R2, 0xdc, RZ ;  /* 0x000000dc022e7824 */ /* 0x002fc600078e02ff */
[----:B--2---:R-:W2:Y:S01]  /*19ae0*/  LDL.LU R47, [R1+0x14c] ;  /* 0x00014c00012f7983 */ /* 0x004ea20000300800 */
[----:B------:R-:W-:-:S03]  /*19af0*/  IMAD.WIDE R158, R46, 0x2, R32 ;  /* 0x000000022e9e7825 */ /* 0x000fc600078e0220 */
[----:B------:R-:W3:Y:S04]  /*19b00*/  LDL.LU R2, [R1+0x154] ;  /* 0x0001540001027983 */ /* 0x000ee80000300800 */
[----:B----4-:R1:W-:Y:S04]  /*19b10*/  STL [R1+0x21ec], R157 ;  /* 0x0021ec9d01007387 */ /* 0x0103e80000100800 */
[----:B------:R-:W4:Y:S01]  /*19b20*/  @!P2 LDG.E.U16 R162, desc[UR6][R158.64] ;  /* 0x000000069ea2a981 */ /* 0x000f22000c1e1500 */
[----:B-1----:R-:W-:-:S05]  /*19b30*/  IMAD.WIDE R156, R46, 0x2, R34 ;  /* 0x000000022e9c7825 */ /* 0x002fca00078e0222 */
[----:B------:R-:W2:Y:S04]  /*19b40*/  @!P2 LDG.E.U16 R163, desc[UR6][R156.64] ;  /* 0x000000069ca3a981 */ /* 0x000ea8000c1e1500 */
[----:B------:R-:W-:Y:S04]  /*19b50*/  STL [R1+0x21f0], R160 ;  /* 0x0021f0a001007387 */ /* 0x000fe80000100800 */
[----:B------:R1:W-:Y:S04]  /*19b60*/  STL [R1+0x21f4], R161 ;  /* 0x0021f4a101007387 */ /* 0x0003e80000100800 */
[----:B------:R0:W-:Y:S04]  /*19b70*/  STL.64 [R1+0x410], R156 ;  /* 0x0004109c01007387 */ /* 0x0001e80000100a00 */
[----:B------:R0:W-:Y:S01]  /*19b80*/  STS.U16 [R0+UR76+0x30000], R45 ;  /* 0x0300002d00007988 */ /* 0x0001e2000800044c */
[----:B-1----:R-:W-:-:S03]  /*19b90*/  IMAD.WIDE R160, R46, 0x2, R30 ;  /* 0x000000022ea07825 */ /* 0x002fc600078e021e */
[----:B------:R1:W-:Y:S04]  /*19ba0*/  STL.64 [R1+0x408], R158 ;  /* 0x0004089e01007387 */ /* 0x0003e80000100a00 */
[----:B0-----:R-:W3:Y:S01]  /*19bb0*/  LDL.LU.64 R156, [R1+0x4060] ;  /* 0x00406000019c7983 */ /* 0x001ee20000300a00 */
[----:B------:R-:W-:Y:S02]  /*19bc0*/  PRMT R45, RZ, 0x7610, R45 ;  /* 0x00007610ff2d7816 */ /* 0x000fe4000000002d */
[----:B------:R-:W-:Y:S01]  /*19bd0*/  PRMT R165, RZ, 0x7610, R165 ;  /* 0x00007610ffa57816 */ /* 0x000fe200000000a5 */
[----:B-1----:R-:W3:Y:S04]  /*19be0*/  LDL.LU.64 R158, [R1+0x4058] ;  /* 0x00405800019e7983 */ /* 0x002ee80000300a00 */
[----:B------:R0:W-:Y:S04]  /*19bf0*/  STL.64 [R1+0x400], R160 ;  /* 0x000400a001007387 */ /* 0x0001e80000100a00 */
[----:B------:R-:W3:Y:S04]  /*19c00*/  @!P2 LDG.E.U16 R45, desc[UR6][R160.64] ;  /* 0x00000006a02da981 */ /* 0x000ee8000c1e1500 */
[----:B----4-:R-:W-:Y:S04]  /*19c10*/  STL [R1+0x21e4], R162 ;  /* 0x0021e4a201007387 */ /* 0x010fe80000100800 */
[----:B--2---:R1:W-:Y:S04]  /*19c20*/  STL [R1+0x21e8], R163 ;  /* 0x0021e8a301007387 */ /* 0x0043e80000100800 */
[----:B0-----:R-:W2:Y:S01]  /*19c30*/  LDL.LU.64 R160, [R1+0x4050] ;  /* 0x0040500001a07983 */ /* 0x001ea20000300a00 */
[----:B-1----:R-:W-:-:S05]  /*19c40*/  IMAD.WIDE R162, R46, 0x2, R28 ;  /* 0x000000022ea27825 */ /* 0x002fca00078e021c */
[----:B------:R-:W4:Y:S01]  /*19c50*/  @!P2 LDG.E.U16 R165, desc[UR6][R162.64] ;  /* 0x00000006a2a5a981 */ /* 0x000f22000c1e1500 */
[----:B------:R-:W-:-:S03]  /*19c60*/  VIADD R46, R36, 0xffffff22 ;  /* 0xffffff22242e7836 */ /* 0x000fc60000000000 */
[----:B---3--:R0:W-:Y:S04]  /*19c70*/  STL [R1+0x21e0], R45 ;  /* 0x0021e02d01007387 */ /* 0x0081e80000100800 */
[----:B------:R1:W-:Y:S01]  /*19c80*/  STL.64 [R1+0x3f8], R162 ;  /* 0x0003f8a201007387 */ /* 0x0003e20000100a00 */
[----:B0-----:R-:W-:-:S03]  /*19c90*/  VIADD R45, R36, 0xffffff1e ;  /* 0xffffff1e242d7836 */ /* 0x001fc60000000000 */
[----:B------:R-:W3:Y:S04]  /*19ca0*/  LDL.LU R36, [R1+0x158] ;  /* 0x0001580001247983 */ /* 0x000ee80000300800 */
[----:B-1----:R-:W3:Y:S04]  /*19cb0*/  LDL.LU.64 R162, [R1+0x4048] ;  /* 0x0040480001a27983 */ /* 0x002ee80000300a00 */
[----:B----4-:R0:W-:Y:S04]  /*19cc0*/  STL [R1+0x3f7c], R165 ;  /* 0x003f7ca501007387 */ /* 0x0101e80000100800 */
[----:B0-----:R-:W4:Y:S04]  /*19cd0*/  LDL.LU R165, [R1+0x150] ;  /* 0x0001500001a57983 */ /* 0x001f280000300800 */
[----:B------:R-:W-:Y:S04]  /*19ce0*/  STS.U16 [R0+UR76+0x30400], R47 ;  /* 0x0304002f00007988 */ /* 0x000fe8000800044c */
[----:B------:R-:W-:Y:S04]  /*19cf0*/  STS.U16 [R0+UR76+0x800], R164 ;  /* 0x000800a400007988 */ /* 0x000fe8000800044c */
[----:B--2---:R-:W-:Y:S04]  /*19d00*/  STS.U16 [R0+UR76+0x30800], R161 ;  /* 0x030800a100007988 */ /* 0x004fe8000800044c */
[----:B------:R-:W-:Y:S04]  /*19d10*/  STS.U16 [R0+UR76+0xc00], R160 ;  /* 0x000c00a000007988 */ /* 0x000fe8000800044c */
[----:B------:R-:W-:Y:S04]  /*19d20*/  STS.U16 [R0+UR76+0x10c00], R159 ;  /* 0x010c009f00007988 */ /* 0x000fe8000800044c */
[----:B---3--:R-:W-:Y:S04]  /*19d30*/  STS.U16 [R0+UR76+0x10800], R163 ;  /* 0x010800a300007988 */ /* 0x008fe8000800044c */
[----:B------:R-:W-:Y:S04]  /*19d40*/  STS.U16 [R0+UR76+0x20800], R162 ;  /* 0x020800a200007988 */ /* 0x000fe8000800044c */
        /* <DEDUP_REMOVED lines=14> */
[----:B----4-:R0:W-:Y:S04]  /*19e30*/  STS.U16 [R0+UR76+0x20400], R165 ;  /* 0x020400a500007988 */ /* 0x0101e8000800044c */
[----:B0-----:R-:W2:Y:S04]  /*19e40*/  LDL.LU R165, [R1+0x12c] ;  /* 0x00012c0001a57983 */ /* 0x001ea80000300800 */
[----:B------:R-:W3:Y:S04]  /*19e50*/  LDL.LU R47, [R1+0x148] ;  /* 0x00014800012f7983 */ /* 0x000ee80000300800 */
[----:B------:R-:W4:Y:S04]  /*19e60*/  LDL.LU R164, [R1+0x130] ;  /* 0x0001300001a47983 */ /* 0x000f280000300800 */
[----:B------:R-:W2:Y:S04]  /*19e70*/  LDL.LU R163, [R1+0x134] ;  /* 0x0001340001a37983 */ /* 0x000ea80000300800 */
[----:B------:R-:W2:Y:S04]  /*19e80*/  LDL.LU R162, [R1+0x138] ;  /* 0x0001380001a27983 */ /* 0x000ea80000300800 */
[----:B------:R-:W2:Y:S04]  /*19e90*/  LDL.LU R161, [R1+0x11c] ;  /* 0x00011c0001a17983 */ /* 0x000ea80000300800 */
[----:B------:R-:W2:Y:S04]  /*19ea0*/  LDL.LU R160, [R1+0x120] ;  /* 0x0001200001a07983 */ /* 0x000ea80000300800 */
[----:B------:R-:W2:Y:S04]  /*19eb0*/  LDL.LU R159, [R1+0x124] ;  /* 0x00012400019f7983 */ /* 0x000ea80000300800 */
[----:B------:R-:W-:Y:S04]  /*19ec0*/  STL.64 [R1+0x3f98], R92 ;  /* 0x003f985c01007387 */ /* 0x000fe80000100a00 */
[----:B------:R-:W2:Y:S04]  /*19ed0*/  LDL.LU R19, [R1+0x4044] ;  /* 0x0040440001137983 */ /* 0x000ea80000300800 */
        /* <DEDUP_REMOVED lines=13> */
[----:B------:R0:W-:Y:S04]  /*19fb0*/  STS.U16 [R0+UR76+0x30c00], R157 ;  /* 0x030c009d00007988 */ /* 0x0001e8000800044c */
[----:B------:R-:W-:Y:S01]  /*19fc0*/  STS.U16 [R0+UR76], R48 ;  /* 0x0000003000007988 */ /* 0x000fe2000800044c */
[----:B0-----:R-:W-:-:S03]  /*19fd0*/  LOP3.LUT R157, R0, 0x10, RZ, 0x3c, !PT ;  /* 0x00000010009d7812 */ /* 0x001fc600078e3cff */
[----:B------:R-:W-:Y:S04]  /*19fe0*/  STS.U16 [R0+UR76+0x400], R36 ;  /* 0x0004002400007988 */ /* 0x000fe8000800044c */
[----:B------:R0:W-:Y:S04]  /*19ff0*/  STS.U16 [R0+UR76+0x10400], R2 ;  /* 0x0104000200007988 */ /* 0x0001e8000800044c */
[----:B------:R-:W-:Y:S04]  /*1a000*/  STS.U16 [R0+UR76+0x20c00], R158 ;  /* 0x020c009e00007988 */ /* 0x000fe8000800044c */
[----:B------:R-:W-:Y:S04]  /*1a010*/  STS.U16 [R0+UR76+0x1000], R156 ;  /* 0x0010009c00007988 */ /* 0x000fe8000800044c */
[----:B------:R-:W-:Y:S01]  /*1a020*/  STS.U16 [R0+UR76+0x11000], R155 ;  /* 0x0110009b00007988 */ /* 0x000fe2000800044c */
[----:B0-----:R-:W0:Y:S03]  /*1a030*/  LDC R2, c[0x0][0x3a8] ;  /* 0x0000ea00ff027b82 */ /* 0x001e260000000800 */
[----:B------:R-:W-:Y:S04]  /*1a040*/  STS.U16 [R0+UR76+0x21000], R154 ;  /* 0x0210009a00007988 */ /* 0x000fe8000800044c */
[----:B------:R-:W-:Y:S04]  /*1a050*/  STS.U16 [R0+UR76+0x31000], R153 ;  /* 0x0310009900007988 */ /* 0x000fe8000800044c */
[----:B------:R-:W-:Y:S04]  /*1a060*/  STS.U16 [R0+UR76+0x1400], R152 ;  /* 0x0014009800007988 */ /* 0x000fe8000800044c */
[----:B------:R-:W-:Y:S04]  /*1a070*/  STS.U16 [R0+UR76+0x11400], R151 ;  /* 0x0114009700007988 */ /* 0x000fe8000800044c */
[----:B------:R1:W-:Y:S04]  /*1a080*/  STS.U16 [R0+UR76+0x21400], R150 ;  /* 0x0214009600007988 */ /* 0x0003e8000800044c */
        /* <DEDUP_REMOVED lines=90> */
[----:B------:R-:W-:Y:S01]  /*1a630*/  STS.U16 [R0+UR76+0x37800], R49 ;  /* 0x0378003100007988 */ /* 0x000fe2000800044c */
[----:B------:R-:W-:Y:S01]  /*1a640*/  ISETP.GE.U32.AND P1, PT, R46, 0x7ffffe23, PT ;  /* 0x7ffffe232e00780c */ /* 0x000fe20003f26070 */
[----:B------:R-:W0:Y:S02]  /*1a650*/  LDC R36, c[0x0][0x3a0] ;  /* 0x0000e800ff247b82 */ /* 0x000e240000000800 */
[----:B--2---:R2:W-:Y:S04]  /*1a660*/  STS.U16 [R157+UR76+0x11080], R159 ;  /* 0x0110809f9d007988 */ /* 0x0045e8000800044c */
[----:B------:R0:W-:Y:S04]  /*1a670*/  STS.U16 [R157+UR76+0x21080], R160 ;  /* 0x021080a09d007988 */ /* 0x0001e8000800044c */
[----:B------:R0:W-:Y:S04]  /*1a680*/  STS.U16 [R157+UR76+0x31080], R161 ;  /* 0x031080a19d007988 */ /* 0x0001e8000800044c */
[----:B------:R0:W-:Y:S04]  /*1a690*/  STS.U16 [R157+UR76+0xc80], R162 ;  /* 0x000c80a29d007988 */ /* 0x0001e8000800044c */
[----:B-1----:R-:W2:Y:S04]  /*1a6a0*/  LDL.LU R150, [R1+0xc8] ;  /* 0x0000c80001967983 */ /* 0x002ea80000300800 */
[----:B------:R1:W-:Y:S04]  /*1a6b0*/  STS.U16 [R157+UR76+0x10c80], R163 ;  /* 0x010c80a39d007988 */ /* 0x0003e8000800044c */
[----:B------:R-:W2:Y:S04]  /*1a6c0*/  LDL.LU R151, [R1+0xc4] ;  /* 0x0000c40001977983 */ /* 0x000ea80000300800 */
[----:B----4-:R4:W-:Y:S04]  /*1a6d0*/  STS.U16 [R157+UR76+0x20c80], R164 ;  /* 0x020c80a49d007988 */ /* 0x0109e8000800044c */
[----:B------:R-:W2:Y:S04]  /*1a6e0*/  LDL.LU R152, [R1+0xc0] ;  /* 0x0000c00001987983 */ /* 0x000ea80000300800 */
[----:B------:R0:W-:Y:S04]  /*1a6f0*/  STS.U16 [R157+UR76+0x30c80], R165 ;  /* 0x030c80a59d007988 */ /* 0x0001e8000800044c */
[----:B------:R-:W2:Y:S04]  /*1a700*/  LDL.LU R153, [R1+0xbc] ;  /* 0x0000bc0001997983 */ /* 0x000ea80000300800 */
[----:B---3--:R3:W-:Y:S04]  /*1a710*/  STS.U16 [R157+UR76+0x880], R47 ;  /* 0x0008802f9d007988 */ /* 0x0087e8000800044c */
[----:B------:R-:W2:Y:S04]  /*1a720*/  LDL.LU R154, [R1+0xd8] ;  /* 0x0000d800019a7983 */ /* 0x000ea80000300800 */
[----:B------:R-:W2:Y:S04]  /*1a730*/  LDL.LU R155, [R1+0xd4] ;  /* 0x0000d400019b7983 */ /* 0x000ea80000300800 */
[----:B------:R-:W-:Y:S04]  /*1a740*/  STS.U16 [R157+UR76+0x10880], R140 ;  /* 0x0108808c9d007988 */ /* 0x000fe8000800044c */
[----:B------:R-:W2:Y:S04]  /*1a750*/  LDL.LU R156, [R1+0xd0] ;  /* 0x0000d000019c7983 */ /* 0x000ea80000300800 */
[----:B------:R-:W-:Y:S04]  /*1a760*/  STS.U16 [R157+UR76+0x20880], R141 ;  /* 0x0208808d9d007988 */ /* 0x000fe8000800044c */
[----:B------:R-:W2:Y:S04]  /*1a770*/  LDL.LU R158, [R1+0xcc] ;  /* 0x0000cc00019e7983 */ /* 0x000ea80000300800 */
[----:B------:R-:W-:Y:S04]  /*1a780*/  STS.U16 [R157+UR76+0x30880], R142 ;  /* 0x0308808e9d007988 */ /* 0x000fe8000800044c */
[----:B--2---:R-:W2:Y:S04]  /*1a790*/  LDL.LU R159, [R1+0xe8] ;  /* 0x0000e800019f7983 */ /* 0x004ea80000300800 */
[----:B------:R-:W-:Y:S04]  /*1a7a0*/  STS.U16 [R157+UR76+0x480], R143 ;  /* 0x0004808f9d007988 */ /* 0x000fe8000800044c */
[----:B0-----:R-:W2:Y:S04]  /*1a7b0*/  LDL.LU R160, [R1+0xe4] ;  /* 0x0000e40001a07983 */ /* 0x001ea80000300800 */
[----:B------:R-:W-:Y:S04]  /*1a7c0*/  STS.U16 [R157+UR76+0x10480], R144 ;  /* 0x010480909d007988 */ /* 0x000fe8000800044c */
[----:B------:R-:W2:Y:S04]  /*1a7d0*/  LDL.LU R161, [R1+0xe0] ;  /* 0x0000e00001a17983 */ /* 0x000ea80000300800 */
[----:B------:R-:W-:Y:S04]  /*1a7e0*/  STS.U16 [R157+UR76+0x20480], R145 ;  /* 0x020480919d007988 */ /* 0x000fe8000800044c */
[----:B------:R-:W2:Y:S04]  /*1a7f0*/  LDL.LU R162, [R1+0xdc] ;  /* 0x0000dc0001a27983 */ /* 0x000ea80000300800 */
[----:B------:R-:W-:Y:S04]  /*1a800*/  STS.U16 [R157+UR76+0x30480], R146 ;  /* 0x030480929d007988 */ /* 0x000fe8000800044c */
[----:B-1----:R-:W2:Y:S04]  /*1a810*/  LDL.LU R163, [R1+0x118] ;  /* 0x0001180001a37983 */ /* 0x002ea80000300800 */
[----:B------:R0:W-:Y:S04]  /*1a820*/  STS.U16 [R157+UR76+0x80], R13 ;  /* 0x0000800d9d007988 */ /* 0x0001e8000800044c */
[----:B----4-:R-:W4:Y:S04]  /*1a830*/  LDL.LU R164, [R1+0xf4] ;  /* 0x0000f40001a47983 */ /* 0x010f280000300800 */
[----:B------:R1:W-:Y:S04]  /*1a840*/  STS.U16 [R157+UR76+0x10080], R14 ;  /* 0x0100800e9d007988 */ /* 0x0003e8000800044c */
[----:B------:R-:W4:Y:S04]  /*1a850*/  LDL.LU R165, [R1+0xf0] ;  /* 0x0000f00001a57983 */ /* 0x000f280000300800 */
[----:B------:R0:W-:Y:S04]  /*1a860*/  STS.U16 [R157+UR76+0x20080], R15 ;  /* 0x0200800f9d007988 */ /* 0x0001e8000800044c */
[----:B---3--:R-:W3:Y:S04]  /*1a870*/  LDL.LU R47, [R1+0xec] ;  /* 0x0000ec00012f7983 */ /* 0x008ee80000300800 */
[----:B------:R1:W-:Y:S04]  /*1a880*/  STS.U16 [R157+UR76+0x30080], R16 ;  /* 0x030080109d007988 */ /* 0x0003e8000800044c */
[----:B0-----:R-:W3:Y:S04]  /*1a890*/  LDL.LU R13, [R1+0x4034] ;  /* 0x00403400010d7983 */ /* 0x001ee80000300800 */
[----:B------:R-:W-:Y:S04]  /*1a8a0*/  STS.U16 [R157+UR76+0x1080], R147 ;  /* 0x001080939d007988 */ /* 0x000fe8000800044c */
[----:B-1----:R-:W3:Y:S04]  /*1a8b0*/  LDL.LU R14, [R1+0x4030] ;  /* 0x00403000010e7983 */ /* 0x002ee80000300800 */
[----:B------:R-:W-:Y:S04]  /*1a8c0*/  STS.U16 [R157+UR76+0x12480], R148 ;  /* 0x012480949d007988 */ /* 0x000fe8000800044c */
[----:B------:R-:W3:Y:S04]  /*1a8d0*/  LDL.LU R15, [R1+0x402c] ;  /* 0x00402c00010f7983 */ /* 0x000ee80000300800 */
[----:B------:R-:W-:Y:S04]  /*1a8e0*/  STS.U16 [R157+UR76+0x22480], R149 ;  /* 0x022480959d007988 */ /* 0x000fe8000800044c */
[----:B------:R-:W3:Y:S04]  /*1a8f0*/  LDL.LU R16, [R1+0x4028] ;  /* 0x0040280001107983 */ /* 0x000ee80000300800 */
[----:B------:R0:W-:Y:S04]  /*1a900*/  STS.U16 [R157+UR76+0x32480], R24 ;  /* 0x032480189d007988 */ /* 0x0001e8000800044c */
[----:B0-----:R-:W3:Y:S01]  /*1a910*/  LDL.LU R24, [R1+0x4024] ;  /* 0x0040240001187983 */ /* 0x001ee20000300800 */
[----:B------:R-:W-:Y:S01]  /*1a920*/  IMAD R136, R2, 0xdd, RZ ;  /* 0x000000dd02887824 */ /* 0x000fe200078e02ff */
[----:B------:R-:W-:-:S03]  /*1a930*/  PRMT R108, RZ, 0x7610, R108 ;  /* 0x00007610ff6c7816 */ /* 0x000fc6000000006c */
[C---:B------:R-:W-:Y:S01]  /*1a940*/  IMAD.WIDE R62, R136.reuse, 0x2, R34 ;  /* 0x00000002883e7825 */ /* 0x040fe200078e0222 */
[----:B------:R-:W-:Y:S02]  /*1a950*/  PRMT R107, RZ, 0x7610, R107 ;  /* 0x00007610ff6b7816 */ /* 0x000fe4000000006b */
[----:B------:R-:W-:Y:S01]  /*1a960*/  PRMT R106, RZ, 0x7610, R106 ;  /* 0x00007610ff6a7816 */ /* 0x000fe2000000006a */
[C---:B------:R-:W-:Y:S01]  /*1a970*/  IMAD.WIDE R60, R136.reuse, 0x2, R32 ;  /* 0x00000002883c7825 */ /* 0x040fe200078e0220 */
[----:B------:R-:W3:Y:S03]  /*1a980*/  @!P1 LDG.E.U16 R108, desc[UR6][R62.64] ;  /* 0x000000063e6c9981 */ /* 0x000ee6000c1e1500 */
[----:B------:R-:W-:Y:S01]  /*1a990*/  IMAD.WIDE R112, R136, 0x2, R30 ;  /* 0x0000000288707825 */ /* 0x000fe200078e021e */
[----:B------:R-:W3:Y:S04]  /*1a9a0*/  @!P1 LDG.E.U16 R107, desc[UR6][R60.64] ;  /* 0x000000063c6b9981 */ /* 0x000ee8000c1e1500 */
[----:B------:R-:W3:Y:S04]  /*1a9b0*/  @!P1 LDG.E.U16 R106, desc[UR6][R112.64] ;  /* 0x00000006706a9981 */ /* 0x000ee8000c1e1500 */
        /* <DEDUP_REMOVED lines=8> */
[----:B--2---:R-:W-:Y:S04]  /*1aa40*/  STS.U16 [R157+UR76+0x1880], R159 ;  /* 0x0018809f9d007988 */ /* 0x004fe8000800044c */
[----:B------:R-:W-:Y:S04]  /*1aa50*/  STS.U16 [R157+UR76+0x11880], R160 ;  /* 0x011880a09d007988 */ /* 0x000fe8000800044c */
[----:B------:R-:W-:Y:S04]  /*1aa60*/  STS.U16 [R157+UR76+0x21880], R161 ;  /* 0x021880a19d007988 */ /* 0x000fe8000800044c */
[----:B------:R-:W-:Y:S04]  /*1aa70*/  STS.U16 [R157+UR76+0x31880], R162 ;  /* 0x031880a29d007988 */ /* 0x000fe8000800044c */
[----:B------:R-:W-:Y:S04]  /*1aa80*/  STS.U16 [R157+UR76+0x1480], R163 ;  /* 0x001480a39d007988 */ /* 0x000fe8000800044c */
[----:B----4-:R-:W-:Y:S04]  /*1aa90*/  STS.U16 [R157+UR76+0x11480], R164 ;  /* 0x011480a49d007988 */ /* 0x010fe8000800044c */
[----:B------:R-:W-:Y:S04]  /*1aaa0*/  STS.U16 [R157+UR76+0x21480], R165 ;  /* 0x021480a59d007988 */ /* 0x000fe8000800044c */
[----:B---3--:R0:W-:Y:S02]  /*1aab0*/  STS.U16 [R157+UR76+0x31480], R47 ;  /* 0x0314802f9d007988 */ /* 0x0081e4000800044c */
[----:B0-----:R-:W-:-:S04]  /*1aac0*/  IMAD R47, R2, 0xe1, RZ ;  /* 0x000000e1022f7824 */ /* 0x001fc800078e02ff */
[C---:B------:R-:W-:Y:S01]  /*1aad0*/  IMAD.WIDE R110, R47.reuse, 0x2, R34 ;  /* 0x000000022f6e7825 */ /* 0x040fe200078e0222 */
[----:B------:R0:W-:Y:S04]  /*1aae0*/  STS.U16 [R157+UR76+0x2480], R24 ;  /* 0x002480189d007988 */ /* 0x0001e8000800044c */
[----:B------:R1:W-:Y:S04]  /*1aaf0*/  STS.U16 [R157+UR76+0x23880], R25 ;  /* 0x023880199d007988 */ /* 0x0003e8000800044c */
[----:B------:R2:W-:Y:S04]  /*1ab00*/  STS.U16 [R157+UR76+0x13880], R26 ;  /* 0x0138801a9d007988 */ /* 0x0005e8000800044c */
[----:B0-----:R-:W3:Y:S04]  /*1ab10*/  LDL.LU R24, [R1+0x4020] ;  /* 0x0040200001187983 */ /* 0x001ee80000300800 */
[----:B-1----:R-:W4:Y:S04]  /*1ab20*/  LDL.LU R25, [R1+0x401c] ;  /* 0x00401c0001197983 */ /* 0x002f280000300800 */
[----:B--2---:R-:W2:Y:S04]  /*1ab30*/  LDL.LU R26, [R1+0x4018] ;  /* 0x00401800011a7983 */ /* 0x004ea80000300800 */
[----:B------:R0:W-:Y:S04]  /*1ab40*/  STS.U16 [R157+UR76+0x3880], R27 ;  /* 0x0038801b9d007988 */ /* 0x0001e8000800044c */
[----:B------:R1:W-:Y:S04]  /*1ab50*/  STS.U16 [R157+UR76+0x33480], R37 ;  /* 0x033480259d007988 */ /* 0x0003e8000800044c */
[----:B------:R1:W-:Y:S04]  /*1ab60*/  STS.U16 [R157+UR76+0x23480], R38 ;  /* 0x023480269d007988 */ /* 0x0003e8000800044c */
[----:B0-----:R-:W2:Y:S04]  /*1ab70*/  LDL.LU R27, [R1+0x4014] ;  /* 0x00401400011b7983 */ /* 0x001ea80000300800 */
[----:B-1----:R-:W2:Y:S04]  /*1ab80*/  LDL.LU R37, [R1+0x4010] ;  /* 0x0040100001257983 */ /* 0x002ea80000300800 */
[----:B------:R-:W2:Y:S04]  /*1ab90*/  LDL.LU R38, [R1+0x400c] ;  /* 0x00400c0001267983 */ /* 0x000ea80000300800 */
        /* <DEDUP_REMOVED lines=9> */
[----:B0-----:R-:W3:Y:S04]  /*1ac30*/  LDL.LU R23, [R1+0x3ffc] ;  /* 0x003ffc0001177983 */ /* 0x001ee80000300800 */
[----:B-1----:R-:W4:Y:S04]  /*1ac40*/  LDL.LU R22, [R1+0x3ff8] ;  /* 0x003ff80001167983 */ /* 0x002f280000300800 */
[----:B------:R-:W4:Y:S04]  /*1ac50*/  LDL.LU R21, [R1+0x3ff4] ;  /* 0x003ff40001157983 */ /* 0x000f280000300800 */
[----:B------:R0:W-:Y:S04]  /*1ac60*/  STS.U16 [R157+UR76+0x32c80], R20 ;  /* 0x032c80149d007988 */ /* 0x0001e8000800044c */
[----:B------:R1:W-:Y:S04]  /*1ac70*/  STS.U16 [R157+UR76+0x22c80], R19 ;  /* 0x022c80139d007988 */ /* 0x0003e8000800044c */
[----:B------:R1:W-:Y:S04]  /*1ac80*/  STS.U16 [R157+UR76+0x12c80], R18 ;  /* 0x012c80129d007988 */ /* 0x0003e8000800044c */
[----:B0-----:R-:W4:Y:S04]  /*1ac90*/  LDL.LU R20, [R1+0x3ff0] ;  /* 0x003ff00001147983 */ /* 0x001f280000300800 */
        /* <DEDUP_REMOVED lines=30> */
[----:B-1----:R-:W4:Y:S01]  /*1ae80*/  LDL.LU R43, [R1+0x3fb0] ;  /* 0x003fb000012b7983 */ /* 0x002f220000300800 */
[----:B------:R-:W-:-:S03]  /*1ae90*/  IMAD.WIDE R92, R47, 0x2, R32 ;  /* 0x000000022f5c7825 */ /* 0x000fc600078e0220 */
[----:B------:R-:W4:Y:S04]  /*1aea0*/  LDL.LU R42, [R1+0x3fac] ;  /* 0x003fac00012a7983 */ /* 0x000f280000300800 */
[----:B------:R0:W-:Y:S04]  /*1aeb0*/  STS.U16 [R157+UR76+0x24480], R41 ;  /* 0x024480299d007988 */ /* 0x0001e8000800044c */
[----:B------:R1:W-:Y:S04]  /*1aec0*/  STS.U16 [R157+UR76+0x34480], R40 ;  /* 0x034480289d007988 */ /* 0x0003e8000800044c */
[----:B0-----:R-:W4:Y:S04]  /*1aed0*/  LDL.LU R41, [R1+0x3fa8] ;  /* 0x003fa80001297983 */ /* 0x001f280000300800 */
[----:B-1----:R-:W4:Y:S04]  /*1aee0*/  LDL.LU R40, [R1+0x3fa4] ;  /* 0x003fa40001287983 */ /* 0x002f280000300800 */
[----:B------:R0:W-:Y:S04]  /*1aef0*/  STL.64 [R1+0x3f0], R62 ;  /* 0x0003f03e01007387 */ /* 0x0001e80000100a00 */
[----:B------:R-:W-:Y:S04]  /*1af00*/  STL.64 [R1+0x3e8], R60 ;  /* 0x0003e83c01007387 */ /* 0x000fe80000100a00 */
[----:B------:R-:W-:Y:S04]  /*1af10*/  STL.64 [R1+0x2c0], R110 ;  /* 0x0002c06e01007387 */ /* 0x000fe80000100a00 */
[----:B------:R-:W-:Y:S01]  /*1af20*/  STL [R1+0x3f80], R108 ;  /* 0x003f806c01007387 */ /* 0x000fe20000100800 */
[----:B0-----:R-:W-:-:S03]  /*1af30*/  IMAD.WIDE R62, R47, 0x2, R30 ;  /* 0x000000022f3e7825 */ /* 0x001fc600078e021e */
[----:B------:R-:W-:Y:S04]  /*1af40*/  STL.64 [R1+0x3d0], R112 ;  /* 0x0003d07001007387 */ /* 0x000fe80000100a00 */
[----:B------:R-:W-:Y:S04]  /*1af50*/  STL.64 [R1+0x2a8], R92 ;  /* 0x0002a85c01007387 */ /* 0x000fe80000100a00 */
[----:B------:R-:W-:Y:S04]  /*1af60*/  STL [R1+0x3f84], R107 ;  /* 0x003f846b01007387 */ /* 0x000fe80000100800 */
[----:B------:R-:W-:Y:S04]  /*1af70*/  STL [R1+0x3f88], R106 ;  /* 0x003f886a01007387 */ /* 0x000fe80000100800 */
[----:B------:R-:W-:Y:S04]  /*1af80*/  STL.64 [R1+0x290], R62 ;  /* 0x0002903e01007387 */ /* 0x000fe80000100a00 */
[----:B------:R0:W-:Y:S04]  /*1af90*/  STS.U16 [R157+UR76+0x4480], R44 ;  /* 0x0044802c9d007988 */ /* 0x0001e8000800044c */
[----:B0-----:R-:W4:Y:S01]  /*1afa0*/  LDL.LU R44, [R1+0x3fa0] ;  /* 0x003fa000012c7983 */ /* 0x001f220000300800 */
[----:B------:R-:W-:Y:S01]  /*1afb0*/  ISETP.GE.U32.AND P2, PT, R45, 0x7ffffe1f, PT ;  /* 0x7ffffe1f2d00780c */ /* 0x000fe20003f46070 */
[----:B------:R-:W-:Y:S01]  /*1afc0*/  IMAD.WIDE R60, R47, 0x2, R28 ;  /* 0x000000022f3c7825 */ /* 0x000fe200078e021c */
[----:B------:R-:W-:-:S02]  /*1afd0*/  PRMT R46, RZ, 0x7610, R46 ;  /* 0x00007610ff2e7816 */ /* 0x000fc4000000002e */
[----:B------:R-:W-:Y:S02]  /*1afe0*/  PRMT R45, RZ, 0x7610, R45 ;  /* 0x00007610ff2d7816 */ /* 0x000fe4000000002d */
[----:B------:R-:W-:Y:S02]  /*1aff0*/  PRMT R58, RZ, 0x7610, R58 ;  /* 0x00007610ff3a7816 */ /* 0x000fe4000000003a */
[----:B------:R-:W-:Y:S01]  /*1b000*/  PRMT R57, RZ, 0x7610, R57 ;  /* 0x00007610ff397816 */ /* 0x000fe20000000039 */
[----:B------:R0:W-:Y:S04]  /*1b010*/  STL.64 [R1+0x278], R60 ;  /* 0x0002783c01007387 */ /* 0x0001e80000100a00 */
[----:B------:R-:W4:Y:S04]  /*1b020*/  @!P2 LDG.E.U16 R46, desc[UR6][R110.64] ;  /* 0x000000066e2ea981 */ /* 0x000f28000c1e1500 */
[----:B------:R-:W4:Y:S04]  /*1b030*/  @!P2 LDG.E.U16 R45, desc[UR6][R92.64] ;  /* 0x000000065c2da981 */ /* 0x000f28000c1e1500 */
[----:B------:R1:W4:Y:S04]  /*1b040*/  @!P2 LDG.E.U16 R58, desc[UR6][R62.64] ;  /* 0x000000063e3aa981 */ /* 0x000328000c1e1500 */
[----:B------:R0:W4:Y:S01]  /*1b050*/  @!P2 LDG.E.U16 R57, desc[UR6][R60.64] ;  /* 0x000000063c39a981 */ /* 0x000122000c1e1500 */
[----:B-1----:R-:W-:-:S02]  /*1b060*/  IMAD R62, R2, 0xe9, RZ ;  /* 0x000000e9023e7824 */ /* 0x002fc400078e02ff */
[C---:B------:R-:W-:Y:S02]  /*1b070*/  IMAD R63, R2.reuse, 0xf9, RZ ;  /* 0x000000f9023f7824 */ /* 0x040fe400078e02ff */
[----:B0-----:R-:W-:Y:S02]  /*1b080*/  IMAD R61, R2, 0xf1, RZ ;  /* 0x000000f1023d7824 */ /* 0x001fe400078e02ff */
[----:B------:R-:W-:-:S04]  /*1b090*/  IMAD.WIDE R160, R62, 0x2, R34 ;  /* 0x000000023ea07825 */ /* 0x000fc800078e0222 */
[----:B------:R-:W-:-:S04]  /*1b0a0*/  IMAD.WIDE R152, R62, 0x2, R32 ;  /* 0x000000023e987825 */ /* 0x000fc800078e0220 */
[----:B------:R-:W-:-:S04]  /*1b0b0*/  IMAD.WIDE R144, R61, 0x2, R34 ;  /* 0x000000023d907825 */ /* 0x000fc800078e0222 */
[----:B------:R-:W-:Y:S01]  /*1b0c0*/  IMAD.WIDE R140, R61, 0x2, R32 ;  /* 0x000000023d8c7825 */ /* 0x000fe200078e0220 */
[----:B------:R-:W-:-:S03]  /*1b0d0*/  PRMT R47, RZ, 0x7610, R47 ;  /* 0x00007610ff2f7816 */ /* 0x000fc6000000002f */
[----:B------:R-:W-:Y:S01]  /*1b0e0*/  IMAD.WIDE R110, R63, 0x2, R34 ;  /* 0x000000023f6e7825 */ /* 0x000fe200078e0222 */
[----:B--2---:R-:W-:Y:S02]  /*1b0f0*/  ISETP.NE.AND P2, PT, R3, RZ, PT ;  /* 0x000000ff0300720c */ /* 0x004fe40003f45270 */
[----:B------:R-:W-:-:S04]  /*1b100*/  LOP3.LUT R60, RZ, R3, RZ, 0x33, !PT ;  /* 0x00000003ff3c7212 */ /* 0x000fc800078e33ff */
[----:B------:R-:W-:Y:S01]  /*1b110*/  SEL R124, R60, R4, !P2 ;  /* 0x000000043c7c7207 */ /* 0x000fe20005000000 */
[----:B------:R-:W-:-:S04]  /*1b120*/  IMAD.WIDE R162, R62, 0x2, R30 ;  /* 0x000000023ea27825 */ /* 0x000fc800078e021e */
[----:B------:R-:W-:Y:S01]  /*1b130*/  STL [R1+0x3f8c], R124 ;  /* 0x003f8c7c01007387 */ /* 0x000fe20000100800 */
[----:B---3--:R-:W-:Y:S01]  /*1b140*/  SEL R123, R60, R23, !P2 ;  /* 0x000000173c7b7207 */ /* 0x008fe20005000000 */
[----:B------:R-:W-:-:S04]  /*1b150*/  IMAD.WIDE R92, R63, 0x2, R32 ;  /* 0x000000023f5c7825 */ /* 0x000fc800078e0220 */
[----:B------:R-:W-:Y:S01]  /*1b160*/  STL [R1+0x3f90], R123 ;  /* 0x003f907b01007387 */ /* 0x000fe20000100800 */
[----:B------:R-:W-:-:S03]  /*1b170*/  IMAD.WIDE R114, R61, 0x2, R28 ;  /* 0x000000023d727825 */ /* 0x000fc600078e021c */
[----:B------:R-:W-:Y:S01]  /*1b180*/  STL.64 [R1+0x1b0], R160 ;  /* 0x0001b0a001007387 */ /* 0x000fe20000100a00 */
[----:B------:R-:W-:-:S03]  /*1b190*/  IMAD.WIDE R148, R61, 0x2, R30 ;  /* 0x000000023d947825 */ /* 0x000fc600078e021e */
[----:B------:R-:W-:Y:S01]  /*1b1a0*/  STL.64 [R1+0x1a8], R152 ;  /* 0x0001a89801007387 */ /* 0x000fe20000100a00 */
[----:B------:R-:W-:Y:S01]  /*1b1b0*/  PRMT R53, RZ, 0x7610, R53 ;  /* 0x00007610ff357816 */ /* 0x000fe20000000035 */
[----:B------:R-:W-:Y:S02]  /*1b1c0*/  IMAD.WIDE R150, R62, 0x2, R28 ;  /* 0x000000023e967825 */ /* 0x000fe400078e021c */
[----:B------:R-:W-:Y:S01]  /*1b1d0*/  STL.64 [R1+0xf0], R144 ;  /* 0x0000f09001007387 */ /* 0x000fe20000100a00 */
[----:B------:R-:W-:Y:S01]  /*1b1e0*/  PRMT R49, RZ, 0x7610, R49 ;  /* 0x00007610ff317816 */ /* 0x000fe20000000031 */
[----:B------:R-:W-:Y:S01]  /*1b1f0*/  IMAD.WIDE R112, R63, 0x2, R30 ;  /* 0x000000023f707825 */ /* 0x000fe200078e021e */
[----:B------:R-:W-:Y:S01]  /*1b200*/  PRMT R3, RZ, 0x7610, R3 ;  /* 0x00007610ff037816 */ /* 0x000fe20000000003 */
[----:B------:R-:W-:Y:S01]  /*1b210*/  STL.64 [R1+0xe8], R140 ;  /* 0x0000e88c01007387 */ /* 0x000fe20000100a00 */
[----:B------:R-:W-:-:S03]  /*1b220*/  PRMT R48, RZ, 0x7610, R48 ;  /* 0x00007610ff307816 */ /* 0x000fc60000000030 */
[----:B------:R-:W-:Y:S01]  /*1b230*/  STL.64 [R1+0x30], R110 ;  /* 0x0000306e01007387 */ /* 0x000fe20000100a00 */
[----:B------:R-:W-:-:S03]  /*1b240*/  VIADD R64, R36, 0xffffff21 ;  /* 0xffffff2124407836 */ /* 0x000fc60000000000 */
[----:B------:R-:W-:Y:S01]  /*1b250*/  STL.64 [R1+0x2d0], R162 ;  /* 0x0002d0a201007387 */ /* 0x000fe20000100a00 */
[----:B------:R-:W-:-:S03]  /*1b260*/  PRMT R59, RZ, 0x7610, R59 ;  /* 0x00007610ff3b7816 */ /* 0x000fc6000000003b */
[----:B------:R0:W-:Y:S01]  /*1b270*/  STL.64 [R1+0x28], R92 ;  /* 0x0000285c01007387 */ /* 0x0001e20000100a00 */
[----:B------:R-:W-:-:S03]  /*1b280*/  VIADD R4, R36, 0xffffff20 ;  /* 0xffffff2024047836 */ /* 0x000fc60000000000 */
[----:B------:R1:W-:Y:S01]  /*1b290*/  STL.64 [R1+0x340], R114 ;  /* 0x0003407201007387 */ /* 0x0003e20000100a00 */
[----:B----4-:R-:W-:-:S03]  /*1b2a0*/  SEL R130, R60, R22, !P2 ;  /* 0x000000163c827207 */ /* 0x010fc60005000000 */
[----:B------:R-:W-:Y:S01]  /*1b2b0*/  STL.64 [R1+0x338], R148 ;  /* 0x0003389401007387 */ /* 0x000fe20000100a00 */
[----:B------:R-:W-:-:S03]  /*1b2c0*/  SEL R131, R60, R21, !P2 ;  /* 0x000000153c837207 */ /* 0x000fc60005000000 */
[----:B------:R0:W2:Y:S01]  /*1b2d0*/  @!P4 LDG.E.U16 R47, desc[UR6][R92.64] ;  /* 0x000000065c2fc981 */ /* 0x0000a2000c1e1500 */
[----:B------:R-:W-:-:S03]  /*1b2e0*/  SEL R132, R60, R20, !P2 ;  /* 0x000000143c847207 */ /* 0x000fc60005000000 */
[----:B------:R-:W-:Y:S01]  /*1b2f0*/  STL.64 [R1+0x2d8], R150 ;  /* 0x0002d89601007387 */ /* 0x000fe20000100a00 */
[C---:B------:R-:W-:Y:S02]  /*1b300*/  SEL R133, R60.reuse, R19, !P2 ;  /* 0x000000133c857207 */ /* 0x040fe40005000000 */
[C---:B------:R-:W-:Y:S01]  /*1b310*/  SEL R142, R60.reuse, R18, !P2 ;  /* 0x000000123c8e7207 */ /* 0x040fe20005000000 */
[----:B------:R3:W-:Y:S01]  /*1b320*/  STL.64 [R1+0x3a0], R112 ;  /* 0x0003a07001007387 */ /* 0x0007e20000100a00 */
[----:B0-----:R-:W-:Y:S01]  /*1b330*/  IMAD.WIDE R92, R63, 0x2, R28 ;  /* 0x000000023f5c7825 */ /* 0x001fe200078e021c */
[C---:B------:R-:W-:Y:S02]  /*1b340*/  SEL R154, R60.reuse, R17, !P2 ;  /* 0x000000113c9a7207 */ /* 0x040fe40005000000 */
[----:B------:R-:W4:Y:S01]  /*1b350*/  @!P5 LDG.E.U16 R53, desc[UR6][R150.64] ;  /* 0x000000069635d981 */ /* 0x000f22000c1e1500 */
[C---:B------:R-:W-:Y:S02]  /*1b360*/  SEL R120, R60.reuse, R16, !P2 ;  /* 0x000000103c787207 */ /* 0x040fe40005000000 */
[C---:B------:R-:W-:Y:S01]  /*1b370*/  SEL R119, R60.reuse, R15, !P2 ;  /* 0x0000000f3c777207 */ /* 0x040fe20005000000 */
[----:B------:R1:W2:Y:S01]  /*1b380*/  @!P0 LDG.E.U16 R49, desc[UR6][R114.64] ;  /* 0x0000000672318981 */ /* 0x0002a2000c1e1500 */
[----:B------:R-:W-:-:S03]  /*1b390*/  SEL R116, R60, R39, !P2 ;  /* 0x000000273c747207 */ /* 0x000fc60005000000 */
[----:B------:R3:W2:Y:S01]  /*1b3a0*/  @!P4 LDG.E.U16 R3, desc[UR6][R112.64] ;  /* 0x000000067003c981 */ /* 0x0006a2000c1e1500 */
[----:B------:R-:W-:-:S03]  /*1b3b0*/  PRMT R50, RZ, 0x7610, R50 ;  /* 0x00007610ff327816 */ /* 0x000fc60000000032 */
[----:B------:R0:W2:Y:S01]  /*1b3c0*/  @!P4 LDG.E.U16 R48, desc[UR6][R110.64] ;  /* 0x000000066e30c981 */ /* 0x0000a2000c1e1500 */
[C---:B-1----:R-:W-:Y:S02]  /*1b3d0*/  SEL R115, R60.reuse, R38, !P2 ;  /* 0x000000263c737207 */ /* 0x042fe40005000000 */
[C---:B------:R-:W-:Y:S01]  /*1b3e0*/  SEL R125, R60.reuse, R14, !P2 ;  /* 0x0000000e3c7d7207 */ /* 0x040fe20005000000 */
[----:B------:R-:W2:Y:S01]  /*1b3f0*/  @!P4 LDG.E.U16 R59, desc[UR6][R92.64] ;  /* 0x000000065c3bc981 */ /* 0x000ea2000c1e1500 */
[C---:B------:R-:W-:Y:S02]  /*1b400*/  SEL R114, R60.reuse, R37, !P2 ;  /* 0x000000253c727207 */ /* 0x040fe40005000000 */
[C---:B------:R-:W-:Y:S01]  /*1b410*/  SEL R127, R60.reuse, R13, !P2 ;  /* 0x0000000d3c7f7207 */ /* 0x040fe20005000000 */
[----:B------:R1:W2:Y:S01]  /*1b420*/  @!P0 LDG.E.U16 R50, desc[UR6][R148.64] ;  /* 0x0000000694328981 */ /* 0x0002a2000c1e1500 */
[C---:B---3--:R-:W-:Y:S02]  /*1b430*/  SEL R113, R60.reuse, R27, !P2 ;  /* 0x0000001b3c717207 */ /* 0x048fe40005000000 */
[----:B------:R-:W-:-:S02]  /*1b440*/  SEL R129, R60, R12, !P2 ;  /* 0x0000000c3c817207 */ /* 0x000fc40005000000 */
[C---:B------:R-:W-:Y:S02]  /*1b450*/  SEL R112, R60.reuse, R26, !P2 ;  /* 0x0000001a3c707207 */ /* 0x040fe40005000000 */
[C---:B0-----:R-:W-:Y:S02]  /*1b460*/  SEL R111, R60.reuse, R25, !P2 ;  /* 0x000000193c6f7207 */ /* 0x041fe40005000000 */
[C---:B------:R-:W-:Y:S02]  /*1b470*/  SEL R110, R60.reuse, R24, !P2 ;  /* 0x000000183c6e7207 */ /* 0x040fe40005000000 */
[----:B------:R-:W-:Y:S02]  /*1b480*/  PRMT R52, RZ, 0x7610, R52 ;  /* 0x00007610ff347816 */ /* 0x000fe40000000034 */
[----:B------:R-:W-:Y:S02]  /*1b490*/  PRMT R51, RZ, 0x7610, R51 ;  /* 0x00007610ff337816 */ /* 0x000fe40000000033 */
[----:B------:R-:W-:-:S02]  /*1b4a0*/  SEL R134, R60, R11, !P2 ;  /* 0x0000000b3c867207 */ /* 0x000fc40005000000 */
[----:B------:R0:W3:Y:S01]  /*1b4b0*/  @!P0 LDG.E.U16 R52, desc[UR6][R144.64] ;  /* 0x0000000690348981 */ /* 0x0000e2000c1e1500 */
[----:B------:R-:W-:-:S03]  /*1b4c0*/  SEL R146, R60, R10, !P2 ;  /* 0x0000000a3c927207 */ /* 0x000fc60005000000 */
[----:B------:R0:W2:Y:S01]  /*1b4d0*/  @!P0 LDG.E.U16 R51, desc[UR6][R140.64] ;  /* 0x000000068c338981 */ /* 0x0000a2000c1e1500 */
[----:B------:R-:W-:Y:S02]  /*1b4e0*/  SEL R158, R60, R9, !P2 ;  /* 0x000000093c9e7207 */ /* 0x000fe40005000000 */
[----:B------:R-:W-:Y:S01]  /*1b4f0*/  ISETP.GE.U32.AND P4, PT, R4, 0x7ffffe21, PT ;  /* 0x7ffffe210400780c */ /* 0x000fe20003f86070 */
[----:B------:R-:W-:Y:S01]  /*1b500*/  IMAD R4, R2, 0xde, RZ ;  /* 0x000000de02047824 */ /* 0x000fe200078e02ff */
[----:B------:R0:W-:Y:S01]  /*1b510*/  STL.64 [R1+0x3a8], R92 ;  /* 0x0003a85c01007387 */ /* 0x0001e20000100a00 */
[----:B------:R-:W-:Y:S02]  /*1b520*/  PRMT R105, RZ, 0x7610, R105 ;  /* 0x00007610ff697816 */ /* 0x000fe40000000069 */
[----:B------:R-:W-:Y:S02]  /*1b530*/  PRMT R104, RZ, 0x7610, R104 ;  /* 0x00007610ff687816 */ /* 0x000fe40000000068 */
[----:B------:R-:W-:-:S02]  /*1b540*/  SEL R118, R60, R8, !P2 ;  /* 0x000000083c767207 */ /* 0x000fc40005000000 */
[C---:B------:R-:W-:Y:S02]  /*1b550*/  SEL R117, R60.reuse, R7, !P2 ;  /* 0x000000073c757207 */ /* 0x040fe40005000000 */
[----:B------:R-:W-:Y:S01]  /*1b560*/  SEL R121, R60, R6, !P2 ;  /* 0x000000063c797207 */ /* 0x000fe20005000000 */
[C---:B-1----:R-:W-:Y:S01]  /*1b570*/  IMAD.WIDE R148, R4.reuse, 0x2, R34 ;  /* 0x0000000204947825 */ /* 0x042fe200078e0222 */
[----:B------:R-:W-:Y:S02]  /*1b580*/  PRMT R103, RZ, 0x7610, R103 ;  /* 0x00007610ff677816 */ /* 0x000fe40000000067 */
[----:B------:R-:W-:Y:S01]  /*1b590*/  PRMT R102, RZ, 0x7610, R102 ;  /* 0x00007610ff667816 */ /* 0x000fe20000000066 */
[----:B0-----:R-:W-:Y:S01]  /*1b5a0*/  IMAD.WIDE R144, R4, 0x2, R32 ;  /* 0x0000000204907825 */ /* 0x001fe200078e0220 */
[C---:B------:R-:W-:Y:S02]  /*1b5b0*/  SEL R122, R60.reuse, R5, !P2 ;  /* 0x000000053c7a7207 */ /* 0x040fe40005000000 */
[----:B------:R-:W-:-:S02]  /*1b5c0*/  SEL R126, R60, R43, !P2 ;  /* 0x0000002b3c7e7207 */ /* 0x000fc40005000000 */
[----:B------:R-:W-:Y:S01]  /*1b5d0*/  SEL R138, R60, R42, !P2 ;  /* 0x0000002a3c8a7207 */ /* 0x000fe20005000000 */
[----:B------:R-:W-:-:S04]  /*1b5e0*/  IMAD.WIDE R140, R4, 0x2, R30 ;  /* 0x00000002048c7825 */ /* 0x000fc800078e021e */
[----:B------:R-:W-:Y:S01]  /*1b5f0*/  IMAD.WIDE R92, R4, 0x2, R28 ;  /* 0x00000002045c7825 */ /* 0x000fe200078e021c */
[C---:B------:R-:W-:Y:S02]  /*1b600*/  SEL R150, R60.reuse, R41, !P2 ;  /* 0x000000293c967207 */ /* 0x040fe40005000000 */
[----:B------:R-:W-:Y:S01]  /*1b610*/  SEL R128, R60, R40, !P2 ;  /* 0x000000283c807207 */ /* 0x000fe20005000000 */
[----:B------:R-:W-:Y:S01]  /*1b620*/  VIADD R4, R36, 0xffffff1d ;  /* 0xffffff1d24047836 */ /* 0x000fe20000000000 */
[----:B------:R-:W-:Y:S01]  /*1b630*/  STL.64 [R1+0x3b0], R148 ;  /* 0x0003b09401007387 */ /* 0x000fe20000100a00 */
[----:B------:R-:W-:-:S03]  /*1b640*/  PRMT R26, RZ, 0x7610, R26 ;  /* 0x00007610ff1a7816 */ /* 0x000fc6000000001a */
[----:B------:R-:W-:Y:S01]  /*1b650*/  STL.64 [R1+0x398], R144 ;  /* 0x0003989001007387 */ /* 0x000fe20000100a00 */
[----:B------:R-:W-:-:S03]  /*1b660*/  PRMT R27, RZ, 0x7610, R27 ;  /* 0x00007610ff1b7816 */ /* 0x000fc6000000001b */
[----:B------:R0:W-:Y:S04]  /*1b670*/  STL.64 [R1+0x380], R140 ;  /* 0x0003808c01007387 */ /* 0x0001e80000100a00 */
[----:B------:R1:W-:Y:S01]  /*1b680*/  STL.64 [R1+0x368], R92 ;  /* 0x0003685c01007387 */ /* 0x0003e20000100a00 */
[----:B------:R-:W-:Y:S02]  /*1b690*/  SEL R109, R60, R44, !P2 ;  /* 0x0000002c3c6d7207 */ /* 0x000fe40005000000 */
[----:B------:R-:W-:-:S13]  /*1b6a0*/  ISETP.GE.U32.AND P2, PT, R64, 0x7ffffe22, PT ;  /* 0x7ffffe224000780c */ /* 0x000fda0003f46070 */
[----:B------:R-:W2:Y:S04]  /*1b6b0*/  @!P2 LDG.E.U16 R105, desc[UR6][R148.64] ;  /* 0x000000069469a981 */ /* 0x000ea8000c1e1500 */
[----:B------:R-:W2:Y:S04]  /*1b6c0*/  @!P2 LDG.E.U16 R104, desc[UR6][R144.64] ;  /* 0x000000069068a981 */ /* 0x000ea8000c1e1500 */
[----:B------:R0:W2:Y:S04]  /*1b6d0*/  @!P2 LDG.E.U16 R103, desc[UR6][R140.64] ;  /* 0x000000068c67a981 */ /* 0x0000a8000c1e1500 */
[----:B------:R1:W2:Y:S01]  /*1b6e0*/  @!P2 LDG.E.U16 R102, desc[UR6][R92.64] ;  /* 0x000000065c66a981 */ /* 0x0002a2000c1e1500 */
[----:B------:R-:W-:Y:S01]  /*1b6f0*/  ISETP.GE.U32.AND P2, PT, R4, 0x7ffffe1e, PT ;  /* 0x7ffffe1e0400780c */ /* 0x000fe20003f46070 */
[----:B------:R-:W-:-:S04]  /*1b700*/  IMAD R4, R2, 0xdf, RZ ;  /* 0x000000df02047824 */ /* 0x000fc800078e02ff */
[----:B0-----:R-:W-:-:S04]  /*1b710*/  IMAD.WIDE R140, R4, 0x2, R30 ;  /* 0x00000002048c7825 */ /* 0x001fc800078e021e */
[C---:B-1----:R-:W-:Y:S01]  /*1b720*/  IMAD.WIDE R92, R4.reuse, 0x2, R28 ;  /* 0x00000002045c7825 */ /* 0x042fe200078e021c */
[----:B------:R-:W2:Y:S04]  /*1b730*/  @!P4 LDG.E.U16 R27, desc[UR6][R140.64] ;  /* 0x000000068c1bc981 */ /* 0x000ea8000c1e1500 */
[----:B------:R-:W2:Y:S01]  /*1b740*/  @!P4 LDG.E.U16 R26, desc[UR6][R92.64] ;  /* 0x000000065c1ac981 */ /* 0x000ea2000c1e1500 */
[----:B------:R-:W-:Y:S01]  /*1b750*/  PRMT R139, RZ, 0x7610, R139 ;  /* 0x00007610ff8b7816 */ /* 0x000fe2000000008b */
[----:B------:R-:W-:Y:S01]  /*1b760*/  IMAD.WIDE R148, R4, 0x2, R34 ;  /* 0x0000000204947825 */ /* 0x000fe200078e0222 */
[----:B------:R-:W-:-:S03]  /*1b770*/  PRMT R137, RZ, 0x7610, R137 ;  /* 0x00007610ff897816 */ /* 0x000fc60000000089 */
[----:B------:R-:W-:Y:S01]  /*1b780*/  IMAD.WIDE R144, R4, 0x2, R32 ;  /* 0x0000000204907825 */ /* 0x000fe200078e0220 */
[----:B------:R-:W3:Y:S04]  /*1b790*/  @!P4 LDG.E.U16 R139, desc[UR6][R148.64] ;  /* 0x00000006948bc981 */ /* 0x000ee8000c1e1500 */
[----:B------:R0:W3:Y:S01]  /*1b7a0*/  @!P4 LDG.E.U16 R137, desc[UR6][R144.64] ;  /* 0x000000069089c981 */ /* 0x0000e2000c1e1500 */
[----:B------:R-:W-:-:S03]  /*1b7b0*/  VIADD R4, R36, 0xffffff1c ;  /* 0xffffff1c24047836 */ /* 0x000fc60000000000 */
[----:B------:R-:W-:Y:S02]  /*1b7c0*/  STL.64 [R1+0x360], R148 ;  /* 0x0003609401007387 */ /* 0x000fe40000100a00 */
[----:B------:R-:W-:Y:S01]  /*1b7d0*/  ISETP.GE.U32.AND P4, PT, R4, 0x7ffffe1d, PT ;  /* 0x7ffffe1d0400780c */ /* 0x000fe20003f86070 */
[----:B------:R-:W-:Y:S01]  /*1b7e0*/  IMAD R4, R2, 0xe2, RZ ;  /* 0x000000e202047824 */ /* 0x000fe200078e02ff */
[----:B------:R0:W-:Y:S01]  /*1b7f0*/  STL.64 [R1+0x348], R144 ;  /* 0x0003489001007387 */ /* 0x0001e20000100a00 */
[----:B------:R-:W-:-:S03]  /*1b800*/  PRMT R19, RZ, 0x7610, R19 ;  /* 0x00007610ff137816 */ /* 0x000fc60000000013 */
[----:B------:R1:W-:Y:S01]  /*1b810*/  STL.64 [R1+0x330], R140 ;  /* 0x0003308c01007387 */ /* 0x0003e20000100a00 */
[----:B------:R-:W-:-:S03]  /*1b820*/  PRMT R18, RZ, 0x7610, R18 ;  /* 0x00007610ff127816 */ /* 0x000fc60000000012 */
[----:B------:R1:W-:Y:S01]  /*1b830*/  STL.64 [R1+0x318], R92 ;  /* 0x0003185c01007387 */ /* 0x0003e20000100a00 */
[----:B------:R-:W-:Y:S02]  /*1b840*/  PRMT R17, RZ, 0x7610, R17 ;  /* 0x00007610ff117816 */ /* 0x000fe40000000011 */
[----:B------:R-:W-:Y:S01]  /*1b850*/  PRMT R16, RZ, 0x7610, R16 ;  /* 0x00007610ff107816 */ /* 0x000fe20000000010 */
[----:B0-----:R-:W-:-:S04]  /*1b860*/  IMAD.WIDE R144, R4, 0x2, R34 ;  /* 0x0000000204907825 */ /* 0x001fc800078e0222 */
[C---:B-1----:R-:W-:Y:S01]  /*1b870*/  IMAD.WIDE R140, R4.reuse, 0x2, R32 ;  /* 0x00000002048c7825 */ /* 0x042fe200078e0220 */
[----:B------:R0:W3:Y:S03]  /*1b880*/  @!P2 LDG.E.U16 R19, desc[UR6][R144.64] ;  /* 0x000000069013a981 */ /* 0x0000e6000c1e1500 */
[----:B------:R-:W-:Y:S01]  /*1b890*/  IMAD.WIDE R92, R4, 0x2, R30 ;  /* 0x00000002045c7825 */ /* 0x000fe200078e021e */
[----:B------:R1:W3:Y:S04]  /*1b8a0*/  @!P2 LDG.E.U16 R18, desc[UR6][R140.64] ;  /* 0x000000068c12a981 */ /* 0x0002e8000c1e1500 */
[----:B------:R0:W3:Y:S01]  /*1b8b0*/  @!P2 LDG.E.U16 R17, desc[UR6][R92.64] ;  /* 0x000000065c11a981 */ /* 0x0000e2000c1e1500 */
        /* <DEDUP_REMOVED lines=17> */
[----:B------:R-:W-:Y:S01]  /*1b9d0*/  PRMT R107, RZ, 0x7610, R107 ;  /* 0x00007610ff6b7816 */ /* 0x000fe2000000006b */
[----:B--2---:R-:W-:Y:S04]  /*1b9e0*/  STL [R1+0x21cc], R26 ;  /* 0x0021cc1a01007387 */ /* 0x004fe80000100800 */
[----:B------:R2:W-:Y:S02]  /*1b9f0*/  STL [R1+0x21d0], R27 ;  /* 0x0021d01b01007387 */ /* 0x0005e40000100800 */
[----:B--2---:R-:W-:-:S04]  /*1ba00*/  IMAD.WIDE R26, R4, 0x2, R28 ;  /* 0x00000002041a7825 */ /* 0x004fc800078e021c */
[----:B------:R-:W-:Y:S01]  /*1ba10*/  VIADD R4, R36, 0xffffff1b ;  /* 0xffffff1b24047836 */ /* 0x000fe20000000000 */
[----:B------:R2:W4:Y:S04]  /*1ba20*/  @!P2 LDG.E.U16 R16, desc[UR6][R26.64] ;  /* 0x000000061a10a981 */ /* 0x000528000c1e1500 */
[----:B------:R-:W-:Y:S01]  /*1ba30*/  ISETP.GE.U32.AND P2, PT, R4, 0x7ffffe1c, PT ;  /* 0x7ffffe1c0400780c */ /* 0x000fe20003f46070 */
[----:B------:R0:W-:Y:S01]  /*1ba40*/  STL.64 [R1+0x270], R144 ;  /* 0x0002709001007387 */ /* 0x0001e20000100a00 */
[----:B------:R-:W-:-:S03]  /*1ba50*/  IMAD R4, R2, 0xe3, RZ ;  /* 0x000000e302047824 */ /* 0x000fc600078e02ff */
[----:B------:R1:W-:Y:S04]  /*1ba60*/  STL.64 [R1+0x268], R140 ;  /* 0x0002688c01007387 */ /* 0x0003e80000100a00 */
[----:B------:R2:W-:Y:S04]  /*1ba70*/  STL.64 [R1+0x260], R92 ;  /* 0x0002605c01007387 */ /* 0x0005e80000100a00 */
[----:B------:R3:W-:Y:S01]  /*1ba80*/  STL.64 [R1+0x258], R26 ;  /* 0x0002581a01007387 */ /* 0x0007e20000100a00 */
[----:B0-----:R-:W-:-:S04]  /*1ba90*/  IMAD.WIDE R144, R4, 0x2, R34 ;  /* 0x0000000204907825 */ /* 0x001fc800078e0222 */
[----:B-1----:R-:W-:-:S04]  /*1baa0*/  IMAD.WIDE R140, R4, 0x2, R32 ;  /* 0x00000002048c7825 */ /* 0x002fc800078e0220 */
[----:B--2---:R-:W-:-:S04]  /*1bab0*/  IMAD.WIDE R92, R4, 0x2, R30 ;  /* 0x00000002045c7825 */ /* 0x004fc800078e021e */
[----:B---3--:R-:W-:Y:S01]  /*1bac0*/  IMAD.WIDE R26, R4, 0x2, R28 ;  /* 0x00000002041a7825 */ /* 0x008fe200078e021c */
[----:B------:R-:W-:Y:S03]  /*1bad0*/  STL [R1+0x21d8], R139 ;  /* 0x0021d88b01007387 */ /* 0x000fe60000100800 */
[----:B------:R-:W-:Y:S01]  /*1bae0*/  VIADD R4, R36, 0xffffff1a ;  /* 0xffffff1a24047836 */ /* 0x000fe20000000000 */
[----:B------:R0:W2:Y:S04]  /*1baf0*/  @!P4 LDG.E.U16 R77, desc[UR6][R144.64] ;  /* 0x00000006904dc981 */ /* 0x0000a8000c1e1500 */
[----:B------:R1:W3:Y:S04]  /*1bb00*/  @!P4 LDG.E.U16 R76, desc[UR6][R140.64] ;  /* 0x000000068c4cc981 */ /* 0x0002e8000c1e1500 */
[----:B------:R0:W2:Y:S04]  /*1bb10*/  @!P4 LDG.E.U16 R75, desc[UR6][R92.64] ;  /* 0x000000065c4bc981 */ /* 0x0000a8000c1e1500 */
[----:B------:R0:W2:Y:S01]  /*1bb20*/  @!P4 LDG.E.U16 R74, desc[UR6][R26.64] ;  /* 0x000000061a4ac981 */ /* 0x0000a2000c1e1500 */
[----:B------:R-:W-:Y:S01]  /*1bb30*/  ISETP.GE.U32.AND P4, PT, R4, 0x7ffffe1b, PT ;  /* 0x7ffffe1b0400780c */ /* 0x000fe20003f86070 */
[----:B------:R-:W-:-:S02]  /*1bb40*/  IMAD R4, R2, 0xe4, RZ ;  /* 0x000000e402047824 */ /* 0x000fc400078e02ff */
[----:B------:R-:W-:Y:S04]  /*1bb50*/  STL [R1+0x21d4], R137 ;  /* 0x0021d48901007387 */ /* 0x000fe80000100800 */
        /* <DEDUP_REMOVED lines=46> */
[----:B------:R1:W-:Y:S01]  /*1be40*/  STL.64 [R1+0x1f8], R140 ;  /* 0x0001f88c01007387 */ /* 0x0003e20000100a00 */
[----:B0-----:R-:W-:-:S04]  /*1be50*/  IMAD.WIDE R144, R4, 0x2, R30 ;  /* 0x0000000204907825 */ /* 0x001fc800078e021e */
[----:B-1----:R-:W-:Y:S01]  /*1be60*/  IMAD.WIDE R140, R4, 0x2, R34 ;  /* 0x00000002048c7825 */ /* 0x002fe200078e0222 */
[----:B------:R-:W2:Y:S04]  /*1be70*/  @!P4 LDG.E.U16 R107, desc[UR6][R144.64] ;  /* 0x00000006906bc981 */ /* 0x000ea8000c1e1500 */
[----:B------:R0:W2:Y:S01]  /*1be80*/  @!P4 LDG.E.U16 R106, desc[UR6][R140.64] ;  /* 0x000000068c6ac981 */ /* 0x0000a2000c1e1500 */
[----:B------:R-:W-:Y:S01]  /*1be90*/  VIADD R5, R36, 0xffffff00 ;  /* 0xffffff0024057836 */ /* 0x000fe20000000000 */
[----:B------:R-:W-:Y:S02]  /*1bea0*/  PRMT R20, RZ, 0x7610, R20 ;  /* 0x00007610ff147816 */ /* 0x000fe40000000014 */
[----:B------:R1:W-:Y:S02]  /*1beb0*/  STL.64 [R1+0x1f0], R92 ;  /* 0x0001f05c01007387 */ /* 0x0003e40000100a00 */
[----:B------:R-:W-:-:S02]  /*1bec0*/  ISETP.GE.U32.AND P0, PT, R5, 0x7ffffe01, PT ;  /* 0x7ffffe010500780c */ /* 0x000fc40003f06070 */
[----:B------:R0:W-:Y:S01]  /*1bed0*/  STL.64 [R1+0x1e8], R26 ;  /* 0x0001e81a01007387 */ /* 0x0001e20000100a00 */
[----:B------:R-:W-:Y:S01]  /*1bee0*/  PRMT R5, RZ, 0x7610, R5 ;  /* 0x00007610ff057816 */ /* 0x000fe20000000005 */
[----:B-1----:R-:W-:-:S04]  /*1bef0*/  IMAD.WIDE R92, R4, 0x2, R32 ;  /* 0x00000002045c7825 */ /* 0x002fc800078e0220 */
[----:B0-----:R-:W-:Y:S01]  /*1bf00*/  IMAD.WIDE R26, R4, 0x2, R28 ;  /* 0x00000002041a7825 */ /* 0x001fe200078e021c */
[----:B------:R0:W3:Y:S03]  /*1bf10*/  @!P4 LDG.E.U16 R20, desc[UR6][R92.64] ;  /* 0x000000065c14c981 */ /* 0x0000e6000c1e1500 */
[----:B------:R-:W-:Y:S01]  /*1bf20*/  VIADD R4, R36, 0xffffff14 ;  /* 0xffffff1424047836 */ /* 0x000fe20000000000 */
[----:B------:R1:W3:Y:S04]  /*1bf30*/  @!P4 LDG.E.U16 R5, desc[UR6][R26.64] ;  /* 0x000000061a05c981 */ /* 0x0002e8000c1e1500 */
[----:B------:R-:W-:Y:S01]  /*1bf40*/  STL.64 [R1+0x2b0], R144 ;  /* 0x0002b09001007387 */ /* 0x000fe20000100a00 */
[----:B------:R-:W-:Y:S01]  /*1bf50*/  ISETP.GE.U32.AND P4, PT, R4, 0x7ffffe15, PT ;  /* 0x7ffffe150400780c */ /* 0x000fe20003f86070 */
[----:B------:R-:W-:-:S02]  /*1bf60*/  IMAD R4, R2, 0xea, RZ ;  /* 0x000000ea02047824 */ /* 0x000fc400078e02ff */
[----:B------:R0:W-:Y:S04]  /*1bf70*/  STL.64 [R1+0x1e0], R140 ;  /* 0x0001e08c01007387 */ /* 0x0001e80000100a00 */
[----:B------:R1:W-:Y:S04]  /*1bf80*/  STL.64 [R1+0x1d8], R92 ;  /* 0x0001d85c01007387 */ /* 0x0003e80000100a00 */
[----:B------:R1:W-:Y:S01]  /*1bf90*/  STL.64 [R1+0x2b8], R26 ;  /* 0x0002b81a01007387 */ /* 0x0003e20000100a00 */
[----:B------:R-:W-:Y:S01]  /*1bfa0*/  PRMT R56, RZ, 0x7610, R56 ;  /* 0x00007610ff387816 */ /* 0x000fe20000000038 */
[----:B0-----:R-:W-:Y:S01]  /*1bfb0*/  IMAD.WIDE R140, R4, 0x2, R34 ;  /* 0x00000002048c7825 */ /* 0x001fe200078e0222 */
[----:B------:R-:W-:-:S04]  /*1bfc0*/  PRMT R54, RZ, 0x7610, R54 ;  /* 0x00007610ff367816 */ /* 0x000fc80000000036 */
[----:B------:R-:W3:Y:S01]  /*1bfd0*/  @!P5 LDG.E.U16 R56, desc[UR6][R160.64] ;  /* 0x00000006a038d981 */ /* 0x000ee2000c1e1500 */
[----:B-1----:R-:W-:-:S03]  /*1bfe0*/  IMAD.WIDE R92, R4, 0x2, R30 ;  /* 0x00000002045c7825 */ /* 0x002fc600078e021e */
[----:B------:R-:W3:Y:S01]  /*1bff0*/  @!P5 LDG.E.U16 R54, desc[UR6][R162.64] ;  /* 0x00000006a236d981 */ /* 0x000ee2000c1e1500 */
[----:B------:R-:W-:-:S03]  /*1c000*/  IMAD.WIDE R26, R4, 0x2, R28 ;  /* 0x00000002041a7825 */ /* 0x000fc600078e021c */
[----:B--2---:R-:W-:Y:S04]  /*1c010*/  STL [R1+0x21c8], R106 ;  /* 0x0021c86a01007387 */ /* 0x004fe80000100800 */
[----:B------:R0:W-:Y:S04]  /*1c020*/  STL [R1+0x21c0], R107 ;  /* 0x0021c06b01007387 */ /* 0x0001e80000100800 */
[----:B------:R1:W-:Y:S01]  /*1c030*/  STL.64 [R1+0x1a0], R140 ;  /* 0x0001a08c01007387 */ /* 0x0003e20000100a00 */
[----:B0-----:R-:W-:-:S05]  /*1c040*/  IMAD.WIDE R106, R4, 0x2, R32 ;  /* 0x00000002046a7825 */ /* 0x001fca00078e0220 */
[----:B------:R0:W-:Y:S04]  /*1c050*/  STL.64 [R1+0x198], R106 ;  /* 0x0001986a01007387 */ /* 0x0001e80000100a00 */
[----:B------:R2:W-:Y:S04]  /*1c060*/  STL.64 [R1+0x190], R92 ;  /* 0x0001905c01007387 */ /* 0x0005e80000100a00 */
[----:B------:R0:W-:Y:S04]  /*1c070*/  STL.64 [R1+0x188], R26 ;  /* 0x0001881a01007387 */ /* 0x0001e80000100a00 */
[----:B------:R-:W4:Y:S04]  /*1c080*/  LDL.LU R160, [R1+0x300] ;  /* 0x0003000001a07983 */ /* 0x000f280000300800 */
[----:B------:R-:W4:Y:S04]  /*1c090*/  LDL.LU R161, [R1+0x21c] ;  /* 0x00021c0001a17983 */ /* 0x000f280000300800 */
[----:B------:R-:W4:Y:S04]  /*1c0a0*/  LDL.LU R162, [R1+0x218] ;  /* 0x0002180001a27983 */ /* 0x000f280000300800 */
[----:B------:R-:W4:Y:S04]  /*1c0b0*/  LDL.LU R163, [R1+0x304] ;  /* 0x0003040001a37983 */ /* 0x000f280000300800 */
[----:B------:R-:W4:Y:S04]  /*1c0c0*/  LDL.LU R164, [R1+0x214] ;  /* 0x0002140001a47983 */ /* 0x000f280000300800 */
[----:B------:R-:W4:Y:S01]  /*1c0d0*/  LDL.LU R165, [R1+0x210] ;  /* 0x0002100001a57983 */ /* 0x000f220000300800 */
[----:B------:R-:W-:Y:S01]  /*1c0e0*/  PRMT R55, RZ, 0x7610, R55 ;  /* 0x00007610ff377816 */ /* 0x000fe20000000037 */
[----:B------:R-:W-:Y:S01]  /*1c0f0*/  VIADD R4, R36, 0xffffff13 ;  /* 0xffffff1324047836 */ /* 0x000fe20000000000 */
[----:B------:R-:W-:-:S02]  /*1c100*/  PRMT R15, RZ, 0x7610, R15 ;  /* 0x00007610ff0f7816 */ /* 0x000fc4000000000f */
[----:B------:R-:W-:Y:S02]  /*1c110*/  PRMT R14, RZ, 0x7610, R14 ;  /* 0x00007610ff0e7816 */ /* 0x000fe4000000000e */
[----:B------:R-:W-:Y:S01]  /*1c120*/  PRMT R13, RZ, 0x7610, R13 ;  /* 0x00007610ff0d7816 */ /* 0x000fe2000000000d */
[----:B------:R-:W4:Y:S01]  /*1c130*/  @!P5 LDG.E.U16 R55, desc[UR6][R152.64] ;  /* 0x000000069837d981 */ /* 0x000f22000c1e1500 */
[----:B------:R-:W-:Y:S02]  /*1c140*/  PRMT R12, RZ, 0x7610, R12 ;  /* 0x00007610ff0c7816 */ /* 0x000fe4000000000c */
[----:B------:R-:W-:Y:S01]  /*1c150*/  ISETP.GE.U32.AND P5, PT, R4, 0x7ffffe14, PT ;  /* 0x7ffffe140400780c */ /* 0x000fe20003fa6070 */
[----:B------:R-:W-:Y:S01]  /*1c160*/  IMAD R4, R2, 0xeb, RZ ;  /* 0x000000eb02047824 */ /* 0x000fe200078e02ff */
[----:B------:R1:W4:Y:S04]  /*1c170*/  @!P2 LDG.E.U16 R15, desc[UR6][R140.64] ;  /* 0x000000068c0fa981 */ /* 0x000328000c1e1500 */
[----:B------:R0:W4:Y:S04]  /*1c180*/  @!P2 LDG.E.U16 R14, desc[UR6][R106.64] ;  /* 0x000000066a0ea981 */ /* 0x000128000c1e1500 */
[----:B------:R2:W4:Y:S01]  /*1c190*/  @!P2 LDG.E.U16 R13, desc[UR6][R92.64] ;  /* 0x000000065c0da981 */ /* 0x000522000c1e1500 */
[----:B-1----:R-:W-:-:S03]  /*1c1a0*/  IMAD.WIDE R140, R4, 0x2, R30 ;  /* 0x00000002048c7825 */ /* 0x002fc600078e021e */
[----:B------:R1:W4:Y:S01]  /*1c1b0*/  @!P2 LDG.E.U16 R12, desc[UR6][R26.64] ;  /* 0x000000061a0ca981 */ /* 0x000322000c1e1500 */
[----:B0-----:R-:W-:-:S04]  /*1c1c0*/  IMAD.WIDE R106, R4, 0x2, R34 ;  /* 0x00000002046a7825 */ /* 0x001fc800078e0222 */
[----:B--2---:R-:W-:-:S04]  /*1c1d0*/  IMAD.WIDE R92, R4, 0x2, R32 ;  /* 0x00000002045c7825 */ /* 0x004fc800078e0220 */
[----:B-1----:R-:W-:Y:S01]  /*1c1e0*/  IMAD.WIDE R26, R4, 0x2, R28 ;  /* 0x00000002041a7825 */ /* 0x002fe200078e021c */
[----:B------:R-:W-:-:S03]  /*1c1f0*/  PRMT R71, RZ, 0x7610, R71 ;  /* 0x00007610ff477816 */ /* 0x000fc60000000047 */
[----:B------:R-:W-:Y:S01]  /*1c200*/  VIADD R4, R36, 0xffffff01 ;  /* 0xffffff0124047836 */ /* 0x000fe20000000000 */
[----:B------:R-:W-:Y:S02]  /*1c210*/  PRMT R73, RZ, 0x7610, R73 ;  /* 0x00007610ff497816 */ /* 0x000fe40000000049 */
[----:B------:R-:W-:Y:S01]  /*1c220*/  PRMT R72, RZ, 0x7610, R72 ;  /* 0x00007610ff487816 */ /* 0x000fe20000000048 */
[----:B---3--:R-:W-:Y:S01]  /*1c230*/  STL [R1+0x21c4], R20 ;  /* 0x0021c41401007387 */ /* 0x008fe20000100800 */
[----:B------:R-:W-:Y:S01]  /*1c240*/  ISETP.GE.U32.AND P2, PT, R4, 0x7ffffe02, PT ;  /* 0x7ffffe020400780c */ /* 0x000fe20003f46070 */
[----:B------:R-:W-:Y:S01]  /*1c250*/  IMAD R4, R2, 0xec, RZ ;  /* 0x000000ec02047824 */ /* 0x000fe200078e02ff */
[----:B------:R-:W-:Y:S01]  /*1c260*/  PRMT R70, RZ, 0x7610, R70 ;  /* 0x00007610ff467816 */ /* 0x000fe20000000046 */
[----:B------:R-:W-:Y:S04]  /*1c270*/  STL [R1+0x21bc], R5 ;  /* 0x0021bc0501007387 */ /* 0x000fe80000100800 */
[----:B------:R0:W-:Y:S04]  /*1c280*/  STL.64 [R1+0x2e8], R140 ;  /* 0x0002e88c01007387 */ /* 0x0001e80000100a00 */
[----:B------:R0:W2:Y:S04]  /*1c290*/  @!P4 LDG.E.U16 R71, desc[UR6][R140.64] ;  /* 0x000000068c47c981 */ /* 0x0000a8000c1e1500 */
[----:B------:R1:W-:Y:S04]  /*1c2a0*/  STL.64 [R1+0x180], R106 ;  /* 0x0001806a01007387 */ /* 0x0003e80000100a00 */
[----:B------:R1:W3:Y:S01]  /*1c2b0*/  @!P4 LDG.E.U16 R73, desc[UR6][R106.64] ;  /* 0x000000066a49c981 */ /* 0x0002e2000c1e1500 */
[----:B0-----:R-:W-:-:S03]  /*1c2c0*/  IMAD.WIDE R140, R4, 0x2, R34 ;  /* 0x00000002048c7825 */ /* 0x001fc600078e0222 */
[----:B------:R0:W-:Y:S04]  /*1c2d0*/  STL.64 [R1+0x178], R92 ;  /* 0x0001785c01007387 */ /* 0x0001e80000100a00 */
[----:B------:R0:W2:Y:S01]  /*1c2e0*/  @!P4 LDG.E.U16 R72, desc[UR6][R92.64] ;  /* 0x000000065c48c981 */ /* 0x0000a2000c1e1500 */
[----:B-1----:R-:W-:-:S03]  /*1c2f0*/  IMAD.WIDE R106, R4, 0x2, R32 ;  /* 0x00000002046a7825 */ /* 0x002fc600078e0220 */
[----:B------:R1:W-:Y:S04]  /*1c300*/  STL.64 [R1+0x2f0], R26 ;  /* 0x0002f01a01007387 */ /* 0x0003e80000100a00 */
[----:B------:R1:W2:Y:S01]  /*1c310*/  @!P4 LDG.E.U16 R70, desc[UR6][R26.64] ;  /* 0x000000061a46c981 */ /* 0x0002a2000c1e1500 */
[----:B0-----:R-:W-:-:S03]  /*1c320*/  IMAD.WIDE R92, R4, 0x2, R30 ;  /* 0x00000002045c7825 */ /* 0x001fc600078e021e */
[----:B------:R-:W-:Y:S01]  /*1c330*/  STL.64 [R1+0x170], R140 ;  /* 0x0001708c01007387 */ /* 0x000fe20000100a00 */
[----:B-1----:R-:W-:-:S03]  /*1c340*/  IMAD.WIDE R26, R4, 0x2, R28 ;  /* 0x00000002041a7825 */ /* 0x002fc600078e021c */
[----:B------:R-:W-:Y:S04]  /*1c350*/  STL.64 [R1+0x168], R106 ;  /* 0x0001686a01007387 */ /* 0x000fe80000100a00 */
[----:B------:R-:W-:Y:S04]  /*1c360*/  STL.64 [R1+0x160], R92 ;  /* 0x0001605c01007387 */ /* 0x000fe80000100a00 */
[----:B------:R-:W-:Y:S04]  /*1c370*/  STL.64 [R1+0x158], R26 ;  /* 0x0001581a01007387 */ /* 0x000fe80000100a00 */
[----:B------:R-:W2:Y:S04]  /*1c380*/  LDL.LU R145, [R1+0x388] ;  /* 0x0003880001917983 */ /* 0x000ea80000300800 */
[----:B------:R-:W3:Y:S04]  /*1c390*/  LDL.LU R147, [R1+0x38c] ;  /* 0x00038c0001937983 */ /* 0x000ee80000300800 */
[----:B----4-:R-:W-:Y:S04]  /*1c3a0*/  STS.U16 [R157+UR76+0x14880], R160 ;  /* 0x014880a09d007988 */ /* 0x010fe8000800044c */
[----:B------:R-:W-:Y:S04]  /*1c3b0*/  STS.U16 [R157+UR76+0x24880], R161 ;  /* 0x024880a19d007988 */ /* 0x000fe8000800044c */
[----:B------:R-:W-:Y:S04]  /*1c3c0*/  STS.U16 [R157+UR76+0x34880], R162 ;  /* 0x034880a29d007988 */ /* 0x000fe8000800044c */
[----:B------:R-:W-:Y:S04]  /*1c3d0*/  STS.U16 [R157+UR76+0x4880], R163 ;  /* 0x004880a39d007988 */ /* 0x000fe8000800044c */
[----:B------:R0:W-:Y:S04]  /*1c3e0*/  STS.U16 [R157+UR76+0x14c80], R164 ;  /* 0x014c80a49d007988 */ /* 0x0001e8000800044c */
[----:B------:R1:W-:Y:S04]  /*1c3f0*/  STS.U16 [R157+UR76+0x24c80], R165 ;  /* 0x024c80a59d007988 */ /* 0x0003e8000800044c */
[----:B0-----:R-:W4:Y:S04]  /*1c400*/  LDL.LU R164, [R1+0x378] ;  /* 0x0003780001a47983 */ /* 0x001f280000300800 */
[----:B------:R-:W4:Y:S04]  /*1c410*/  LDL.LU R148, [R1+0x374] ;  /* 0x0003740001947983 */ /* 0x000f280000300800 */
[----:B------:R-:W4:Y:S04]  /*1c420*/  LDL.LU R149, [R1+0x370] ;  /* 0x0003700001957983 */ /* 0x000f280000300800 */
[----:B-1----:R-:W4:Y:S01]  /*1c430*/  LDL.LU R165, [R1+0x37c] ;  /* 0x00037c0001a57983 */ /* 0x002f220000300800 */
[----:B------:R-:W-:-:S03]  /*1c440*/  VIADD R4, R36, 0xffffff0d ;  /* 0xffffff0d24047836 */ /* 0x000fc60000000000 */
[----:B------:R-:W4:Y:S04]  /*1c450*/  LDL.LU R151, [R1+0x358] ;  /* 0x0003580001977983 */ /* 0x000f280000300800 */
[----:B------:R-:W4:Y:S04]  /*1c460*/  LDL.LU R152, [R1+0x354] ;  /* 0x0003540001987983 */ /* 0x000f280000300800 */
[----:B------:R-:W4:Y:S04]  /*1c470*/  LDL.LU R153, [R1+0x350] ;  /* 0x0003500001997983 */ /* 0x000f280000300800 */
[----:B------:R-:W4:Y:S01]  /*1c480*/  LDL.LU R155, [R1+0x35c] ;  /* 0x00035c00019b7983 */ /* 0x000f220000300800 */
[----:B------:R-:W-:-:S03]  /*1c490*/  PRMT R83, RZ, 0x7610, R83 ;  /* 0x00007610ff537816 */ /* 0x000fc60000000053 */
[----:B------:R-:W4:Y:S01]  /*1c4a0*/  LDL.LU R156, [R1+0x328] ;  /* 0x00032800019c7983 */ /* 0x000f220000300800 */
[----:B------:R-:W-:-:S03]  /*1c4b0*/  ISETP.GE.U32.AND P4, PT, R4, 0x7ffffe0e, PT ;  /* 0x7ffffe0e0400780c */ /* 0x000fc60003f86070 */
[----:B------:R-:W4:Y:S01]  /*1c4c0*/  LDL.LU R159, [R1+0x324] ;  /* 0x00032400019f7983 */ /* 0x000f220000300800 */
[----:B------:R-:W-:-:S03]  /*1c4d0*/  PRMT R85, RZ, 0x7610, R85 ;  /* 0x00007610ff557816 */ /* 0x000fc60000000055 */
[----:B------:R-:W4:Y:S01]  /*1c4e0*/  LDL.LU R160, [R1+0x320] ;  /* 0x0003200001a07983 */ /* 0x000f220000300800 */
[----:B------:R-:W-:-:S03]  /*1c4f0*/  PRMT R84, RZ, 0x7610, R84 ;  /* 0x00007610ff547816 */ /* 0x000fc60000000054 */
[----:B------:R-:W4:Y:S01]  /*1c500*/  LDL.LU R161, [R1+0x32c] ;  /* 0x00032c0001a17983 */ /* 0x000f220000300800 */
[----:B------:R-:W-:Y:S01]  /*1c510*/  IMAD R4, R2, 0xf2, RZ ;  /* 0x000000f202047824 */ /* 0x000fe200078e02ff */
[----:B------:R-:W-:Y:S02]  /*1c520*/  PRMT R82, RZ, 0x7610, R82 ;  /* 0x00007610ff527816 */ /* 0x000fe40000000052 */
[----:B------:R0:W4:Y:S01]  /*1c530*/  @!P5 LDG.E.U16 R83, desc[UR6][R92.64] ;  /* 0x000000065c53d981 */ /* 0x000122000c1e1500 */
[----:B------:R-:W-:-:S03]  /*1c540*/  PRMT R11, RZ, 0x7610, R11 ;  /* 0x00007610ff0b7816 */ /* 0x000fc6000000000b */
[----:B------:R1:W4:Y:S04]  /*1c550*/  @!P5 LDG.E.U16 R85, desc[UR6][R140.64] ;  /* 0x000000068c55d981 */ /* 0x000328000c1e1500 */
[----:B------:R1:W4:Y:S01]  /*1c560*/  @!P5 LDG.E.U16 R84, desc[UR6][R106.64] ;  /* 0x000000066a54d981 */ /* 0x000322000c1e1500 */
[----:B0-----:R-:W-:-:S03]  /*1c570*/  IMAD.WIDE R92, R4, 0x2, R34 ;  /* 0x00000002045c7825 */ /* 0x001fc600078e0222 */
[----:B------:R0:W4:Y:S01]  /*1c580*/  @!P5 LDG.E.U16 R82, desc[UR6][R26.64] ;  /* 0x000000061a52d981 */ /* 0x000122000c1e1500 */
[----:B-1----:R-:W-:-:S03]  /*1c590*/  IMAD.WIDE R140, R4, 0x2, R32 ;  /* 0x00000002048c7825 */ /* 0x002fc600078e0220 */
[----:B------:R-:W4:Y:S01]  /*1c5a0*/  LDL.LU R162, [R1+0x30c] ;  /* 0x00030c0001a27983 */ /* 0x000f220000300800 */
[----:B------:R-:W-:-:S03]  /*1c5b0*/  IMAD.WIDE R106, R4, 0x2, R30 ;  /* 0x00000002046a7825 */ /* 0x000fc600078e021e */
[----:B------:R-:W4:Y:S01]  /*1c5c0*/  LDL.LU R163, [R1+0x308] ;  /* 0x0003080001a37983 */ /* 0x000f220000300800 */
[----:B0-----:R-:W-:-:S03]  /*1c5d0*/  IMAD.WIDE R26, R4, 0x2, R28 ;  /* 0x00000002041a7825 */ /* 0x001fc600078e021c */
[----:B------:R0:W-:Y:S04]  /*1c5e0*/  STL.64 [R1+0xe0], R92 ;  /* 0x0000e05c01007387 */ /* 0x0001e80000100a00 */
[----:B------:R-:W-:Y:S04]  /*1c5f0*/  STL.64 [R1+0xd8], R140 ;  /* 0x0000d88c01007387 */ /* 0x000fe80000100a00 */
[----:B------:R-:W4:Y:S04]  /*1c600*/  @!P4 LDG.E.U16 R11, desc[UR6][R92.64] ;  /* 0x000000065c0bc981 */ /* 0x000f28000c1e1500 */
[----:B0-----:R-:W4:Y:S04]  /*1c610*/  LDL.LU.64 R92, [R1+0x3f98] ;  /* 0x003f9800015c7983 */ /* 0x001f280000300a00 */
[----:B--2---:R-:W-:Y:S04]  /*1c620*/  STS.U16 [R157+UR76+0x34c80], R145 ;  /* 0x034c80919d007988 */ /* 0x004fe8000800044c */
[----:B---3--:R-:W-:Y:S04]  /*1c630*/  STS.U16 [R157+UR76+0x4c80], R147 ;  /* 0x004c80939d007988 */ /* 0x008fe8000800044c */
[----:B------:R-:W-:Y:S04]  /*1c640*/  STL.64 [R1+0xd0], R106 ;  /* 0x0000d06a01007387 */ /* 0x000fe80000100a00 */
[----:B------:R-:W-:Y:S04]  /*1c650*/  STL.64 [R1+0xc8], R26 ;  /* 0x0000c81a01007387 */ /* 0x000fe80000100a00 */
[----:B----4-:R0:W-:Y:S04]  /*1c660*/  STS.U16 [R157+UR76+0x15080], R164 ;  /* 0x015080a49d007988 */ /* 0x0101e8000800044c */
[----:B------:R-:W-:Y:S04]  /*1c670*/  STS.U16 [R157+UR76+0x25080], R148 ;  /* 0x025080949d007988 */ /* 0x000fe8000800044c */
[----:B------:R-:W-:Y:S04]  /*1c680*/  STS.U16 [R157+UR76+0x35080], R149 ;  /* 0x035080959d007988 */ /* 0x000fe8000800044c */
[----:B0-----:R-:W2:Y:S04]  /*1c690*/  LDL.LU R164, [R1+0x3c8] ;  /* 0x0003c80001a47983 */ /* 0x001ea80000300800 */
[----:B------:R0:W-:Y:S04]  /*1c6a0*/  STS.U16 [R157+UR76+0x5080], R165 ;  /* 0x005080a59d007988 */ /* 0x0001e8000800044c */
[----:B0-----:R-:W3:Y:S01]  /*1c6b0*/  LDL.LU R165, [R1+0x3cc] ;  /* 0x0003cc0001a57983 */ /* 0x001ee20000300800 */
[----:B------:R-:W-:Y:S01]  /*1c6c0*/  PRMT R10, RZ, 0x7610, R10 ;  /* 0x00007610ff0a7816 */ /* 0x000fe2000000000a */
[----:B------:R-:W-:-:S02]  /*1c6d0*/  VIADD R5, R36, 0xffffff05 ;  /* 0xffffff0524057836 */ /* 0x000fc40000000000 */
[----:B------:R-:W-:Y:S01]  /*1c6e0*/  STS.U16 [R157+UR76+0x15480], R151 ;  /* 0x015480979d007988 */ /* 0x000fe2000800044c */
[----:B------:R-:W-:-:S03]  /*1c6f0*/  PRMT R9, RZ, 0x7610, R9 ;  /* 0x00007610ff097816 */ /* 0x000fc60000000009 */
[----:B------:R-:W-:Y:S01]  /*1c700*/  STS.U16 [R157+UR76+0x25480], R152 ;  /* 0x025480989d007988 */ /* 0x000fe2000800044c */
[----:B------:R-:W-:Y:S01]  /*1c710*/  PRMT R8, RZ, 0x7610, R8 ;  /* 0x00007610ff087816 */ /* 0x000fe20000000008 */
[----:B------:R-:W-:Y:S02]  /*1c720*/  IMAD R20, R2, 0xfa, RZ ;  /* 0x000000fa02147824 */ /* 0x000fe400078e02ff */
[----:B------:R-:W-:Y:S04]  /*1c730*/  STS.U16 [R157+UR76+0x35480], R153 ;  /* 0x035480999d007988 */ /* 0x000fe8000800044c */
[----:B------:R-:W-:Y:S01]  /*1c740*/  STS.U16 [R157+UR76+0x5480], R155 ;  /* 0x0054809b9d007988 */ /* 0x000fe2000800044c */
[----:B------:R-:W-:-:S03]  /*1c750*/  ISETP.GE.U32.AND P5, PT, R5, 0x7ffffe06, PT ;  /* 0x7ffffe060500780c */ /* 0x000fc60003fa6070 */
[----:B------:R-:W-:Y:S04]  /*1c760*/  STS.U16 [R157+UR76+0x15880], R156 ;  /* 0x0158809c9d007988 */ /* 0x000fe8000800044c */
[----:B------:R-:W-:Y:S04]  /*1c770*/  STS.U16 [R157+UR76+0x25880], R159 ;  /* 0x0258809f9d007988 */ /* 0x000fe8000800044c */
[----:B------:R-:W-:Y:S04]  /*1c780*/  STS.U16 [R157+UR76+0x35880], R160 ;  /* 0x035880a09d007988 */ /* 0x000fe8000800044c */
[----:B------:R0:W-:Y:S04]  /*1c790*/  STS.U16 [R157+UR76+0x5880], R161 ;  /* 0x005880a19d007988 */ /* 0x0001e8000800044c */
[----:B------:R-:W4:Y:S04]  /*1c7a0*/  LDL.LU R145, [R1+0x3c0] ;  /* 0x0003c00001917983 */ /* 0x000f280000300800 */
[----:B------:R1:W4:Y:S01]  /*1c7b0*/  @!P4 LDG.E.U16 R10, desc[UR6][R140.64] ;  /* 0x000000068c0ac981 */ /* 0x000322000c1e1500 */
[----:B0-----:R-:W-:-:S03]  /*1c7c0*/  IMAD.WIDE R160, R20, 0x2, R34 ;  /* 0x0000000214a07825 */ /* 0x001fc600078e0222 */
[----:B------:R-:W4:Y:S04]  /*1c7d0*/  LDL.LU R147, [R1+0x3bc] ;  /* 0x0003bc0001937983 */ /* 0x000f280000300800 */
[----:B------:R0:W4:Y:S01]  /*1c7e0*/  @!P4 LDG.E.U16 R9, desc[UR6][R106.64] ;  /* 0x000000066a09c981 */ /* 0x000122000c1e1500 */
[----:B-1----:R-:W-:-:S03]  /*1c7f0*/  IMAD.WIDE R140, R20, 0x2, R32 ;  /* 0x00000002148c7825 */ /* 0x002fc600078e0220 */
[----:B------:R-:W4:Y:S04]  /*1c800*/  LDL.LU R148, [R1+0x3b8] ;  /* 0x0003b80001947983 */ /* 0x000f280000300800 */
[----:B------:R1:W4:Y:S01]  /*1c810*/  @!P4 LDG.E.U16 R8, desc[UR6][R26.64] ;  /* 0x000000061a08c981 */ /* 0x000322000c1e1500 */
[----:B0-----:R-:W-:-:S03]  /*1c820*/  IMAD.WIDE R106, R20, 0x2, R30 ;  /* 0x00000002146a7825 */ /* 0x001fc600078e021e */
[----:B------:R-:W4:Y:S01]  /*1c830*/  LDL.LU R149, [R1+0x3c4] ;  /* 0x0003c40001957983 */ /* 0x000f220000300800 */
[----:B------:R-:W-:-:S03]  /*1c840*/  PRMT R7, RZ, 0x7610, R7 ;  /* 0x00007610ff077816 */ /* 0x000fc60000000007 */
[----:B------:R-:W4:Y:S01]  /*1c850*/  LDL.LU R151, [R1+0x394] ;  /* 0x0003940001977983 */ /* 0x000f220000300800 */
[----:B-1----:R-:W-:-:S03]  /*1c860*/  IMAD.WIDE R26, R20, 0x2, R28 ;  /* 0x00000002141a7825 */ /* 0x002fc600078e021c */
[----:B------:R-:W4:Y:S04]  /*1c870*/  LDL.LU R152, [R1+0x390] ;  /* 0x0003900001987983 */ /* 0x000f280000300800 */
[----:B------:R0:W-:Y:S04]  /*1c880*/  STL.64 [R1+0x20], R160 ;  /* 0x000020a001007387 */ /* 0x0001e80000100a00 */
[----:B------:R-:W-:Y:S04]  /*1c890*/  STL.64 [R1+0x18], R140 ;  /* 0x0000188c01007387 */ /* 0x000fe80000100a00 */
[----:B------:R-:W-:Y:S04]  /*1c8a0*/  STL.64 [R1+0x10], R106 ;  /* 0x0000106a01007387 */ /* 0x000fe80000100a00 */
[----:B------:R-:W-:Y:S04]  /*1c8b0*/  STL.64 [R1+0x8], R26 ;  /* 0x0000081a01007387 */ /* 0x000fe80000100a00 */
[----:B------:R-:W4:Y:S04]  /*1c8c0*/  LDL R153, [R1+0x1f94] ;  /* 0x001f940001997983 */ /* 0x000f280000100800 */
[----:B------:R-:W4:Y:S04]  /*1c8d0*/  LDL R155, [R1+0x1f98] ;  /* 0x001f9800019b7983 */ /* 0x000f280000100800 */
[----:B------:R-:W4:Y:S04]  /*1c8e0*/  LDL R156, [R1+0x1f8c] ;  /* 0x001f8c00019c7983 */ /* 0x000f280000100800 */
[----:B------:R-:W4:Y:S04]  /*1c8f0*/  @!P5 LDG.E.U16 R7, desc[UR6][R160.64] ;  /* 0x00000006a007d981 */ /* 0x000f28000c1e1500 */
[----:B------:R-:W4:Y:S04]  /*1c900*/  LDL R159, [R1+0x1f88] ;  /* 0x001f8800019f7983 */ /* 0x000f280000100800 */
[----:B------:R1:W-:Y:S04]  /*1c910*/  STS.U16 [R157+UR76+0x15c80], R162 ;  /* 0x015c80a29d007988 */ /* 0x0003e8000800044c */
[----:B0-----:R-:W4:Y:S04]  /*1c920*/  LDL.LU R160, [R1+0x1a54] ;  /* 0x001a540001a07983 */ /* 0x001f280000300800 */
[----:B------:R-:W4:Y:S04]  /*1c930*/  LDL R161, [R1+0x1f90] ;  /* 0x001f900001a17983 */ /* 0x000f280000100800 */
[----:B------:R0:W-:Y:S04]  /*1c940*/  STS.U16 [R157+UR76+0x25c80], R163 ;  /* 0x025c80a39d007988 */ /* 0x0001e8000800044c */
[----:B-1----:R-:W4:Y:S04]  /*1c950*/  LDL.LU R162, [R1+0x3e0] ;  /* 0x0003e00001a27983 */ /* 0x002f280000300800 */
[----:B0-----:R-:W4:Y:S04]  /*1c960*/  LDL.LU R163, [R1+0x3dc] ;  /* 0x0003dc0001a37983 */ /* 0x001f280000300800 */
[----:B--2---:R0:W-:Y:S04]  /*1c970*/  STS.U16 [R157+UR76+0x35c80], R164 ;  /* 0x035c80a49d007988 */ /* 0x0041e8000800044c */
[----:B0-----:R-:W2:Y:S04]  /*1c980*/  LDL.LU R164, [R1+0x3d8] ;  /* 0x0003d80001a47983 */ /* 0x001ea80000300800 */
[----:B---3--:R0:W-:Y:S04]  /*1c990*/  STS.U16 [R157+UR76+0x5c80], R165 ;  /* 0x005c80a59d007988 */ /* 0x0081e8000800044c */
[----:B0-----:R-:W3:Y:S01]  /*1c9a0*/  LDL.LU R165, [R1+0x3e4] ;  /* 0x0003e40001a57983 */ /* 0x001ee20000300800 */
[----:B------:R-:W-:Y:S01]  /*1c9b0*/  VIADD R4, R36, 0xffffff12 ;  /* 0xffffff1224047836 */ /* 0x000fe20000000000 */
[----:B------:R-:W-:-:S02]  /*1c9c0*/  PRMT R6, RZ, 0x7610, R6 ;  /* 0x00007610ff067816 */ /* 0x000fc40000000006 */
[----:B------:R-:W-:Y:S02]  /*1c9d0*/  PRMT R5, RZ, 0x7610, R5 ;  /* 0x00007610ff057816 */ /* 0x000fe40000000005 */
[----:B------:R-:W-:Y:S02]  /*1c9e0*/  ISETP.GE.U32.AND P4, PT, R4, 0x7ffffe13, PT ;  /* 0x7ffffe130400780c */ /* 0x000fe40003f86070 */
[----:B------:R-:W-:Y:S01]  /*1c9f0*/  PRMT R4, RZ, 0x7610, R4 ;  /* 0x00007610ff047816 */ /* 0x000fe20000000004 */
[----:B------:R-:W-:Y:S01]  /*1ca00*/  IMAD R20, R2, 0xed, RZ ;  /* 0x000000ed02147824 */ /* 0x000fe200078e02ff */
[----:B------:R0:W3:Y:S01]  /*1ca10*/  @!P5 LDG.E.U16 R6, desc[UR6][R140.64] ;  /* 0x000000068c06d981 */ /* 0x0000e2000c1e1500 */
[----:B------:R-:W-:Y:S02]  /*1ca20*/  PRMT R91, RZ, 0x7610, R91 ;  /* 0x00007610ff5b7816 */ /* 0x000fe4000000005b */
[----:B------:R-:W-:Y:S01]  /*1ca30*/  PRMT R93, RZ, 0x7610, R93 ;  /* 0x00007610ff5d7816 */ /* 0x000fe2000000005d */
[----:B------:R1:W3:Y:S01]  /*1ca40*/  @!P5 LDG.E.U16 R5, desc[UR6][R106.64] ;  /* 0x000000066a05d981 */ /* 0x0002e2000c1e1500 */
[----:B------:R-:W-:-:S02]  /*1ca50*/  PRMT R92, RZ, 0x7610, R92 ;  /* 0x00007610ff5c7816 */ /* 0x000fc4000000005c */
[----:B------:R-:W-:Y:S01]  /*1ca60*/  PRMT R90, RZ, 0x7610, R90 ;  /* 0x00007610ff5a7816 */ /* 0x000fe2000000005a */
[----:B------:R4:W3:Y:S01]  /*1ca70*/  @!P5 LDG.E.U16 R4, desc[UR6][R26.64] ;  /* 0x000000061a04d981 */ /* 0x0008e2000c1e1500 */
[----:B0-----:R-:W-:-:S03]  /*1ca80*/  IMAD.WIDE R140, R20, 0x2, R34 ;  /* 0x00000002148c7825 */ /* 0x001fc600078e0222 */
[----:B----4-:R0:W-:Y:S01]  /*1ca90*/  STS.U16 [R157+UR76+0x16080], R145 ;  /* 0x016080919d007988 */ /* 0x0101e2000800044c */
[----:B-1----:R-:W-:-:S03]  /*1caa0*/  IMAD.WIDE R106, R20, 0x2, R32 ;  /* 0x00000002146a7825 */ /* 0x002fc600078e0220 */
[----:B------:R-:W4:Y:S04]  /*1cab0*/  @!P4 LDG.E.U16 R93, desc[UR6][R140.64] ;  /* 0x000000068c5dc981 */ /* 0x000f28000c1e1500 */
[----:B------:R-:W-:Y:S01]  /*1cac0*/  STS.U16 [R157+UR76+0x26080], R147 ;  /* 0x026080939d007988 */ /* 0x000fe2000800044c */
[----:B------:R-:W-:-:S03]  /*1cad0*/  IMAD.WIDE R26, R20, 0x2, R28 ;  /* 0x00000002141a7825 */ /* 0x000fc600078e021c */
[----:B------:R-:W4:Y:S01]  /*1cae0*/  @!P4 LDG.E.U16 R92, desc[UR6][R106.64] ;  /* 0x000000066a5cc981 */ /* 0x000f22000c1e1500 */
[----:B0-----:R-:W-:-:S03]  /*1caf0*/  IMAD.WIDE R144, R20, 0x2, R30 ;  /* 0x0000000214907825 */ /* 0x001fc600078e021e */
[----:B------:R-:W-:Y:S01]  /*1cb00*/  STS.U16 [R157+UR76+0x36080], R148 ;  /* 0x036080949d007988 */ /* 0x000fe2000800044c */
[----:B------:R-:W-:-:S03]  /*1cb10*/  VIADD R20, R36, 0xffffff11 ;  /* 0xffffff1124147836 */ /* 0x000fc60000000000 */
[----:B------:R0:W4:Y:S04]  /*1cb20*/  @!P4 LDG.E.U16 R91, desc[UR6][R144.64] ;  /* 0x00000006905bc981 */ /* 0x000128000c1e1500 */
[----:B------:R-:W-:Y:S04]  /*1cb30*/  STS.U16 [R157+UR76+0x6080], R149 ;  /* 0x006080959d007988 */ /* 0x000fe8000800044c */
[----:B------:R-:W-:Y:S04]  /*1cb40*/  STS.U16 [R157+UR76+0x16480], R151 ;  /* 0x016480979d007988 */ /* 0x000fe8000800044c */
[----:B------:R-:W-:Y:S04]  /*1cb50*/  STS.U16 [R157+UR76+0x26480], R152 ;  /* 0x026480989d007988 */ /* 0x000fe8000800044c */
[----:B------:R1:W4:Y:S01]  /*1cb60*/  @!P4 LDG.E.U16 R90, desc[UR6][R26.64] ;  /* 0x000000061a5ac981 */ /* 0x000322000c1e1500 */
[----:B------:R-:W-:Y:S01]  /*1cb70*/  ISETP.GE.U32.AND P4, PT, R20, 0x7ffffe12, PT ;  /* 0x7ffffe121400780c */ /* 0x000fe20003f86070 */
[----:B------:R-:W-:-:S02]  /*1cb80*/  IMAD R20, R2, 0xee, RZ ;  /* 0x000000ee02147824 */ /* 0x000fc400078e02ff */
[----:B------:R0:W-:Y:S04]  /*1cb90*/  STL.64 [R1+0x300], R144 ;  /* 0x0003009001007387 */ /* 0x0001e80000100a00 */
[----:B------:R-:W-:Y:S04]  /*1cba0*/  STS.U16 [R157+UR76+0x36480], R153 ;  /* 0x036480999d007988 */ /* 0x000fe8000800044c */
[----:B------:R-:W-:Y:S04]  /*1cbb0*/  STS.U16 [R157+UR76+0x6480], R155 ;  /* 0x0064809b9d007988 */ /* 0x000fe8000800044c */
[----:B------:R-:W-:Y:S04]  /*1cbc0*/  STS.U16 [R157+UR76+0x16880], R156 ;  /* 0x0168809c9d007988 */ /* 0x000fe8000800044c */
[----:B------:R-:W-:Y:S04]  /*1cbd0*/  STS.U16 [R157+UR76+0x26880], R159 ;  /* 0x0268809f9d007988 */ /* 0x000fe8000800044c */
[----:B------:R-:W-:Y:S04]  /*1cbe0*/  STS.U16 [R157+UR76+0x36880], R160 ;  /* 0x036880a09d007988 */ /* 0x000fe8000800044c */
[----:B------:R-:W-:Y:S01]  /*1cbf0*/  STS.U16 [R157+UR76+0x6880], R161 ;  /* 0x006880a19d007988 */ /* 0x000fe2000800044c */
[----:B------:R-:W-:-:S03]  /*1cc00*/  PRMT R81, RZ, 0x7610, R81 ;  /* 0x00007610ff517816 */ /* 0x000fc60000000051 */
[----:B------:R0:W-:Y:S04]  /*1cc10*/  STL.64 [R1+0x150], R140 ;  /* 0x0001508c01007387 */ /* 0x0001e80000100a00 */
[----:B------:R-:W-:Y:S01]  /*1cc20*/  STS.U16 [R157+UR76+0x16c80], R162 ;  /* 0x016c80a29d007988 */ /* 0x000fe2000800044c */
[----:B------:R-:W-:-:S03]  /*1cc30*/  PRMT R80, RZ, 0x7610, R80 ;  /* 0x00007610ff507816 */ /* 0x000fc60000000050 */
[----:B------:R-:W-:Y:S01]  /*1cc40*/  STS.U16 [R157+UR76+0x26c80], R163 ;  /* 0x026c80a39d007988 */ /* 0x000fe2000800044c */
[----:B------:R-:W-:Y:S01]  /*1cc50*/  PRMT R79, RZ, 0x7610, R79 ;  /* 0x00007610ff4f7816 */ /* 0x000fe2000000004f */
[C---:B0-----:R-:W-:Y:S01]  /*1cc60*/  IMAD.WIDE R144, R20.reuse, 0x2, R34 ;  /* 0x0000000214907825 */ /* 0x041fe200078e0222 */
[----:B------:R-:W-:Y:S01]  /*1cc70*/  PRMT R78, RZ, 0x7610, R78 ;  /* 0x00007610ff4e7816 */ /* 0x000fe2000000004e */
[----:B------:R0:W-:Y:S02]  /*1cc80*/  STL.64 [R1+0x148], R106 ;  /* 0x0001486a01007387 */ /* 0x0001e40000100a00 */
[C---:B------:R-:W-:Y:S02]  /*1cc90*/  IMAD.WIDE R140, R20.reuse, 0x2, R32 ;  /* 0x00000002148c7825 */ /* 0x040fe400078e0220 */
[----:B------:R1:W-:Y:S04]  /*1cca0*/  STL.64 [R1+0x308], R26 ;  /* 0x0003081a01007387 */ /* 0x0003e80000100a00 */
[----:B------:R-:W4:Y:S01]  /*1ccb0*/  @!P4 LDG.E.U16 R81, desc[UR6][R144.64] ;  /* 0x000000069051c981 */ /* 0x000f22000c1e1500 */
[----:B0-----:R-:W-:-:S03]  /*1ccc0*/  IMAD.WIDE R106, R20, 0x2, R30 ;  /* 0x00000002146a7825 */ /* 0x001fc600078e021e */
[----:B------:R0:W4:Y:S01]  /*1ccd0*/  @!P4 LDG.E.U16 R80, desc[UR6][R140.64] ;  /* 0x000000068c50c981 */ /* 0x000122000c1e1500 */
[----:B-1----:R-:W-:-:S03]  /*1cce0*/  IMAD.WIDE R26, R20, 0x2, R28 ;  /* 0x00000002141a7825 */ /* 0x002fc600078e021c */
[----:B------:R1:W4:Y:S01]  /*1ccf0*/  @!P4 LDG.E.U16 R79, desc[UR6][R106.64] ;  /* 0x000000066a4fc981 */ /* 0x000322000c1e1500 */
[----:B------:R-:W-:-:S03]  /*1cd00*/  VIADD R20, R36, 0xffffff10 ;  /* 0xffffff1024147836 */ /* 0x000fc60000000000 */
[----:B------:R0:W4:Y:S02]  /*1cd10*/  @!P4 LDG.E.U16 R78, desc[UR6][R26.64] ;  /* 0x000000061a4ec981 */ /* 0x000124000c1e1500 */
[----:B------:R-:W-:Y:S02]  /*1cd20*/  ISETP.GE.U32.AND P4, PT, R20, 0x7ffffe11, PT ;  /* 0x7ffffe111400780c */ /* 0x000fe40003f86070 */
[----:B------:R-:W-:Y:S01]  /*1cd30*/  STL.64 [R1+0x140], R144 ;  /* 0x0001409001007387 */ /* 0x000fe20000100a00 */
[----:B------:R-:W-:-:S03]  /*1cd40*/  PRMT R21, RZ, 0x7610, R21 ;  /* 0x00007610ff157816 */ /* 0x000fc60000000015 */
[----:B------:R-:W-:Y:S04]  /*1cd50*/  STL.64 [R1+0x138], R140 ;  /* 0x0001388c01007387 */ /* 0x000fe80000100a00 */
[----:B------:R-:W-:Y:S04]  /*1cd60*/  STL.64 [R1+0x130], R106 ;  /* 0x0001306a01007387 */ /* 0x000fe80000100a00 */
[----:B------:R-:W-:Y:S04]  /*1cd70*/  STL.64 [R1+0x128], R26 ;  /* 0x0001281a01007387 */ /* 0x000fe80000100a00 */
[----:B------:R-:W4:Y:S04]  /*1cd80*/  LDL.LU R159, [R1+0x1fac] ;  /* 0x001fac00019f7983 */ /* 0x000f280000300800 */
[----:B------:R-:W4:Y:S04]  /*1cd90*/  LDL.LU R160, [R1+0x1fa8] ;  /* 0x001fa80001a07983 */ /* 0x000f280000300800 */
[----:B------:R-:W4:Y:S04]  /*1cda0*/  LDL.LU R161, [R1+0x1fa4] ;  /* 0x001fa40001a17983 */ /* 0x000f280000300800 */
[----:B------:R-:W4:Y:S04]  /*1cdb0*/  LDL.LU R162, [R1+0x1fbc] ;  /* 0x001fbc0001a27983 */ /* 0x000f280000300800 */
[----:B------:R-:W4:Y:S04]  /*1cdc0*/  LDL.LU R163, [R1+0x1fb8] ;  /* 0x001fb80001a37983 */ /* 0x000f280000300800 */
[----:B--2---:R2:W-:Y:S04]  /*1cdd0*/  STS.U16 [R157+UR76+0x36c80], R164 ;  /* 0x036c80a49d007988 */ /* 0x0045e8000800044c */
[----:B--2---:R-:W2:Y:S04]  /*1cde0*/  LDL.LU R164, [R1+0x1fb4] ;  /* 0x001fb40001a47983 */ /* 0x004ea80000300800 */
[----:B---3--:R3:W-:Y:S04]  /*1cdf0*/  STS.U16 [R157+UR76+0x6c80], R165 ;  /* 0x006c80a59d007988 */ /* 0x0087e8000800044c */
        /* <DEDUP_REMOVED lines=12> */
[----:B------:R0:W-:Y:S04]  /*1cec0*/  STS.U16 [R157+UR76+0x27c80], R3 ;  /* 0x027c80039d007988 */ /* 0x0001e8000800044c */
[----:B---3--:R-:W3:Y:S01]  /*1ced0*/  LDL.LU R165, [R1+0x1fb0] ;  /* 0x001fb00001a57983 */ /* 0x008ee20000300800 */
[----:B------:R-:W-:-:S02]  /*1cee0*/  PRMT R135, RZ, 0x7610, R135 ;  /* 0x00007610ff877816 */ /* 0x000fc40000000087 */
[----:B------:R-:W-:Y:S01]  /*1cef0*/  PRMT R25, RZ, 0x7610, R25 ;  /* 0x00007610ff197816 */ /* 0x000fe20000000019 */
[----:B------:R-:W2:Y:S01]  /*1cf00*/  LDL.LU R152, [R1+0x1fcc] ;  /* 0x001fcc0001987983 */ /* 0x000ea20000300800 */
[----:B0-----:R-:W-:Y:S01]  /*1cf10*/  IMAD R3, R2, 0xef, RZ ;  /* 0x000000ef02037824 */ /* 0x001fe200078e02ff */
[----:B------:R-:W-:Y:S02]  /*1cf20*/  PRMT R24, RZ, 0x7610, R24 ;  /* 0x00007610ff187816 */ /* 0x000fe40000000018 */
[----:B------:R-:W2:Y:S01]  /*1cf30*/  LDL.LU R153, [R1+0x1fc8] ;  /* 0x001fc80001997983 */ /* 0x000ea20000300800 */
[----:B------:R-:W-:-:S03]  /*1cf40*/  IMAD.WIDE R140, R3, 0x2, R34 ;  /* 0x00000002038c7825 */ /* 0x000fc600078e0222 */
[----:B------:R-:W2:Y:S04]  /*1cf50*/  LDL.LU R155, [R1+0x1fc4] ;  /* 0x001fc400019b7983 */ /* 0x000ea80000300800 */
[----:B------:R-:W2:Y:S01]  /*1cf60*/  @!P4 LDG.E.U16 R21, desc[UR6][R140.64] ;  /* 0x000000068c15c981 */ /* 0x000ea2000c1e1500 */
[----:B------:R-:W-:-:S03]  /*1cf70*/  IMAD.WIDE R144, R3, 0x2, R30 ;  /* 0x0000000203907825 */ /* 0x000fc600078e021e */
[----:B------:R-:W3:Y:S01]  /*1cf80*/  LDL.LU R156, [R1+0x1fc0] ;  /* 0x001fc000019c7983 */ /* 0x000ee20000300800 */
[----:B-1----:R-:W-:-:S03]  /*1cf90*/  IMAD.WIDE R106, R3, 0x2, R32 ;  /* 0x00000002036a7825 */ /* 0x002fc600078e0220 */
[----:B------:R-:W3:Y:S01]  /*1cfa0*/  @!P4 LDG.E.U16 R135, desc[UR6][R144.64] ;  /* 0x000000069087c981 */ /* 0x000ee2000c1e1500 */
[----:B------:R-:W-:-:S03]  /*1cfb0*/  IMAD.WIDE R26, R3, 0x2, R28 ;  /* 0x00000002031a7825 */ /* 0x000fc600078e021c */
[----:B------:R-:W-:Y:S04]  /*1cfc0*/  STL.64 [R1+0x320], R144 ;  /* 0x0003209001007387 */ /* 0x000fe80000100a00 */
[----:B------:R-:W-:Y:S04]  /*1cfd0*/  STL.64 [R1+0x120], R140 ;  /* 0x0001208c01007387 */ /* 0x000fe80000100a00 */
[----:B------:R-:W-:Y:S04]  /*1cfe0*/  STL.64 [R1+0x118], R106 ;  /* 0x0001186a01007387 */ /* 0x000fe80000100a00 */
[----:B------:R0:W3:Y:S04]  /*1cff0*/  @!P4 LDG.E.U16 R25, desc[UR6][R106.64] ;  /* 0x000000066a19c981 */ /* 0x0000e8000c1e1500 */
[----:B------:R1:W3:Y:S04]  /*1d000*/  @!P4 LDG.E.U16 R24, desc[UR6][R26.64] ;  /* 0x000000061a18c981 */ /* 0x0002e8000c1e1500 */
[----:B------:R-:W-:Y:S04]  /*1d010*/  STS.U16 [R157+UR76+0x7c80], R48 ;  /* 0x007c80309d007988 */ /* 0x000fe8000800044c */
[----:B------:R-:W-:Y:S04]  /*1d020*/  STS.U16 [R157+UR76+0x17c80], R47 ;  /* 0x017c802f9d007988 */ /* 0x000fe8000800044c */
[----:B------:R0:W-:Y:S04]  /*1d030*/  STS.U16 [R157+UR76+0x37c80], R59 ;  /* 0x037c803b9d007988 */ /* 0x0001e8000800044c */
[----:B--2---:R2:W-:Y:S04]  /*1d040*/  STL [R1+0x20d4], R21 ;  /* 0x0020d41501007387 */ /* 0x0045e80000100800 */
[----:B------:R-:W-:Y:S04]  /*1d050*/  STL.64 [R1+0x328], R26 ;  /* 0x0003281a01007387 */ /* 0x000fe80000100a00 */
[----:B0-----:R-:W3:Y:S01]  /*1d060*/  LDL.LU R157, [R1+0x1fec] ;  /* 0x001fec00019d7983 */ /* 0x001ee20000300800 */
[----:B--2---:R-:W-:-:S05]  /*1d070*/  LOP3.LUT R21, R0, 0x20, RZ, 0x3c, !PT ;  /* 0x0000002000157812 */ /* 0x004fca00078e3cff */
[----:B----4-:R0:W-:Y:S04]  /*1d080*/  STS.U16 [R21+UR76+0x11100], R159 ;  /* 0x0111009f15007988 */ /* 0x0101e8000800044c */
[----:B------:R2:W-:Y:S04]  /*1d090*/  STS.U16 [R21+UR76+0x21100], R160 ;  /* 0x021100a015007988 */ /* 0x0005e8000800044c */
[----:B------:R4:W-:Y:S04]  /*1d0a0*/  STS.U16 [R21+UR76+0x31100], R161 ;  /* 0x031100a115007988 */ /* 0x0009e8000800044c */
[----:B0-----:R-:W3:Y:S04]  /*1d0b0*/  LDL.LU R159, [R1+0x1fe8] ;  /* 0x001fe800019f7983 */ /* 0x001ee80000300800 */
[----:B--2---:R-:W2:Y:S04]  /*1d0c0*/  LDL.LU R160, [R1+0x1fe4] ;  /* 0x001fe40001a07983 */ /* 0x004ea80000300800 */
[----:B------:R0:W-:Y:S04]  /*1d0d0*/  STS.U16 [R21+UR76+0xd00], R162 ;  /* 0x000d00a215007988 */ /* 0x0001e8000800044c */
[----:B----4-:R-:W4:Y:S04]  /*1d0e0*/  LDL.LU R161, [R1+0x1fe0] ;  /* 0x001fe00001a17983 */ /* 0x010f280000300800 */
[----:B------:R1:W-:Y:S04]  /*1d0f0*/  STS.U16 [R21+UR76+0x10d00], R163 ;  /* 0x010d00a315007988 */ /* 0x0003e8000800044c */
[----:B0-----:R-:W4:Y:S04]  /*1d100*/  LDL.LU R162, [R1+0x1ffc] ;  /* 0x001ffc0001a27983 */ /* 0x001f280000300800 */
[----:B------:R0:W-:Y:S04]  /*1d110*/  STS.U16 [R21+UR76+0x20d00], R164 ;  /* 0x020d00a415007988 */ /* 0x0001e8000800044c */
[----:B-1----:R-:W4:Y:S04]  /*1d120*/  LDL.LU R163, [R1+0x1ff8] ;  /* 0x001ff80001a37983 */ /* 0x002f280000300800 */
[----:B---3--:R1:W-:Y:S04]  /*1d130*/  STS.U16 [R21+UR76+0x30d00], R165 ;  /* 0x030d00a515007988 */ /* 0x0083e8000800044c */
[----:B0-----:R-:W3:Y:S04]  /*1d140*/  LDL.LU R164, [R1+0x1ff4] ;  /* 0x001ff40001a47983 */ /* 0x001ee80000300800 */
[----:B-1----:R-:W3:Y:S01]  /*1d150*/  LDL.LU R165, [R1+0x1ff0] ;  /* 0x001ff00001a57983 */ /* 0x002ee20000300800 */
[----:B------:R-:W-:-:S03]  /*1d160*/  IMAD R3, R2, 0xf3, RZ ;  /* 0x000000f302037824 */ /* 0x000fc600078e02ff */
[----:B------:R0:W-:Y:S04]  /*1d170*/  STS.U16 [R21+UR76+0x900], R152 ;  /* 0x0009009815007988 */ /* 0x0001e8000800044c */
[----:B------:R1:W-:Y:S01]  /*1d180*/  STS.U16 [R21+UR76+0x10900], R153 ;  /* 0x0109009915007988 */ /* 0x0003e2000800044c */
[----:B------:R-:W-:-:S03]  /*1d190*/  IMAD.WIDE R140, R3, 0x2, R30 ;  /* 0x00000002038c7825 */ /* 0x000fc600078e021e */
[----:B------:R1:W-:Y:S04]  /*1d1a0*/  STS.U16 [R21+UR76+0x20900], R155 ;  /* 0x0209009b15007988 */ /* 0x0003e8000800044c */
[----:B0-----:R-:W3:Y:S04]  /*1d1b0*/  LDL.LU R152, [R1+0x1fdc] ;  /* 0x001fdc0001987983 */ /* 0x001ee80000300800 */
[----:B-1----:R-:W3:Y:S01]  /*1d1c0*/  LDL.LU R153, [R1+0x1fd8] ;  /* 0x001fd80001997983 */ /* 0x002ee20000300800 */
[----:B------:R-:W-:-:S03]  /*1d1d0*/  IMAD.WIDE R106, R3, 0x2, R34 ;  /* 0x00000002036a7825 */ /* 0x000fc600078e0222 */
[----:B------:R-:W-:Y:S01]  /*1d1e0*/  STL [R1+0x20cc], R135 ;  /* 0x0020cc8701007387 */ /* 0x000fe20000100800 */
[----:B------:R-:W-:-:S03]  /*1d1f0*/  IMAD.WIDE R26, R3, 0x2, R32 ;  /* 0x00000002031a7825 */ /* 0x000fc600078e0220 */
[----:B------:R0:W-:Y:S04]  /*1d200*/  STS.U16 [R21+UR76+0x30900], R156 ;  /* 0x0309009c15007988 */ /* 0x0001e8000800044c */
[----:B------:R-:W3:Y:S04]  /*1d210*/  LDL.LU R155, [R1+0x1fd4] ;  /* 0x001fd400019b7983 */ /* 0x000ee80000300800 */
[----:B0-----:R-:W3:Y:S04]  /*1d220*/  LDL.LU R156, [R1+0x1fd0] ;  /* 0x001fd000019c7983 */ /* 0x001ee80000300800 */
[----:B------:R-:W-:Y:S04]  /*1d230*/  STL [R1+0x20d0], R25 ;  /* 0x0020d01901007387 */ /* 0x000fe80000100800 */
[----:B------:R0:W-:Y:S04]  /*1d240*/  STL [R1+0x20c8], R24 ;  /* 0x0020c81801007387 */ /* 0x0001e80000100800 */
[----:B------:R-:W-:Y:S01]  /*1d250*/  STL.64 [R1+0x350], R140 ;  /* 0x0003508c01007387 */ /* 0x000fe20000100a00 */
[----:B0-----:R-:W-:-:S03]  /*1d260*/  IMAD.WIDE R24, R3, 0x2, R28 ;  /* 0x0000000203187825 */ /* 0x001fc600078e021c */
[----:B------:R-:W-:Y:S04]  /*1d270*/  STL.64 [R1+0xc0], R106 ;  /* 0x0000c06a01007387 */ /* 0x000fe80000100a00 */
[----:B------:R-:W-:Y:S04]  /*1d280*/  STL.64 [R1+0xb8], R26 ;  /* 0x0000b81a01007387 */ /* 0x000fe80000100a00 */
[----:B------:R-:W-:Y:S04]  /*1d290*/  STL.64 [R1+0x358], R24 ;  /* 0x0003581801007387 */ /* 0x000fe80000100a00 */
[----:B------:R0:W-:Y:S04]  /*1d2a0*/  STS.U16 [R21+UR76+0x500], R157 ;  /* 0x0005009d15007988 */ /* 0x0001e8000800044c */
[----:B0-----:R-:W3:Y:S04]  /*1d2b0*/  LDL.LU R157, [R1+0x200c] ;  /* 0x00200c00019d7983 */ /* 0x001ee80000300800 */
[----:B------:R0:W-:Y:S04]  /*1d2c0*/  STS.U16 [R21+UR76+0x10500], R159 ;  /* 0x0105009f15007988 */ /* 0x0001e8000800044c */
[----:B--2---:R1:W-:Y:S04]  /*1d2d0*/  STS.U16 [R21+UR76+0x20500], R160 ;  /* 0x020500a015007988 */ /* 0x0043e8000800044c */
[----:B0-----:R-:W2:Y:S04]  /*1d2e0*/  LDL.LU R159, [R1+0x2008] ;  /* 0x00200800019f7983 */ /* 0x001ea80000300800 */
[----:B----4-:R0:W-:Y:S04]  /*1d2f0*/  STS.U16 [R21+UR76+0x30500], R161 ;  /* 0x030500a115007988 */ /* 0x0101e8000800044c */
[----:B-1----:R-:W4:Y:S04]  /*1d300*/  LDL.LU R160, [R1+0x2004] ;  /* 0x0020040001a07983 */ /* 0x002f280000300800 */
[----:B------:R1:W-:Y:S04]  /*1d310*/  STS.U16 [R21+UR76+0x100], R162 ;  /* 0x000100a215007988 */ /* 0x0003e8000800044c */
[----:B0-----:R-:W4:Y:S04]  /*1d320*/  LDL.LU R161, [R1+0x2000] ;  /* 0x0020000001a17983 */ /* 0x001f280000300800 */
[----:B------:R0:W-:Y:S04]  /*1d330*/  STS.U16 [R21+UR76+0x10100], R163 ;  /* 0x010100a315007988 */ /* 0x0001e8000800044c */
[----:B-1----:R-:W4:Y:S04]  /*1d340*/  LDL.LU R162, [R1+0x201c] ;  /* 0x00201c0001a27983 */ /* 0x002f280000300800 */
[----:B---3--:R1:W-:Y:S04]  /*1d350*/  STS.U16 [R21+UR76+0x20100], R164 ;  /* 0x020100a415007988 */ /* 0x0083e8000800044c */
[----:B0-----:R-:W3:Y:S04]  /*1d360*/  LDL.LU R163, [R1+0x2018] ;  /* 0x0020180001a37983 */ /* 0x001ee80000300800 */
[----:B------:R0:W-:Y:S04]  /*1d370*/  STS.U16 [R21+UR76+0x30100], R165 ;  /* 0x030100a515007988 */ /* 0x0001e8000800044c */
[----:B-1----:R-:W3:Y:S04]  /*1d380*/  LDL.LU R164, [R1+0x2014] ;  /* 0x0020140001a47983 */ /* 0x002ee80000300800 */
[----:B0-----:R-:W3:Y:S01]  /*1d390*/  LDL.LU R165, [R1+0x2010] ;  /* 0x0020100001a57983 */ /* 0x001ee20000300800 */
[----:B------:R-:W-:Y:S01]  /*1d3a0*/  VIADD R20, R36, 0xffffff0c ;  /* 0xffffff0c24147836 */ /* 0x000fe20000000000 */
[----:B------:R-:W-:-:S02]  /*1d3b0*/  PRMT R51, RZ, 0x7610, R51 ;  /* 0x00007610ff337816 */ /* 0x000fc40000000033 */
[----:B------:R-:W-:Y:S02]  /*1d3c0*/  PRMT R53, RZ, 0x7610, R53 ;  /* 0x00007610ff357816 */ /* 0x000fe40000000035 */
[----:B------:R-:W-:Y:S02]  /*1d3d0*/  PRMT R52, RZ, 0x7610, R52 ;  /* 0x00007610ff347816 */ /* 0x000fe40000000034 */
[----:B------:R-:W-:Y:S01]  /*1d3e0*/  PRMT R50, RZ, 0x7610, R50 ;  /* 0x00007610ff327816 */ /* 0x000fe20000000032 */
[----:B------:R-:W-:Y:S01]  /*1d3f0*/  VIADD R3, R36, 0xffffff0b ;  /* 0xffffff0b24037836 */ /* 0x000fe20000000000 */
[----:B------:R-:W-:Y:S01]  /*1d400*/  ISETP.GE.U32.AND P4, PT, R20, 0x7ffffe0d, PT ;  /* 0x7ffffe0d1400780c */ /* 0x000fe20003f86070 */
[----:B------:R-:W-:Y:S04]  /*1d410*/  STS.U16 [R21+UR76+0x1100], R152 ;  /* 0x0011009815007988 */ /* 0x000fe8000800044c */
[----:B------:R-:W-:Y:S04]  /*1d420*/  STS.U16 [R21+UR76+0x12500], R153 ;  /* 0x0125009915007988 */ /* 0x000fe8000800044c */
[----:B------:R-:W3:Y:S04]  /*1d430*/  LDL.LU R148, [R1+0x202c] ;  /* 0x00202c0001947983 */ /* 0x000ee80000300800 */
[----:B------:R0:W3:Y:S04]  /*1d440*/  @!P4 LDG.E.U16 R51, desc[UR6][R140.64] ;  /* 0x000000068c33c981 */ /* 0x0000e8000c1e1500 */
[----:B------:R1:W3:Y:S04]  /*1d450*/  @!P4 LDG.E.U16 R53, desc[UR6][R106.64] ;  /* 0x000000066a35c981 */ /* 0x0002e8000c1e1500 */
[----:B------:R0:W3:Y:S04]  /*1d460*/  @!P4 LDG.E.U16 R52, desc[UR6][R26.64] ;  /* 0x000000061a34c981 */ /* 0x0000e8000c1e1500 */
[----:B------:R1:W3:Y:S01]  /*1d470*/  @!P4 LDG.E.U16 R50, desc[UR6][R24.64] ;  /* 0x000000061832c981 */ /* 0x0002e2000c1e1500 */
[----:B------:R-:W-:Y:S01]  /*1d480*/  ISETP.GE.U32.AND P4, PT, R3, 0x7ffffe0c, PT ;  /* 0x7ffffe0c0300780c */ /* 0x000fe20003f86070 */
[----:B------:R-:W-:-:S02]  /*1d490*/  IMAD R3, R2, 0xf4, RZ ;  /* 0x000000f402037824 */ /* 0x000fc400078e02ff */
[----:B------:R-:W-:Y:S02]  /*1d4a0*/  STS.U16 [R21+UR76+0x22500], R155 ;  /* 0x0225009b15007988 */ /* 0x000fe4000800044c */
[C---:B0-----:R-:W-:Y:S02]  /*1d4b0*/  IMAD.WIDE R140, R3.reuse, 0x2, R34 ;  /* 0x00000002038c7825 */ /* 0x041fe400078e0222 */
[----:B------:R-:W3:Y:S02]  /*1d4c0*/  LDL.LU R149, [R1+0x2028] ;  /* 0x0020280001957983 */ /* 0x000ee40000300800 */
[C---:B-1----:R-:W-:Y:S02]  /*1d4d0*/  IMAD.WIDE R106, R3.reuse, 0x2, R32 ;  /* 0x00000002036a7825 */ /* 0x042fe400078e0220 */
[----:B------:R0:W-:Y:S02]  /*1d4e0*/  STS.U16 [R21+UR76+0x32500], R156 ;  /* 0x0325009c15007988 */ /* 0x0001e4000800044c */
[----:B------:R-:W-:-:S02]  /*1d4f0*/  IMAD.WIDE R26, R3, 0x2, R30 ;  /* 0x00000002031a7825 */ /* 0x000fc400078e021e */
[----:B------:R-:W3:Y:S02]  /*1d500*/  LDL.LU R151, [R1+0x2024] ;  /* 0x0020240001977983 */ /* 0x000ee40000300800 */
[----:B------:R-:W-:Y:S02]  /*1d510*/  IMAD.WIDE R24, R3, 0x2, R28 ;  /* 0x0000000203187825 */ /* 0x000fe400078e021c */
[----:B0-----:R-:W3:Y:S04]  /*1d520*/  LDL.LU R156, [R1+0x2020] ;  /* 0x00202000019c7983 */ /* 0x001ee80000300800 */
[----:B------:R-:W-:Y:S04]  /*1d530*/  STL.64 [R1+0xb0], R140 ;  /* 0x0000b08c01007387 */ /* 0x000fe80000100a00 */
[----:B------:R-:W-:Y:S04]  /*1d540*/  STL.64 [R1+0xa8], R106 ;  /* 0x0000a86a01007387 */ /* 0x000fe80000100a00 */
[----:B------:R-:W-:Y:S04]  /*1d550*/  STL.64 [R1+0xa0], R26 ;  /* 0x0000a01a01007387 */ /* 0x000fe80000100a00 */
[----:B------:R-:W-:Y:S04]  /*1d560*/  STL.64 [R1+0x98], R24 ;  /* 0x0000981801007387 */ /* 0x000fe80000100a00 */
[----:B------:R-:W3:Y:S04]  /*1d570*/  LDL.LU R152, [R1+0x205c] ;  /* 0x00205c0001987983 */ /* 0x000ee80000300800 */
[----:B------:R-:W3:Y:S04]  /*1d580*/  LDL.LU R153, [R1+0x2058] ;  /* 0x0020580001997983 */ /* 0x000ee80000300800 */
[----:B------:R-:W3:Y:S04]  /*1d590*/  LDL.LU R155, [R1+0x2054] ;  /* 0x00205400019b7983 */ /* 0x000ee80000300800 */
[----:B------:R0:W-:Y:S04]  /*1d5a0*/  STS.U16 [R21+UR76+0x2100], R157 ;  /* 0x0021009d15007988 */ /* 0x0001e8000800044c */
[----:B0-----:R-:W3:Y:S04]  /*1d5b0*/  LDL.LU R157, [R1+0x2050] ;  /* 0x00205000019d7983 */ /* 0x001ee80000300800 */
[----:B--2---:R0:W-:Y:S04]  /*1d5c0*/  STS.U16 [R21+UR76+0x12100], R159 ;  /* 0x0121009f15007988 */ /* 0x0041e8000800044c */
[----:B----4-:R1:W-:Y:S04]  /*1d5d0*/  STS.U16 [R21+UR76+0x22100], R160 ;  /* 0x022100a015007988 */ /* 0x0103e8000800044c */
[----:B0-----:R-:W2:Y:S04]  /*1d5e0*/  LDL.LU R159, [R1+0x204c] ;  /* 0x00204c00019f7983 */ /* 0x001ea80000300800 */
[----:B------:R0:W-:Y:S04]  /*1d5f0*/  STS.U16 [R21+UR76+0x32100], R161 ;  /* 0x032100a115007988 */ /* 0x0001e8000800044c */
[----:B-1----:R-:W4:Y:S04]  /*1d600*/  LDL.LU R160, [R1+0x2030] ;  /* 0x0020300001a07983 */ /* 0x002f280000300800 */
[----:B------:R1:W-:Y:S04]  /*1d610*/  STS.U16 [R21+UR76+0x1d00], R162 ;  /* 0x001d00a215007988 */ /* 0x0003e8000800044c */
[----:B0-----:R-:W4:Y:S04]  /*1d620*/  LDL.LU R161, [R1+0x2034] ;  /* 0x0020340001a17983 */ /* 0x001f280000300800 */
[----:B---3--:R0:W-:Y:S04]  /*1d630*/  STS.U16 [R21+UR76+0x11d00], R163 ;  /* 0x011d00a315007988 */ /* 0x0081e8000800044c */
[----:B-1----:R-:W3:Y:S04]  /*1d640*/  LDL.LU R162, [R1+0x2038] ;  /* 0x0020380001a27983 */ /* 0x002ee80000300800 */
[----:B------:R1:W-:Y:S04]  /*1d650*/  STS.U16 [R21+UR76+0x21d00], R164 ;  /* 0x021d00a415007988 */ /* 0x0003e8000800044c */
[----:B0-----:R-:W3:Y:S04]  /*1d660*/  LDL.LU R163, [R1+0x203c] ;  /* 0x00203c0001a37983 */ /* 0x001ee80000300800 */
[----:B------:R0:W-:Y:S04]  /*1d670*/  STS.U16 [R21+UR76+0x31d00], R165 ;  /* 0x031d00a515007988 */ /* 0x0001e8000800044c */
[----:B-1----:R-:W3:Y:S04]  /*1d680*/  LDL.LU R164, [R1+0x2040] ;  /* 0x0020400001a47983 */ /* 0x002ee80000300800 */
[----:B0-----:R-:W3:Y:S01]  /*1d690*/  LDL.LU R165, [R1+0x2044] ;  /* 0x0020440001a57983 */ /* 0x001ee20000300800 */
[----:B------:R-:W-:-:S02]  /*1d6a0*/  PRMT R61, RZ, 0x7610, R61 ;  /* 0x00007610ff3d7816 */ /* 0x000fc4000000003d */
[----:B------:R-:W-:Y:S02]  /*1d6b0*/  PRMT R60, RZ, 0x7610, R60 ;  /* 0x00007610ff3c7816 */ /* 0x000fe4000000003c */
[----:B------:R-:W-:Y:S02]  /*1d6c0*/  PRMT R59, RZ, 0x7610, R59 ;  /* 0x00007610ff3b7816 */ /* 0x000fe4000000003b */
[----:B------:R-:W-:Y:S01]  /*1d6d0*/  PRMT R58, RZ, 0x7610, R58 ;  /* 0x00007610ff3a7816 */ /* 0x000fe2000000003a */
[----:B------:R-:W-:Y:S01]  /*1d6e0*/  VIADD R3, R36, 0xffffff0a ;  /* 0xffffff0a24037836 */ /* 0x000fe20000000000 */
        /* <DEDUP_REMOVED lines=8> */
[----:B------:R-:W-:Y:S02]  /*1d770*/  STS.U16 [R21+UR76+0x11900], R149 ;  /* 0x0119009515007988 */ /* 0x000fe4000800044c */
[----:B-1----:R-:W-:-:S04]  /*1d780*/  IMAD.WIDE R106, R3, 0x2, R34 ;  /* 0x00000002036a7825 */ /* 0x002fc800078e0222 */
[C---:B------:R-:W-:Y:S01]  /*1d790*/  IMAD.WIDE R26, R3.reuse, 0x2, R32 ;  /* 0x00000002031a7825 */ /* 0x040fe200078e0220 */
[----:B------:R-:W-:Y:S03]  /*1d7a0*/  STS.U16 [R21+UR76+0x21900], R151 ;  /* 0x0219009715007988 */ /* 0x000fe6000800044c */
[----:B------:R-:W-:Y:S01]  /*1d7b0*/  IMAD.WIDE R24, R3, 0x2, R28 ;  /* 0x0000000203187825 */ /* 0x000fe200078e021c */
[----:B------:R0:W-:Y:S04]  /*1d7c0*/  STS.U16 [R21+UR76+0x31900], R156 ;  /* 0x0319009c15007988 */ /* 0x0001e8000800044c */
[----:B0-----:R-:W3:Y:S04]  /*1d7d0*/  LDL.LU R156, [R1+0x2048] ;  /* 0x00204800019c7983 */ /* 0x001ee80000300800 */
[----:B------:R-:W-:Y:S04]  /*1d7e0*/  STL.64 [R1+0x370], R140 ;  /* 0x0003708c01007387 */ /* 0x000fe80000100a00 */
[----:B------:R-:W-:Y:S04]  /*1d7f0*/  STL.64 [R1+0x90], R106 ;  /* 0x0000906a01007387 */ /* 0x000fe80000100a00 */
[----:B------:R-:W-:Y:S04]  /*1d800*/  STS.U16 [R21+UR76+0x1500], R152 ;  /* 0x0015009815007988 */ /* 0x000fe8000800044c */
[----:B------:R-:W-:Y:S04]  /*1d810*/  STS.U16 [R21+UR76+0x11500], R153 ;  /* 0x0115009915007988 */ /* 0x000fe8000800044c */
[----:B------:R-:W-:Y:S04]  /*1d820*/  STL.64 [R1+0x88], R26 ;  /* 0x0000881a01007387 */ /* 0x000fe80000100a00 */
[----:B------:R-:W-:Y:S04]  /*1d830*/  STS.U16 [R21+UR76+0x21500], R155 ;  /* 0x0215009b15007988 */ /* 0x000fe8000800044c */
[----:B------:R-:W-:Y:S04]  /*1d840*/  STL.64 [R1+0x378], R24 ;  /* 0x0003781801007387 */ /* 0x000fe80000100a00 */
[----:B------:R0:W-:Y:S04]  /*1d850*/  STS.U16 [R21+UR76+0x31500], R157 ;  /* 0x0315009d15007988 */ /* 0x0001e8000800044c */
[----:B0-----:R-:W3:Y:S04]  /*1d860*/  LDL.LU R157, [R1+0x2060] ;  /* 0x00206000019d7983 */ /* 0x001ee80000300800 */
[----:B--2---:R0:W-:Y:S04]  /*1d870*/  STS.U16 [R21+UR76+0x2500], R159 ;  /* 0x0025009f15007988 */ /* 0x0041e8000800044c */
[----:B----4-:R1:W-:Y:S04]  /*1d880*/  STS.U16 [R21+UR76+0x23900], R160 ;  /* 0x023900a015007988 */ /* 0x0103e8000800044c */
[----:B0-----:R-:W2:Y:S04]  /*1d890*/  LDL.LU R159, [R1+0x2064] ;  /* 0x00206400019f7983 */ /* 0x001ea80000300800 */
[----:B------:R0:W-:Y:S04]  /*1d8a0*/  STS.U16 [R21+UR76+0x13900], R161 ;  /* 0x013900a115007988 */ /* 0x0001e8000800044c */
[----:B-1----:R-:W4:Y:S04]  /*1d8b0*/  LDL.LU R160, [R1+0x2068] ;  /* 0x0020680001a07983 */ /* 0x002f280000300800 */
[----:B---3--:R1:W-:Y:S04]  /*1d8c0*/  STS.U16 [R21+UR76+0x3900], R162 ;  /* 0x003900a215007988 */ /* 0x0083e8000800044c */
[----:B0-----:R-:W3:Y:S04]  /*1d8d0*/  LDL.LU R161, [R1+0x206c] ;  /* 0x00206c0001a17983 */ /* 0x001ee80000300800 */
[----:B------:R0:W-:Y:S04]  /*1d8e0*/  STS.U16 [R21+UR76+0x33500], R163 ;  /* 0x033500a315007988 */ /* 0x0001e8000800044c */
[----:B-1----:R-:W3:Y:S04]  /*1d8f0*/  LDL.LU R162, [R1+0x2070] ;  /* 0x0020700001a27983 */ /* 0x002ee80000300800 */
[----:B------:R1:W-:Y:S04]  /*1d900*/  STS.U16 [R21+UR76+0x23500], R164 ;  /* 0x023500a415007988 */ /* 0x0003e8000800044c */
[----:B0-----:R-:W3:Y:S04]  /*1d910*/  LDL.LU R163, [R1+0x2074] ;  /* 0x0020740001a37983 */ /* 0x001ee80000300800 */
[----:B------:R0:W-:Y:S04]  /*1d920*/  STS.U16 [R21+UR76+0x13500], R165 ;  /* 0x013500a515007988 */ /* 0x0001e8000800044c */
[----:B-1----:R-:W3:Y:S04]  /*1d930*/  LDL.LU R164, [R1+0x2078] ;  /* 0x0020780001a47983 */ /* 0x002ee80000300800 */
[----:B0-----:R-:W3:Y:S04]  /*1d940*/  LDL.LU R165, [R1+0x207c] ;  /* 0x00207c0001a57983 */ /* 0x001ee80000300800 */
[----:B------:R-:W3:Y:S04]  /*1d950*/  LDL.LU R152, [R1+0x208c] ;  /* 0x00208c0001987983 */ /* 0x000ee80000300800 */
[----:B------:R-:W3:Y:S01]  /*1d960*/  LDL.LU R153, [R1+0x2088] ;  /* 0x0020880001997983 */ /* 0x000ee20000300800 */
[----:B------:R-:W-:-:S02]  /*1d970*/  PRMT R63, RZ, 0x7610, R63 ;  /* 0x00007610ff3f7816 */ /* 0x000fc4000000003f */
[----:B------:R-:W-:Y:S02]  /*1d980*/  PRMT R65, RZ, 0x7610, R65 ;  /* 0x00007610ff417816 */ /* 0x000fe40000000041 */
[----:B------:R-:W-:Y:S02]  /*1d990*/  PRMT R64, RZ, 0x7610, R64 ;  /* 0x00007610ff407816 */ /* 0x000fe40000000040 */
[----:B------:R-:W-:Y:S01]  /*1d9a0*/  PRMT R62, RZ, 0x7610, R62 ;  /* 0x00007610ff3e7816 */ /* 0x000fe2000000003e */
[----:B------:R-:W-:Y:S01]  /*1d9b0*/  VIADD R3, R36, 0xffffff04 ;  /* 0xffffff0424037836 */ /* 0x000fe20000000000 */
[----:B------:R0:W3:Y:S04]  /*1d9c0*/  @!P4 LDG.E.U16 R63, desc[UR6][R140.64] ;  /* 0x000000068c3fc981 */ /* 0x0000e8000c1e1500 */
[----:B------:R1:W3:Y:S04]  /*1d9d0*/  @!P4 LDG.E.U16 R65, desc[UR6][R106.64] ;  /* 0x000000066a41c981 */ /* 0x0002e8000c1e1500 */
[----:B------:R-:W3:Y:S04]  /*1d9e0*/  @!P4 LDG.E.U16 R64, desc[UR6][R26.64] ;  /* 0x000000061a40c981 */ /* 0x000ee8000c1e1500 */
[----:B------:R1:W3:Y:S01]  /*1d9f0*/  @!P4 LDG.E.U16 R62, desc[UR6][R24.64] ;  /* 0x00000006183ec981 */ /* 0x0002e2000c1e1500 */
[----:B------:R-:W-:Y:S01]  /*1da00*/  ISETP.GE.U32.AND P4, PT, R3, 0x7ffffe05, PT ;  /* 0x7ffffe050300780c */ /* 0x000fe20003f86070 */
[----:B------:R-:W-:-:S02]  /*1da10*/  IMAD R3, R2, 0xfb, RZ ;  /* 0x000000fb02037824 */ /* 0x000fc400078e02ff */
[----:B------:R-:W3:Y:S02]  /*1da20*/  LDL.LU R155, [R1+0x2084] ;  /* 0x00208400019b7983 */ /* 0x000ee40000300800 */
[----:B0-----:R-:W-:-:S04]  /*1da30*/  IMAD.WIDE R140, R3, 0x2, R34 ;  /* 0x00000002038c7825 */ /* 0x001fc800078e0222 */
[----:B-1----:R-:W-:-:S04]  /*1da40*/  IMAD.WIDE R106, R3, 0x2, R30 ;  /* 0x00000002036a7825 */ /* 0x002fc800078e021e */
[C---:B------:R-:W-:Y:S01]  /*1da50*/  IMAD.WIDE R24, R3.reuse, 0x2, R28 ;  /* 0x0000000203187825 */ /* 0x040fe200078e021c */
[----:B------:R0:W-:Y:S03]  /*1da60*/  STS.U16 [R21+UR76+0x3500], R156 ;  /* 0x0035009c15007988 */ /* 0x0001e6000800044c */
[----:B------:R-:W-:Y:S01]  /*1da70*/  IMAD.WIDE R26, R3, 0x2, R32 ;  /* 0x00000002031a7825 */ /* 0x000fe200078e0220 */
[----:B0-----:R-:W3:Y:S04]  /*1da80*/  LDL.LU R156, [R1+0x2080] ;  /* 0x00208000019c7983 */ /* 0x001ee80000300800 */
[----:B------:R-:W-:Y:S04]  /*1da90*/  STL.64 [R1], R140 ;  /* 0x0000008c01007387 */ /* 0x000fe80000100a00 */
[----:B------:R-:W-:Y:S04]  /*1daa0*/  STL.64 [R1+0x3c0], R106 ;  /* 0x0003c06a01007387 */ /* 0x000fe80000100a00 */
[----:B------:R-:W-:Y:S04]  /*1dab0*/  STL.64 [R1+0x3c8], R24 ;  /* 0x0003c81801007387 */ /* 0x000fe80000100a00 */
[----:B------:R-:W-:Y:S04]  /*1dac0*/  STL [R1+0x3db4], R26 ;  /* 0x003db41a01007387 */ /* 0x000fe80000100800 */
[----:B------:R-:W-:Y:S04]  /*1dad0*/  STL [R1+0x3f04], R26 ;  /* 0x003f041a01007387 */ /* 0x000fe80000100800 */
[----:B------:R-:W-:Y:S04]  /*1dae0*/  STL [R1+0x3db0], R27 ;  /* 0x003db01b01007387 */ /* 0x000fe80000100800 */
[----:B------:R0:W-:Y:S04]  /*1daf0*/  STS.U16 [R21+UR76+0x33100], R157 ;  /* 0x0331009d15007988 */ /* 0x0001e8000800044c */
[----:B0-----:R-:W3:Y:S04]  /*1db00*/  LDL.LU R157, [R1+0x20bc] ;  /* 0x0020bc00019d7983 */ /* 0x001ee80000300800 */
[----:B--2---:R0:W-:Y:S04]  /*1db10*/  STS.U16 [R21+UR76+0x23100], R159 ;  /* 0x0231009f15007988 */ /* 0x0041e8000800044c */
[----:B----4-:R1:W-:Y:S04]  /*1db20*/  STS.U16 [R21+UR76+0x13100], R160 ;  /* 0x013100a015007988 */ /* 0x0103e8000800044c */
[----:B0-----:R-:W2:Y:S04]  /*1db30*/  LDL.LU R159, [R1+0x20b4] ;  /* 0x0020b400019f7983 */ /* 0x001ea80000300800 */
[----:B---3--:R0:W-:Y:S04]  /*1db40*/  STS.U16 [R21+UR76+0x3100], R161 ;  /* 0x003100a115007988 */ /* 0x0081e8000800044c */
[----:B-1----:R-:W3:Y:S04]  /*1db50*/  LDL.LU R160, [R1+0x20b0] ;  /* 0x0020b00001a07983 */ /* 0x002ee80000300800 */
[----:B------:R1:W-:Y:S04]  /*1db60*/  STS.U16 [R21+UR76+0x32d00], R162 ;  /* 0x032d00a215007988 */ /* 0x0003e8000800044c */
[----:B0-----:R-:W4:Y:S04]  /*1db70*/  LDL.LU R161, [R1+0x20ac] ;  /* 0x0020ac0001a17983 */ /* 0x001f280000300800 */
[----:B------:R0:W-:Y:S04]  /*1db80*/  STS.U16 [R21+UR76+0x22d00], R163 ;  /* 0x022d00a315007988 */ /* 0x0001e8000800044c */
[----:B-1----:R-:W4:Y:S04]  /*1db90*/  LDL.LU R162, [R1+0x20b8] ;  /* 0x0020b80001a27983 */ /* 0x002f280000300800 */
[----:B------:R1:W-:Y:S04]  /*1dba0*/  STS.U16 [R21+UR76+0x12d00], R164 ;  /* 0x012d00a415007988 */ /* 0x0003e8000800044c */
[----:B0-----:R-:W4:Y:S04]  /*1dbb0*/  LDL.LU R163, [R1+0x20a4] ;  /* 0x0020a40001a37983 */ /* 0x001f280000300800 */
[----:B------:R0:W-:Y:S04]  /*1dbc0*/  STS.U16 [R21+UR76+0x2d00], R165 ;  /* 0x002d00a515007988 */ /* 0x0001e8000800044c */
[----:B-1----:R-:W4:Y:S04]  /*1dbd0*/  LDL.LU R164, [R1+0x20a0] ;  /* 0x0020a00001a47983 */ /* 0x002f280000300800 */
[----:B0-----:R-:W4:Y:S01]  /*1dbe0*/  LDL.LU R165, [R1+0x209c] ;  /* 0x00209c0001a57983 */ /* 0x001f220000300800 */
[----:B------:R-:W-:-:S02]  /*1dbf0*/  PRMT R55, RZ, 0x7610, R55 ;  /* 0x00007610ff377816 */ /* 0x000fc40000000037 */
[----:B------:R-:W-:Y:S02]  /*1dc00*/  PRMT R57, RZ, 0x7610, R57 ;  /* 0x00007610ff397816 */ /* 0x000fe40000000039 */
[----:B------:R-:W-:Y:S02]  /*1dc10*/  PRMT R56, RZ, 0x7610, R56 ;  /* 0x00007610ff387816 */ /* 0x000fe40000000038 */
[----:B------:R-:W-:Y:S01]  /*1dc20*/  PRMT R54, RZ, 0x7610, R54 ;  /* 0x00007610ff367816 */ /* 0x000fe20000000036 */
[----:B------:R-:W-:Y:S01]  /*1dc30*/  VIADD R3, R36, 0xffffff09 ;  /* 0xffffff0924037836 */ /* 0x000fe20000000000 */
[----:B------:R0:W4:Y:S04]  /*1dc40*/  @!P4 LDG.E.U16 R57, desc[UR6][R140.64] ;  /* 0x000000068c39c981 */ /* 0x000128000c1e1500 */
[----:B------:R-:W4:Y:S04]  /*1dc50*/  @!P4 LDG.E.U16 R56, desc[UR6][R26.64] ;  /* 0x000000061a38c981 */ /* 0x000f28000c1e1500 */
[----:B------:R1:W4:Y:S04]  /*1dc60*/  @!P4 LDG.E.U16 R55, desc[UR6][R106.64] ;  /* 0x000000066a37c981 */ /* 0x000328000c1e1500 */
[----:B------:R0:W4:Y:S01]  /*1dc70*/  @!P4 LDG.E.U16 R54, desc[UR6][R24.64] ;  /* 0x000000061836c981 */ /* 0x000122000c1e1500 */
[----:B------:R-:W-:Y:S01]  /*1dc80*/  ISETP.GE.U32.AND P4, PT, R3, 0x7ffffe0a, PT ;  /* 0x7ffffe0a0300780c */ /* 0x000fe20003f86070 */
[----:B------:R-:W-:Y:S01]  /*1dc90*/  IMAD R3, R2, 0xf6, RZ ;  /* 0x000000f602037824 */ /* 0x000fe200078e02ff */
[----:B------:R-:W-:Y:S01]  /*1dca0*/  PRMT R69, RZ, 0x7610, R69 ;  /* 0x00007610ff457816 */ /* 0x000fe20000000045 */
[----:B------:R-:W4:Y:S01]  /*1dcb0*/  LDL.LU R149, [R1+0x20a8] ;  /* 0x0020a80001957983 */ /* 0x000f220000300800 */
[----:B------:R-:W-:Y:S01]  /*1dcc0*/  PRMT R68, RZ, 0x7610, R68 ;  /* 0x00007610ff447816 */ /* 0x000fe20000000044 */
[----:B------:R-:W-:Y:S01]  /*1dcd0*/  IMAD.WIDE R144, R3, 0x2, R34 ;  /* 0x0000000203907825 */ /* 0x000fe200078e0222 */
[----:B------:R-:W-:-:S02]  /*1dce0*/  PRMT R67, RZ, 0x7610, R67 ;  /* 0x00007610ff437816 */ /* 0x000fc40000000043 */
[----:B------:R-:W-:Y:S01]  /*1dcf0*/  PRMT R66, RZ, 0x7610, R66 ;  /* 0x00007610ff427816 */ /* 0x000fe20000000042 */
[C---:B0-----:R-:W-:Y:S01]  /*1dd00*/  IMAD.WIDE R140, R3.reuse, 0x2, R32 ;  /* 0x00000002038c7825 */ /* 0x041fe200078e0220 */
[----:B------:R0:W-:Y:S03]  /*1dd10*/  STS.U16 [R21+UR76+0x2900], R152 ;  /* 0x0029009815007988 */ /* 0x0001e6000800044c */
[C---:B-1----:R-:W-:Y:S01]  /*1dd20*/  IMAD.WIDE R106, R3.reuse, 0x2, R30 ;  /* 0x00000002036a7825 */ /* 0x042fe200078e021e */
[----:B------:R-:W4:Y:S03]  /*1dd30*/  @!P4 LDG.E.U16 R69, desc[UR6][R144.64] ;  /* 0x000000069045c981 */ /* 0x000f26000c1e1500 */
[----:B------:R-:W-:Y:S01]  /*1dd40*/  IMAD.WIDE R24, R3, 0x2, R28 ;  /* 0x0000000203187825 */ /* 0x000fe200078e021c */
[----:B------:R-:W4:Y:S03]  /*1dd50*/  @!P4 LDG.E.U16 R68, desc[UR6][R140.64] ;  /* 0x000000068c44c981 */ /* 0x000f26000c1e1500 */
[----:B------:R-:W-:Y:S01]  /*1dd60*/  VIADD R3, R36, 0xffffff08 ;  /* 0xffffff0824037836 */ /* 0x000fe20000000000 */
[----:B------:R1:W4:Y:S04]  /*1dd70*/  @!P4 LDG.E.U16 R67, desc[UR6][R106.64] ;  /* 0x000000066a43c981 */ /* 0x000328000c1e1500 */
[----:B------:R0:W4:Y:S01]  /*1dd80*/  @!P4 LDG.E.U16 R66, desc[UR6][R24.64] ;  /* 0x000000061842c981 */ /* 0x000122000c1e1500 */
[----:B------:R-:W-:Y:S01]  /*1dd90*/  ISETP.GE.U32.AND P4, PT, R3, 0x7ffffe09, PT ;  /* 0x7ffffe090300780c */ /* 0x000fe20003f86070 */
[----:B------:R-:W-:-:S02]  /*1dda0*/  IMAD R3, R2, 0xf7, RZ ;  /* 0x000000f702037824 */ /* 0x000fc400078e02ff */
[----:B------:R-:W4:Y:S04]  /*1ddb0*/  LDL.LU R151, [R1+0x2098] ;  /* 0x0020980001977983 */ /* 0x000f280000300800 */
[----:B------:R1:W-:Y:S04]  /*1ddc0*/  STS.U16 [R21+UR76+0x12900], R153 ;  /* 0x0129009915007988 */ /* 0x0003e8000800044c */
[----:B0-----:R-:W4:Y:S01]  /*1ddd0*/  LDL.LU R152, [R1+0x2094] ;  /* 0x0020940001987983 */ /* 0x001f220000300800 */
[----:B------:R-:W-:-:S03]  /*1dde0*/  PRMT R20, RZ, 0x7610, R20 ;  /* 0x00007610ff147816 */ /* 0x000fc60000000014 */
[----:B-1----:R-:W4:Y:S04]  /*1ddf0*/  LDL.LU R153, [R1+0x2090] ;  /* 0x0020900001997983 */ /* 0x002f280000300800 */
[----:B------:R-:W-:Y:S04]  /*1de00*/  STL.64 [R1+0x80], R144 ;  /* 0x0000809001007387 */ /* 0x000fe80000100a00 */
[----:B------:R-:W-:Y:S01]  /*1de10*/  STL.64 [R1+0x78], R140 ;  /* 0x0000788c01007387 */ /* 0x000fe20000100a00 */
[----:B------:R-:W-:-:S03]  /*1de20*/  PRMT R22, RZ, 0x7610, R22 ;  /* 0x00007610ff167816 */ /* 0x000fc60000000016 */
[----:B------:R0:W-:Y:S01]  /*1de30*/  STL.64 [R1+0x70], R106 ;  /* 0x0000706a01007387 */ /* 0x0001e20000100a00 */
[----:B------:R-:W-:-:S03]  /*1de40*/  PRMT R23, RZ, 0x7610, R23 ;  /* 0x00007610ff177816 */ /* 0x000fc60000000017 */
[----:B------:R1:W-:Y:S01]  /*1de50*/  STL.64 [R1+0x68], R24 ;  /* 0x0000681801007387 */ /* 0x0003e20000100a00 */
[----:B------:R-:W-:Y:S01]  /*1de60*/  PRMT R124, RZ, 0x7610, R124 ;  /* 0x00007610ff7c7816 */ /* 0x000fe2000000007c */
[----:B0-----:R-:W-:-:S04]  /*1de70*/  IMAD.WIDE R106, R3, 0x2, R32 ;  /* 0x00000002036a7825 */ /* 0x001fc800078e0220 */
[C---:B-1----:R-:W-:Y:S01]  /*1de80*/  IMAD.WIDE R24, R3.reuse, 0x2, R28 ;  /* 0x0000000203187825 */ /* 0x042fe200078e021c */
[----:B------:R-:W4:Y:S03]  /*1de90*/  @!P4 LDG.E.U16 R20, desc[UR6][R106.64] ;  /* 0x000000066a14c981 */ /* 0x000f26000c1e1500 */
[C---:B------:R-:W-:Y:S01]  /*1dea0*/  IMAD.WIDE R140, R3.reuse, 0x2, R34 ;  /* 0x00000002038c7825 */ /* 0x040fe200078e0222 */
[----:B------:R-:W4:Y:S03]  /*1deb0*/  @!P4 LDG.E.U16 R22, desc[UR6][R24.64] ;  /* 0x000000061816c981 */ /* 0x000f26000c1e1500 */
[----:B------:R-:W-:Y:S01]  /*1dec0*/  IMAD.WIDE R144, R3, 0x2, R30 ;  /* 0x0000000203907825 */ /* 0x000fe200078e021e */
[----:B------:R-:W4:Y:S04]  /*1ded0*/  @!P4 LDG.E.U16 R23, desc[UR6][R140.64] ;  /* 0x000000068c17c981 */ /* 0x000f28000c1e1500 */
[----:B------:R-:W4:Y:S04]  /*1dee0*/  @!P4 LDG.E.U16 R124, desc[UR6][R144.64] ;  /* 0x00000006907cc981 */ /* 0x000f28000c1e1500 */
[----:B------:R0:W-:Y:S04]  /*1def0*/  STS.U16 [R21+UR76+0x22900], R155 ;  /* 0x0229009b15007988 */ /* 0x0001e8000800044c */
[----:B------:R1:W-:Y:S04]  /*1df00*/  STS.U16 [R21+UR76+0x32900], R156 ;  /* 0x0329009c15007988 */ /* 0x0003e8000800044c */
[----:B0-----:R-:W4:Y:S04]  /*1df10*/  LDL.LU R155, [R1+0x2178] ;  /* 0x00217800019b7983 */ /* 0x001f280000300800 */
[----:B-1----:R-:W4:Y:S04]  /*1df20*/  LDL.LU R156, [R1+0x2170] ;  /* 0x00217000019c7983 */ /* 0x002f280000300800 */
[----:B------:R0:W-:Y:S04]  /*1df30*/  STS.U16 [R21+UR76+0x33900], R157 ;  /* 0x0339009d15007988 */ /* 0x0001e8000800044c */
[----:B0-----:R-:W4:Y:S04]  /*1df40*/  LDL.LU R157, [R1+0x216c] ;  /* 0x00216c00019d7983 */ /* 0x001f280000300800 */
[----:B--2---:R0:W-:Y:S04]  /*1df50*/  STS.U16 [R21+UR76+0x13d00], R159 ;  /* 0x013d009f15007988 */ /* 0x0041e8000800044c */
[----:B---3--:R1:W-:Y:S04]  /*1df60*/  STS.U16 [R21+UR76+0x23d00], R160 ;  /* 0x023d00a015007988 */ /* 0x0083e8000800044c */
[----:B0-----:R-:W2:Y:S04]  /*1df70*/  LDL.LU R159, [R1+0x2168] ;  /* 0x00216800019f7983 */ /* 0x001ea80000300800 */
[----:B----4-:R0:W-:Y:S04]  /*1df80*/  STS.U16 [R21+UR76+0x33d00], R161 ;  /* 0x033d00a115007988 */ /* 0x0101e8000800044c */
        /* <DEDUP_REMOVED lines=9> */
[----:B0-----:R-:W4:Y:S04]  /*1e020*/  LDL.LU R165, [R1+0x2150] ;  /* 0x0021500001a57983 */ /* 0x001f280000300800 */
[----:B------:R-:W-:Y:S04]  /*1e030*/  STL.64 [R1+0x388], R144 ;  /* 0x0003889001007387 */ /* 0x000fe80000100a00 */
[----:B------:R-:W-:Y:S04]  /*1e040*/  STL.64 [R1+0x60], R140 ;  /* 0x0000608c01007387 */ /* 0x000fe80000100a00 */
[----:B------:R-:W-:Y:S04]  /*1e050*/  STL.64 [R1+0x58], R106 ;  /* 0x0000586a01007387 */ /* 0x000fe80000100a00 */
[----:B------:R0:W-:Y:S04]  /*1e060*/  STL.64 [R1+0x390], R24 ;  /* 0x0003901801007387 */ /* 0x0001e80000100a00 */
[----:B------:R-:W-:Y:S04]  /*1e070*/  STS.U16 [R21+UR76+0x4100], R149 ;  /* 0x0041009515007988 */ /* 0x000fe8000800044c */
[----:B------:R-:W-:Y:S04]  /*1e080*/  STS.U16 [R21+UR76+0x14500], R151 ;  /* 0x0145009715007988 */ /* 0x000fe8000800044c */
[----:B------:R-:W-:Y:S04]  /*1e090*/  STS.U16 [R21+UR76+0x24500], R152 ;  /* 0x0245009815007988 */ /* 0x000fe8000800044c */
[----:B------:R-:W-:Y:S04]  /*1e0a0*/  STS.U16 [R21+UR76+0x34500], R153 ;  /* 0x0345009915007988 */ /* 0x000fe8000800044c */
[----:B------:R-:W-:Y:S04]  /*1e0b0*/  STL [R1+0x20c0], R20 ;  /* 0x0020c01401007387 */ /* 0x000fe80000100800 */
[----:B0-----:R-:W4:Y:S04]  /*1e0c0*/  LDL.LU R24, [R1+0x214c] ;  /* 0x00214c0001187983 */ /* 0x001f280000300800 */
[----:B------:R-:W4:Y:S04]  /*1e0d0*/  LDL.LU R25, [R1+0x2148] ;  /* 0x0021480001197983 */ /* 0x000f280000300800 */
[----:B------:R0:W-:Y:S04]  /*1e0e0*/  STL [R1+0x20b8], R22 ;  /* 0x0020b81601007387 */ /* 0x0001e80000100800 */
[----:B0-----:R-:W4:Y:S04]  /*1e0f0*/  LDL.LU R22, [R1+0x2154] ;  /* 0x0021540001167983 */ /* 0x001f280000300800 */
[----:B------:R0:W-:Y:S04]  /*1e100*/  STL [R1+0x20c4], R23 ;  /* 0x0020c41701007387 */ /* 0x0001e80000100800 */
[----:B0-----:R-:W4:Y:S04]  /*1e110*/  LDL.LU R23, [R1+0x2140] ;  /* 0x0021400001177983 */ /* 0x001f280000300800 */
[----:B------:R0:W-:Y:S04]  /*1e120*/  STL [R1+0x20bc], R124 ;  /* 0x0020bc7c01007387 */ /* 0x0001e80000100800 */
[----:B0-----:R-:W4:Y:S04]  /*1e130*/  LDL.LU R124, [R1+0x213c] ;  /* 0x00213c00017c7983 */ /* 0x001f280000300800 */
[----:B------:R-:W4:Y:S04]  /*1e140*/  LDL.LU R106, [R1+0x2138] ;  /* 0x00213800016a7983 */ /* 0x000f280000300800 */
        /* <DEDUP_REMOVED lines=51> */
[----:B------:R1:W-:Y:S04]  /*1e480*/  STS.U16 [R21+UR76+0x26100], R148 ;  /* 0x0261009415007988 */ /* 0x0003e8000800044c */
[----:B------:R1:W-:Y:S04]  /*1e490*/  STS.U16 [R21+UR76+0x36100], R149 ;  /* 0x0361009515007988 */ /* 0x0003e8000800044c */
[----:B0-----:R-:W4:Y:S04]  /*1e4a0*/  LDL.LU R147, [R1+0x2184] ;  /* 0x0021840001937983 */ /* 0x001f280000300800 */
[----:B-1----:R-:W4:Y:S04]  /*1e4b0*/  LDL.LU R148, [R1+0x2180] ;  /* 0x0021800001947983 */ /* 0x002f280000300800 */
[----:B------:R0:W-:Y:S04]  /*1e4c0*/  STS.U16 [R21+UR76+0x6100], R151 ;  /* 0x0061009715007988 */ /* 0x0001e8000800044c */
[----:B------:R-:W4:Y:S04]  /*1e4d0*/  LDL.LU R149, [R1+0x217c] ;  /* 0x00217c0001957983 */ /* 0x000f280000300800 */
[----:B------:R1:W-:Y:S04]  /*1e4e0*/  STS.U16 [R21+UR76+0x16500], R152 ;  /* 0x0165009815007988 */ /* 0x0003e8000800044c */
[----:B0-----:R-:W4:Y:S04]  /*1e4f0*/  LDL.LU R151, [R1+0x2194] ;  /* 0x0021940001977983 */ /* 0x001f280000300800 */
[----:B------:R0:W-:Y:S04]  /*1e500*/  STS.U16 [R21+UR76+0x26500], R153 ;  /* 0x0265009915007988 */ /* 0x0001e8000800044c */
[----:B-1----:R-:W4:Y:S04]  /*1e510*/  LDL.LU R152, [R1+0x2190] ;  /* 0x0021900001987983 */ /* 0x002f280000300800 */
[----:B0-----:R-:W4:Y:S04]  /*1e520*/  LDL.LU R153, [R1+0x218c] ;  /* 0x00218c0001997983 */ /* 0x001f280000300800 */
[----:B------:R0:W-:Y:S04]  /*1e530*/  STS.U16 [R21+UR76+0x36500], R155 ;  /* 0x0365009b15007988 */ /* 0x0001e8000800044c */
[----:B------:R1:W-:Y:S04]  /*1e540*/  STS.U16 [R21+UR76+0x6500], R156 ;  /* 0x0065009c15007988 */ /* 0x0003e8000800044c */
[----:B0-----:R-:W4:Y:S04]  /*1e550*/  LDL.LU R155, [R1+0x2188] ;  /* 0x00218800019b7983 */ /* 0x001f280000300800 */
[----:B------:R0:W-:Y:S04]  /*1e560*/  STS.U16 [R21+UR76+0x16900], R157 ;  /* 0x0169009d15007988 */ /* 0x0001e8000800044c */
[----:B-1----:R-:W4:Y:S04]  /*1e570*/  LDL.LU R156, [R1+0x21a4] ;  /* 0x0021a400019c7983 */ /* 0x002f280000300800 */
        /* <DEDUP_REMOVED lines=9> */
[----:B-1----:R-:W2:Y:S04]  /*1e610*/  LDL.LU R162, [R1+0x21b0] ;  /* 0x0021b00001a27983 */ /* 0x002ea80000300800 */
[----:B------:R1:W-:Y:S04]  /*1e620*/  STS.U16 [R21+UR76+0x36d00], R164 ;  /* 0x036d00a415007988 */ /* 0x0003e8000800044c */
[----:B0-----:R-:W2:Y:S04]  /*1e630*/  LDL.LU R163, [R1+0x21ac] ;  /* 0x0021ac0001a37983 */ /* 0x001ea80000300800 */
[----:B------:R0:W-:Y:S04]  /*1e640*/  STS.U16 [R21+UR76+0x6d00], R165 ;  /* 0x006d00a515007988 */ /* 0x0001e8000800044c */
[----:B-1----:R-:W2:Y:S04]  /*1e650*/  LDL.LU R164, [R1+0x21a8] ;  /* 0x0021a80001a47983 */ /* 0x002ea80000300800 */
[----:B0-----:R-:W3:Y:S04]  /*1e660*/  LDL.LU R165, [R1+0x21b8] ;  /* 0x0021b80001a57983 */ /* 0x001ee80000300800 */
[----:B------:R0:W-:Y:S04]  /*1e670*/  STS.U16 [R21+UR76+0x17100], R18 ;  /* 0x0171001215007988 */ /* 0x0001e8000800044c */
[----:B------:R-:W-:Y:S04]  /*1e680*/  STS.U16 [R21+UR76+0x27100], R17 ;  /* 0x0271001115007988 */ /* 0x000fe8000800044c */
[----:B------:R-:W-:Y:S01]  /*1e690*/  STS.U16 [R21+UR76+0x37100], R16 ;  /* 0x0371001015007988 */ /* 0x000fe2000800044c */
[----:B0-----:R-:W-:-:S03]  /*1e6a0*/  IMAD R18, R2, 0xfc, RZ ;  /* 0x000000fc02127824 */ /* 0x001fc600078e02ff */
[----:B------:R-:W-:Y:S04]  /*1e6b0*/  STS.U16 [R21+UR76+0x7100], R19 ;  /* 0x0071001315007988 */ /* 0x000fe8000800044c */
[----:B------:R-:W-:Y:S01]  /*1e6c0*/  STS.U16 [R21+UR76+0x17500], R14 ;  /* 0x0175000e15007988 */ /* 0x000fe2000800044c */
[----:B------:R-:W-:-:S03]  /*1e6d0*/  IMAD.WIDE R24, R18, 0x2, R34 ;  /* 0x0000000212187825 */ /* 0x000fc600078e0222 */
[----:B------:R-:W-:Y:S04]  /*1e6e0*/  STS.U16 [R21+UR76+0x27500], R13 ;  /* 0x0275000d15007988 */ /* 0x000fe8000800044c */
[----:B------:R-:W-:Y:S04]  /*1e6f0*/  STS.U16 [R21+UR76+0x37500], R12 ;  /* 0x0375000c15007988 */ /* 0x000fe8000800044c */
[----:B------:R-:W-:Y:S01]  /*1e700*/  STS.U16 [R21+UR76+0x7500], R15 ;  /* 0x0075000f15007988 */ /* 0x000fe2000800044c */
[----:B------:R-:W-:-:S03]  /*1e710*/  IADD3 R20, PT, PT, R36, -0xfe, RZ ;  /* 0xffffff0224147810 */ /* 0x000fc60007ffe0ff */
[----:B------:R-:W-:Y:S01]  /*1e720*/  STS.U16 [R21+UR76+0x17900], R10 ;  /* 0x0179000a15007988 */ /* 0x000fe2000800044c */
[----:B------:R-:W-:-:S03]  /*1e730*/  IMAD.WIDE R22, R18, 0x2, R32 ;  /* 0x0000000212167825 */ /* 0x000fc600078e0220 */
[----:B------:R-:W-:Y:S04]  /*1e740*/  STS.U16 [R21+UR76+0x27900], R9 ;  /* 0x0279000915007988 */ /* 0x000fe8000800044c */
[----:B------:R-:W-:Y:S04]  /*1e750*/  STS.U16 [R21+UR76+0x37900], R8 ;  /* 0x0379000815007988 */ /* 0x000fe8000800044c */
[----:B------:R-:W-:Y:S01]  /*1e760*/  STS.U16 [R21+UR76+0x7900], R11 ;  /* 0x0079000b15007988 */ /* 0x000fe2000800044c */
[----:B------:R-:W-:-:S03]  /*1e770*/  ISETP.GE.U32.AND P5, PT, R20, 0x7ffffe03, PT ;  /* 0x7ffffe031400780c */ /* 0x000fc60003fa6070 */
[----:B------:R-:W-:Y:S01]  /*1e780*/  STS.U16 [R21+UR76+0x7d00], R7 ;  /* 0x007d000715007988 */ /* 0x000fe2000800044c */
[----:B------:R-:W-:-:S03]  /*1e790*/  VIADD R3, R36, 0xffffff03 ;  /* 0xffffff0324037836 */ /* 0x000fc60000000000 */
[----:B------:R-:W-:Y:S04]  /*1e7a0*/  STS.U16 [R21+UR76+0x17d00], R6 ;  /* 0x017d000615007988 */ /* 0x000fe8000800044c */
[----:B------:R-:W-:Y:S04]  /*1e7b0*/  STL [R1+0x3dbc], R24 ;  /* 0x003dbc1801007387 */ /* 0x000fe80000100800 */
[----:B------:R-:W-:Y:S04]  /*1e7c0*/  STS.U16 [R21+UR76+0x27d00], R5 ;  /* 0x027d000515007988 */ /* 0x000fe8000800044c */
[----:B------:R-:W-:Y:S04]  /*1e7d0*/  STL [R1+0x3f08], R24 ;  /* 0x003f081801007387 */ /* 0x000fe80000100800 */
[----:B------:R0:W-:Y:S04]  /*1e7e0*/  STS.U16 [R21+UR76+0x37d00], R4 ;  /* 0x037d000415007988 */ /* 0x0001e8000800044c */
[----:B------:R-:W-:Y:S04]  /*1e7f0*/  STL [R1+0x3db8], R25 ;  /* 0x003db81901007387 */ /* 0x000fe80000100800 */
[----:B------:R-:W-:Y:S01]  /*1e800*/  STL [R1+0x3f0c], R25 ;  /* 0x003f0c1901007387 */ /* 0x000fe20000100800 */
[----:B0-----:R-:W-:-:S03]  /*1e810*/  IMAD.WIDE R20, R18, 0x2, R30 ;  /* 0x0000000212147825 */ /* 0x001fc600078e021e */
[----:B------:R-:W-:Y:S01]  /*1e820*/  STL [R1+0x3dc4], R22 ;  /* 0x003dc41601007387 */ /* 0x000fe20000100800 */
[----:B------:R-:W-:Y:S01]  /*1e830*/  ISETP.GE.U32.AND P4, PT, R3, 0x7ffffe04, PT ;  /* 0x7ffffe040300780c */ /* 0x000fe20003f86070 */
[----:B------:R-:W-:Y:S02]  /*1e840*/  IMAD.WIDE R18, R18, 0x2, R28 ;  /* 0x0000000212127825 */ /* 0x000fe400078e021c */
[----:B------:R-:W-:Y:S04]  /*1e850*/  STL [R1+0x3f10], R22 ;  /* 0x003f101601007387 */ /* 0x000fe80000100800 */
[----:B------:R-:W-:Y:S01]  /*1e860*/  STL [R1+0x3dc0], R23 ;  /* 0x003dc01701007387 */ /* 0x000fe20000100800 */
[----:B------:R-:W-:-:S03]  /*1e870*/  IMAD R3, R2, 0xfd, RZ ;  /* 0x000000fd02037824 */ /* 0x000fc600078e02ff */
[----:B------:R-:W-:Y:S01]  /*1e880*/  STL [R1+0x3f14], R23 ;  /* 0x003f141701007387 */ /* 0x000fe20000100800 */
[----:B------:R-:W-:-:S03]  /*1e890*/  IMAD R135, R2, 0xfe, RZ ;  /* 0x000000fe02877824 */ /* 0x000fc600078e02ff */
[----:B------:R-:W-:Y:S01]  /*1e8a0*/  STL [R1+0x3dcc], R20 ;  /* 0x003dcc1401007387 */ /* 0x000fe20000100800 */
[----:B------:R-:W-:-:S03]  /*1e8b0*/  IMAD R2, R2, 0xff, RZ ;  /* 0x000000ff02027824 */ /* 0x000fc600078e02ff */
[----:B------:R-:W-:Y:S01]  /*1e8c0*/  STL [R1+0x3f18], R20 ;  /* 0x003f181401007387 */ /* 0x000fe20000100800 */
[----:B------:R-:W-:-:S03]  /*1e8d0*/  PRMT R36, RZ, 0x7610, R36 ;  /* 0x00007610ff247816 */ /* 0x000fc60000000024 */
[----:B------:R-:W-:Y:S01]  /*1e8e0*/  STL [R1+0x3dc8], R21 ;  /* 0x003dc81501007387 */ /* 0x000fe20000100800 */
[----:B------:R-:W-:-:S03]  /*1e8f0*/  IMAD.WIDE R6, R2, 0x2, R32 ;  /* 0x0000000202067825 */ /* 0x000fc600078e0220 */
        /* <DEDUP_REMOVED lines=8> */
[----:B------:R-:W-:Y:S04]  /*1e980*/  STL [R1+0x3f2c], R18 ;  /* 0x003f2c1201007387 */ /* 0x000fe80000100800 */
[----:B------:R-:W-:Y:S04]  /*1e990*/  STL [R1+0x3f30], R18 ;  /* 0x003f301201007387 */ /* 0x000fe80000100800 */
[----:B------:R-:W-:Y:S04]  /*1e9a0*/  STL [R1+0x3f34], R18 ;  /* 0x003f341201007387 */ /* 0x000fe80000100800 */
[----:B------:R-:W-:Y:S01]  /*1e9b0*/  STL [R1+0x3f38], R18 ;  /* 0x003f381201007387 */ /* 0x000fe20000100800 */
[----:B------:R-:W-:-:S03]  /*1e9c0*/  PRMT R108, RZ, 0x7610, R108 ;  /* 0x00007610ff6c7816 */ /* 0x000fc6000000006c */
[----:B------:R-:W-:Y:S04]  /*1e9d0*/  STL [R1+0x3f3c], R18 ;  /* 0x003f3c1201007387 */ /* 0x000fe80000100800 */
[----:B------:R-:W4:Y:S01]  /*1e9e0*/  @!P0 LDG.E.U16 R36, desc[UR6][R6.64] ;  /* 0x0000000606248981 */ /* 0x000f22000c1e1500 */
[----:B------:R-:W-:-:S03]  /*1e9f0*/  IMAD.WIDE R8, R2, 0x2, R34 ;  /* 0x0000000202087825 */ /* 0x000fc600078e0222 */
[----:B------:R-:W-:Y:S04]  /*1ea00*/  STL [R1+0x3f40], R18 ;  /* 0x003f401201007387 */ /* 0x000fe80000100800 */
[----:B------:R-:W-:Y:S04]  /*1ea10*/  STL [R1+0x3f44], R18 ;  /* 0x003f441201007387 */ /* 0x000fe80000100800 */
[----:B------:R-:W4:Y:S01]  /*1ea20*/  @!P0 LDG.E.U16 R27, desc[UR6][R140.64] ;  /* 0x000000068c1b8981 */ /* 0x000f22000c1e1500 */
[----:B------:R-:W-:-:S03]  /*1ea30*/  LOP3.LUT R137, R0, 0x30, RZ, 0x3c, !PT ;  /* 0x0000003000897812 */ /* 0x000fc600078e3cff */
[----:B------:R-:W-:Y:S04]  /*1ea40*/  STL [R1+0x3f48], R18 ;  /* 0x003f481201007387 */ /* 0x000fe80000100800 */
[----:B------:R-:W-:Y:S04]  /*1ea50*/  STL [R1+0x3f4c], R18 ;  /* 0x003f4c1201007387 */ /* 0x000fe80000100800 */
[----:B------:R-:W4:Y:S04]  /*1ea60*/  @!P0 LDG.E.U16 R123, desc[UR6][R144.64] ;  /* 0x00000006907b8981 */ /* 0x000f28000c1e1500 */
[----:B------:R-:W-:Y:S04]  /*1ea70*/  STL [R1+0x3f50], R18 ;  /* 0x003f501201007387 */ /* 0x000fe80000100800 */
[----:B------:R-:W-:Y:S04]  /*1ea80*/  STL [R1+0x3f54], R18 ;  /* 0x003f541201007387 */ /* 0x000fe80000100800 */
[----:B------:R-:W-:Y:S04]  /*1ea90*/  STL [R1+0x3f58], R18 ;  /* 0x003f581201007387 */ /* 0x000fe80000100800 */
[----:B------:R-:W-:Y:S04]  /*1eaa0*/  STL [R1+0x3f5c], R18 ;  /* 0x003f5c1201007387 */ /* 0x000fe80000100800 */
[----:B------:R-:W-:Y:S04]  /*1eab0*/  STL [R1+0x3f60], R18 ;  /* 0x003f601201007387 */ /* 0x000fe80000100800 */
[----:B------:R-:W4:Y:S04]  /*1eac0*/  @!P0 LDG.E.U16 R108, desc[UR6][R8.64] ;  /* 0x00000006086c8981 */ /* 0x000f28000c1e1500 */
[----:B------:R-:W-:Y:S04]  /*1ead0*/  STL [R1+0x3f64], R18 ;  /* 0x003f641201007387 */ /* 0x000fe80000100800 */
[----:B------:R-:W-:Y:S04]  /*1eae0*/  STL [R1+0x3f68], R18 ;  /* 0x003f681201007387 */ /* 0x000fe80000100800 */
[----:B------:R-:W-:Y:S01]  /*1eaf0*/  STS.U16 [R137+UR76+0x11180], R147 ;  /* 0x0111809389007988 */ /* 0x000fe2000800044c */
[----:B------:R-:W-:-:S03]  /*1eb00*/  IMAD.WIDE R106, R136, 0x2, R28 ;  /* 0x00000002886a7825 */ /* 0x000fc600078e021c */
[----:B------:R-:W-:Y:S04]  /*1eb10*/  STL [R1+0x3f6c], R18 ;  /* 0x003f6c1201007387 */ /* 0x000fe80000100800 */
[----:B------:R-:W-:Y:S04]  /*1eb20*/  STS.U16 [R137+UR76+0x21180], R148 ;  /* 0x0211809489007988 */ /* 0x000fe8000800044c */
[----:B------:R-:W-:Y:S04]  /*1eb30*/  STL [R1+0x3f70], R18 ;  /* 0x003f701201007387 */ /* 0x000fe80000100800 */
[----:B------:R0:W-:Y:S04]  /*1eb40*/  STS.U16 [R137+UR76+0x31180], R149 ;  /* 0x0311809589007988 */ /* 0x0001e8000800044c */
[----:B------:R-:W-:Y:S04]  /*1eb50*/  STL [R1+0x3f74], R18 ;  /* 0x003f741201007387 */ /* 0x000fe80000100800 */
[----:B------:R-:W-:Y:S04]  /*1eb60*/  STS.U16 [R137+UR76+0xd80], R151 ;  /* 0x000d809789007988 */ /* 0x000fe8000800044c */
[----:B------:R-:W-:Y:S04]  /*1eb70*/  STL [R1+0x3dd0], R19 ;  /* 0x003dd01301007387 */ /* 0x000fe80000100800 */
[----:B------:R-:W-:Y:S04]  /*1eb80*/  STS.U16 [R137+UR76+0x10d80], R152 ;  /* 0x010d809889007988 */ /* 0x000fe8000800044c */
[----:B------:R1:W-:Y:S04]  /*1eb90*/  STS.U16 [R137+UR76+0x20d80], R153 ;  /* 0x020d809989007988 */ /* 0x0003e8000800044c */
[----:B------:R-:W-:Y:S01]  /*1eba0*/  STL [R1+0x3ddc], R34 ;  /* 0x003ddc2201007387 */ /* 0x000fe20000100800 */
[----:B0-----:R-:W-:-:S03]  /*1ebb0*/  IMAD.WIDE R148, R3, 0x2, R28 ;  /* 0x0000000203947825 */ /* 0x001fc600078e021c */
[----:B------:R-:W-:Y:S01]  /*1ebc0*/  STL [R1+0x3dd8], R35 ;  /* 0x003dd82301007387 */ /* 0x000fe20000100800 */
[----:B-1----:R-:W-:-:S03]  /*1ebd0*/  IMAD.WIDE R152, R3, 0x2, R30 ;  /* 0x0000000203987825 */ /* 0x002fc600078e021e */
[----:B------:R-:W-:Y:S04]  /*1ebe0*/  STL [R1+0x3de4], R32 ;  /* 0x003de42001007387 */ /* 0x000fe80000100800 */
[----:B------:R-:W-:Y:S04]  /*1ebf0*/  STL [R1+0x3de0], R33 ;  /* 0x003de02101007387 */ /* 0x000fe80000100800 */
[----:B------:R-:W-:Y:S04]  /*1ec00*/  STL.64 [R1+0x3b8], R106 ;  /* 0x0003b86a01007387 */ /* 0x000fe80000100a00 */
[----:B------:R-:W-:Y:S04]  /*1ec10*/  STS.U16 [R137+UR76+0x30d80], R155 ;  /* 0x030d809b89007988 */ /* 0x000fe8000800044c */
[----:B------:R-:W-:Y:S04]  /*1ec20*/  STL.64 [R1+0x218], R140 ;  /* 0x0002188c01007387 */ /* 0x000fe80000100a00 */
[----:B------:R-:W-:Y:S04]  /*1ec30*/  STS.U16 [R137+UR76+0x980], R156 ;  /* 0x0009809c89007988 */ /* 0x000fe8000800044c */
[----:B------:R-:W-:Y:S04]  /*1ec40*/  STL.64 [R1+0x3d8], R152 ;  /* 0x0003d89801007387 */ /* 0x000fe80000100a00 */
[----:B------:R-:W-:Y:S04]  /*1ec50*/  STS.U16 [R137+UR76+0x10980], R157 ;  /* 0x0109809d89007988 */ /* 0x000fe8000800044c */
[----:B------:R-:W-:Y:S04]  /*1ec60*/  STL.64 [R1+0x210], R144 ;  /* 0x0002109001007387 */ /* 0x000fe80000100a00 */
[----:B--2---:R-:W-:Y:S04]  /*1ec70*/  STS.U16 [R137+UR76+0x20980], R159 ;  /* 0x0209809f89007988 */ /* 0x004fe8000800044c */
[----:B------:R-:W-:Y:S04]  /*1ec80*/  STL [R1+0x3dec], R30 ;  /* 0x003dec1e01007387 */ /* 0x000fe80000100800 */
[----:B---3--:R-:W-:Y:S04]  /*1ec90*/  STS.U16 [R137+UR76+0x30980], R160 ;  /* 0x030980a089007988 */ /* 0x008fe8000800044c */
[----:B------:R-:W-:Y:S04]  /*1eca0*/  STL.64 [R1+0x3e0], R148 ;  /* 0x0003e09401007387 */ /* 0x000fe80000100a00 */
[----:B----4-:R-:W-:Y:S04]  /*1ecb0*/  STS.U16 [R137+UR76+0x580], R161 ;  /* 0x000580a189007988 */ /* 0x010fe8000800044c */
[----:B------:R-:W-:Y:S04]  /*1ecc0*/  STL [R1+0x3de8], R31 ;  /* 0x003de81f01007387 */ /* 0x000fe80000100800 */
[----:B------:R-:W-:Y:S04]  /*1ecd0*/  STS.U16 [R137+UR76+0x10580], R162 ;  /* 0x010580a289007988 */ /* 0x000fe8000800044c */
[----:B------:R-:W-:Y:S04]  /*1ece0*/  STL [R1+0x3df4], R28 ;  /* 0x003df41c01007387 */ /* 0x000fe80000100800 */
[----:B------:R0:W-:Y:S04]  /*1ecf0*/  STS.U16 [R137+UR76+0x20580], R163 ;  /* 0x020580a389007988 */ /* 0x0001e8000800044c */
[----:B------:R-:W-:Y:S04]  /*1ed00*/  STL [R1+0x3df0], R29 ;  /* 0x003df01d01007387 */ /* 0x000fe80000100800 */
[----:B------:R1:W-:Y:S04]  /*1ed10*/  STS.U16 [R137+UR76+0x30580], R164 ;  /* 0x030580a489007988 */ /* 0x0003e8000800044c */
[----:B0-----:R-:W2:Y:S04]  /*1ed20*/  LDL.LU R163, [R1+0x296c] ;  /* 0x00296c0001a37983 */ /* 0x001ea80000300800 */
[----:B------:R0:W-:Y:S04]  /*1ed30*/  STS.U16 [R137+UR76+0x180], R165 ;  /* 0x000180a589007988 */ /* 0x0001e8000800044c */
[----:B-1----:R-:W3:Y:S04]  /*1ed40*/  LDL.LU R164, [R1+0x2968] ;  /* 0x0029680001a47983 */ /* 0x002ee80000300800 */
[----:B0-----:R-:W4:Y:S01]  /*1ed50*/  LDL.LU R165, [R1+0x2964] ;  /* 0x0029640001a57983 */ /* 0x001f220000300800 */
[----:B------:R-:W-:-:S04]  /*1ed60*/  IMAD.WIDE R16, R3, 0x2, R34 ;  /* 0x0000000203107825 */ /* 0x000fc800078e0222 */
[----:B------:R-:W-:Y:S01]  /*1ed70*/  IMAD.WIDE R14, R3, 0x2, R32 ;  /* 0x00000002030e7825 */ /* 0x000fe200078e0220 */
[----:B------:R-:W-:Y:S03]  /*1ed80*/  STL [R1+0x3dfc], R16 ;  /* 0x003dfc1001007387 */ /* 0x000fe60000100800 */
[C---:B------:R-:W-:Y:S01]  /*1ed90*/  IMAD.WIDE R12, R135.reuse, 0x2, R34 ;  /* 0x00000002870c7825 */ /* 0x040fe200078e0222 */
[----:B------:R-:W-:Y:S03]  /*1eda0*/  STL [R1+0x3df8], R17 ;  /* 0x003df81101007387 */ /* 0x000fe60000100800 */
[C---:B------:R-:W-:Y:S01]  /*1edb0*/  IMAD.WIDE R10, R135.reuse, 0x2, R32 ;  /* 0x00000002870a7825 */ /* 0x040fe200078e0220 */
[----:B------:R-:W-:Y:S03]  /*1edc0*/  STL [R1+0x3e04], R14 ;  /* 0x003e040e01007387 */ /* 0x000fe60000100800 */
[C---:B------:R-:W-:Y:S01]  /*1edd0*/  IMAD.WIDE R4, R135.reuse, 0x2, R30 ;  /* 0x0000000287047825 */ /* 0x040fe200078e021e */
[----:B------:R-:W-:Y:S03]  /*1ede0*/  STL [R1+0x3e00], R15 ;  /* 0x003e000f01007387 */ /* 0x000fe60000100800 */
[----:B------:R-:W-:Y:S01]  /*1edf0*/  IMAD.WIDE R2, R135, 0x2, R28 ;  /* 0x0000000287027825 */ /* 0x000fe200078e021c */
        /* <DEDUP_REMOVED lines=10> */
[----:B------:R-:W-:Y:S01]  /*1eea0*/  STL [R1+0x3e34], R6 ;  /* 0x003e340601007387 */ /* 0x000fe20000100800 */
[----:B------:R-:W-:-:S03]  /*1eeb0*/  PRMT R41, RZ, 0x7610, R41 ;  /* 0x00007610ff297816 */ /* 0x000fc60000000029 */
[----:B------:R-:W-:Y:S04]  /*1eec0*/  STL [R1+0x3e30], R7 ;  /* 0x003e300701007387 */ /* 0x000fe80000100800 */
[----:B------:R-:W4:Y:S04]  /*1eed0*/  LDL.LU R135, [R1+0x235c] ;  /* 0x00235c0001877983 */ /* 0x000f280000300800 */
[----:B------:R-:W4:Y:S04]  /*1eee0*/  LDL.LU R136, [R1+0x2314] ;  /* 0x0023140001887983 */ /* 0x000f280000300800 */
[----:B------:R-:W4:Y:S01]  /*1eef0*/  @!P1 LDG.E.U16 R41, desc[UR6][R106.64] ;  /* 0x000000066a299981 */ /* 0x000f22000c1e1500 */
[----:B------:R-:W-:-:S02]  /*1ef00*/  PRMT R42, RZ, 0x7610, R42 ;  /* 0x00007610ff2a7816 */ /* 0x000fc4000000002a */
[----:B------:R-:W-:-:S04]  /*1ef10*/  PRMT R43, RZ, 0x7610, R43 ;  /* 0x00007610ff2b7816 */ /* 0x000fc8000000002b */
[----:B------:R-:W4:Y:S04]  /*1ef20*/  @!P5 LDG.E.U16 R42, desc[UR6][R148.64] ;  /* 0x00000006942ad981 */ /* 0x000f28000c1e1500 */
[----:B------:R-:W4:Y:S04]  /*1ef30*/  @!P5 LDG.E.U16 R43, desc[UR6][R152.64] ;  /* 0x00000006982bd981 */ /* 0x000f28000c1e1500 */
        /* <DEDUP_REMOVED lines=30> */
[----:B--2---:R0:W-:Y:S04]  /*1f120*/  STS.U16 [R137+UR76+0x10180], R163 ;  /* 0x010180a389007988 */ /* 0x0041e8000800044c */
[----:B---3--:R1:W-:Y:S04]  /*1f130*/  STS.U16 [R137+UR76+0x20180], R164 ;  /* 0x020180a489007988 */ /* 0x0083e8000800044c */
[----:B0-----:R-:W2:Y:S04]  /*1f140*/  LDL.LU R163, [R1+0x22dc] ;  /* 0x0022dc0001a37983 */ /* 0x001ea80000300800 */
[----:B----4-:R0:W-:Y:S04]  /*1f150*/  STS.U16 [R137+UR76+0x30180], R165 ;  /* 0x030180a589007988 */ /* 0x0101e8000800044c */
[----:B-1----:R-:W3:Y:S04]  /*1f160*/  LDL.LU R164, [R1+0x22e0] ;  /* 0x0022e00001a47983 */ /* 0x002ee80000300800 */
[----:B0-----:R-:W4:Y:S04]  /*1f170*/  LDL.LU R165, [R1+0x22e4] ;  /* 0x0022e40001a57983 */ /* 0x001f280000300800 */
[----:B------:R0:W-:Y:S04]  /*1f180*/  STS.U16 [R137+UR76+0x1180], R135 ;  /* 0x0011808789007988 */ /* 0x0001e8000800044c */
[----:B------:R1:W-:Y:S04]  /*1f190*/  STS.U16 [R137+UR76+0x12580], R136 ;  /* 0x0125808889007988 */ /* 0x0003e8000800044c */
[----:B0-----:R-:W4:Y:S04]  /*1f1a0*/  LDL.LU R135, [R1+0x22e8] ;  /* 0x0022e80001877983 */ /* 0x001f280000300800 */
[----:B-1----:R-:W4:Y:S04]  /*1f1b0*/  LDL.LU R136, [R1+0x22ec] ;  /* 0x0022ec0001887983 */ /* 0x002f280000300800 */
[----:B------:R0:W-:Y:S04]  /*1f1c0*/  STS.U16 [R137+UR76+0x22580], R36 ;  /* 0x0225802489007988 */ /* 0x0001e8000800044c */
[----:B0-----:R-:W4:Y:S04]  /*1f1d0*/  LDL.LU R36, [R1+0x22f0] ;  /* 0x0022f00001247983 */ /* 0x001f280000300800 */
[----:B------:R0:W-:Y:S04]  /*1f1e0*/  STS.U16 [R137+UR76+0x32580], R27 ;  /* 0x0325801b89007988 */ /* 0x0001e8000800044c */
[----:B0-----:R-:W4:Y:S04]  /*1f1f0*/  LDL.LU R27, [R1+0x22f4] ;  /* 0x0022f400011b7983 */ /* 0x001f280000300800 */
        /* <DEDUP_REMOVED lines=47> */
[----:B--2---:R1:W-:Y:S04]  /*1f4f0*/  STS.U16 [R137+UR76+0x33180], R163 ;  /* 0x033180a389007988 */ /* 0x0043e8000800044c */
[----:B0-----:R-:W2:Y:S04]  /*1f500*/  LDL.LU R162, [R1+0x2270] ;  /* 0x0022700001a27983 */ /* 0x001ea80000300800 */
[----:B---3--:R0:W-:Y:S04]  /*1f510*/  STS.U16 [R137+UR76+0x23180], R164 ;  /* 0x023180a489007988 */ /* 0x0081e8000800044c */
[----:B-1----:R-:W3:Y:S04]  /*1f520*/  LDL.LU R163, [R1+0x226c] ;  /* 0x00226c0001a37983 */ /* 0x002ee80000300800 */
[----:B----4-:R1:W-:Y:S04]  /*1f530*/  STS.U16 [R137+UR76+0x13180], R165 ;  /* 0x013180a589007988 */ /* 0x0103e8000800044c */
[----:B0-----:R-:W4:Y:S04]  /*1f540*/  LDL.LU R164, [R1+0x2278] ;  /* 0x0022780001a47983 */ /* 0x001f280000300800 */
[----:B-1----:R-:W4:Y:S04]  /*1f550*/  LDL.LU R165, [R1+0x2268] ;  /* 0x0022680001a57983 */ /* 0x002f280000300800 */
[----:B------:R-:W-:Y:S04]  /*1f560*/  STS.U16 [R137+UR76+0x3180], R135 ;  /* 0x0031808789007988 */ /* 0x000fe8000800044c */
[----:B------:R-:W-:Y:S04]  /*1f570*/  STS.U16 [R137+UR76+0x32d80], R136 ;  /* 0x032d808889007988 */ /* 0x000fe8000800044c */
[----:B------:R-:W-:Y:S04]  /*1f580*/  STS.U16 [R137+UR76+0x22d80], R36 ;  /* 0x022d802489007988 */ /* 0x000fe8000800044c */
[----:B------:R-:W-:Y:S04]  /*1f590*/  STS.U16 [R137+UR76+0x12d80], R27 ;  /* 0x012d801b89007988 */ /* 0x000fe8000800044c */
[----:B------:R0:W-:Y:S04]  /*1f5a0*/  STS.U16 [R137+UR76+0x2d80], R123 ;  /* 0x002d807b89007988 */ /* 0x0001e8000800044c */
        /* <DEDUP_REMOVED lines=8> */
[----:B------:R-:W-:Y:S04]  /*1f630*/  STS.U16 [R137+UR76+0x33980], R139 ;  /* 0x0339808b89007988 */ /* 0x000fe8000800044c */
        /* <DEDUP_REMOVED lines=19> */
[----:B---3--:R-:W-:Y:S04]  /*1f770*/  STS.U16 [R137+UR76+0x34d80], R163 ;  /* 0x034d80a389007988 */ /* 0x008fe8000800044c */
[----:B----4-:R-:W-:Y:S04]  /*1f780*/  STS.U16 [R137+UR76+0x4d80], R164 ;  /* 0x004d80a489007988 */ /* 0x010fe8000800044c */
[----:B------:R0:W-:Y:S04]  /*1f790*/  STS.U16 [R137+UR76+0x5180], R165 ;  /* 0x005180a589007988 */ /* 0x0001e8000800044c */
[----:B0-----:R-:W2:Y:S04]  /*1f7a0*/  LDL.LU R165, [R1+0x2250] ;  /* 0x0022500001a57983 */ /* 0x001ea80000300800 */
[----:B------:R-:W3:Y:S04]  /*1f7b0*/  LDL.LU R36, [R1+0x224c] ;  /* 0x00224c0001247983 */ /* 0x000ee80000300800 */
        /* <DEDUP_REMOVED lines=26> */
[----:B------:R1:W-:Y:S04]  /*1f960*/  STS.U16 [R137+UR76+0x35180], R106 ;  /* 0x0351806a89007988 */ /* 0x0003e8000800044c */
[----:B0-----:R-:W4:Y:S04]  /*1f970*/  LDL.LU R123, [R1+0x3f90] ;  /* 0x003f9000017b7983 */ /* 0x001f280000300800 */
[----:B------:R0:W-:Y:S04]  /*1f980*/  STS.U16 [R137+UR76+0x5580], R107 ;  /* 0x0055806b89007988 */ /* 0x0001e8000800044c */
[----:B-1----:R-:W4:Y:S04]  /*1f990*/  LDL.LU R124, [R1+0x3f8c] ;  /* 0x003f8c00017c7983 */ /* 0x002f280000300800 */
[----:B------:R1:W-:Y:S04]  /*1f9a0*/  STS.U16 [R137+UR76+0x15580], R108 ;  /* 0x0155806c89007988 */ /* 0x0003e8000800044c */
[----:B------:R-:W4:Y:S04]  /*1f9b0*/  LDL.LU R106, [R1+0x3f88] ;  /* 0x003f8800016a7983 */ /* 0x000f280000300800 */
[----:B0-----:R-:W4:Y:S04]  /*1f9c0*/  LDL.LU R107, [R1+0x3f84] ;  /* 0x003f8400016b7983 */ /* 0x001f280000300800 */
[----:B-1----:R-:W4:Y:S04]  /*1f9d0*/  LDL.LU R108, [R1+0x3f80] ;  /* 0x003f8000016c7983 */ /* 0x002f280000300800 */
[----:B--2---:R-:W-:Y:S04]  /*1f9e0*/  STS.U16 [R137+UR76+0x25580], R165 ;  /* 0x025580a589007988 */ /* 0x004fe8000800044c */
[----:B---3--:R0:W-:Y:S04]  /*1f9f0*/  STS.U16 [R137+UR76+0x35580], R36 ;  /* 0x0355802489007988 */ /* 0x0081e8000800044c */
[----:B----4-:R-:W-:Y:S04]  /*1fa00*/  STS.U16 [R137+UR76+0x5980], R135 ;  /* 0x0059808789007988 */ /* 0x010fe8000800044c */
[----:B------:R-:W-:Y:S01]  /*1fa10*/  STS.U16 [R137+UR76+0x15980], R136 ;  /* 0x0159808889007988 */ /* 0x000fe2000800044c */
[----:B------:R-:W-:Y:S01]  /*1fa20*/  PRMT R40, RZ, 0x7610, R40 ;  /* 0x00007610ff287816 */ /* 0x000fe20000000028 */
[----:B0-----:R-:W0:Y:S02]  /*1fa30*/  LDC R36, c[0x0][0x3a0] ;  /* 0x0000e800ff247b82 */ /* 0x001e240000000800 */
[----:B------:R-:W-:Y:S04]  /*1fa40*/  STS.U16 [R137+UR76+0x25980], R27 ;  /* 0x0259801b89007988 */ /* 0x000fe8000800044c */
[----:B------:R-:W-:Y:S04]  /*1fa50*/  STS.U16 [R137+UR76+0x35980], R139 ;  /* 0x0359808b89007988 */ /* 0x000fe8000800044c */
[----:B------:R-:W-:Y:S04]  /*1fa60*/  STS.U16 [R137+UR76+0x5d80], R140 ;  /* 0x005d808c89007988 */ /* 0x000fe8000800044c */
[----:B------:R-:W-:Y:S04]  /*1fa70*/  STS.U16 [R137+UR76+0x15d80], R141 ;  /* 0x015d808d89007988 */ /* 0x000fe8000800044c */
[----:B------:R-:W2:Y:S04]  /*1fa80*/  LDL.LU R165, [R1+0x3f7c] ;  /* 0x003f7c0001a57983 */ /* 0x000ea80000300800 */
[----:B------:R1:W-:Y:S04]  /*1fa90*/  STS.U16 [R137+UR76+0x25d80], R143 ;  /* 0x025d808f89007988 */ /* 0x0003e8000800044c */
[----:B------:R3:W-:Y:S04]  /*1faa0*/  STS.U16 [R137+UR76+0x35d80], R144 ;  /* 0x035d809089007988 */ /* 0x0007e8000800044c */
[----:B------:R4:W-:Y:S04]  /*1fab0*/  STS.U16 [R137+UR76+0x6180], R145 ;  /* 0x0061809189007988 */ /* 0x0009e8000800044c */
[----:B-1----:R-:W2:Y:S04]  /*1fac0*/  LDL.LU R143, [R1+0x24cc] ;  /* 0x0024cc00018f7983 */ /* 0x002ea80000300800 */
[----:B---3--:R-:W3:Y:S04]  /*1fad0*/  LDL.LU R144, [R1+0x24c8] ;  /* 0x0024c80001907983 */ /* 0x008ee80000300800 */
[----:B------:R1:W-:Y:S04]  /*1fae0*/  STS.U16 [R137+UR76+0x16180], R147 ;  /* 0x0161809389007988 */ /* 0x0003e8000800044c */
[----:B----4-:R-:W4:Y:S04]  /*1faf0*/  LDL.LU R145, [R1+0x24c4] ;  /* 0x0024c40001917983 */ /* 0x010f280000300800 */
        /* <DEDUP_REMOVED lines=23> */
[----:B0-----:R-:W4:Y:S01]  /*1fc70*/  LDL.LU R161, [R1+0x29d8] ;  /* 0x0029d80001a17983 */ /* 0x001f220000300800 */
[----:B------:R-:W-:-:S02]  /*1fc80*/  PRMT R39, RZ, 0x7610, R39 ;  /* 0x00007610ff277816 */ /* 0x000fc40000000027 */
[----:B------:R-:W-:Y:S01]  /*1fc90*/  PRMT R38, RZ, 0x7610, R38 ;  /* 0x00007610ff267816 */ /* 0x000fe20000000026 */
[----:B------:R-:W4:Y:S04]  /*1fca0*/  @!P4 LDG.E.U16 R40, desc[UR6][R24.64] ;  /* 0x000000061828c981 */ /* 0x000f28000c1e1500 */
[----:B-1----:R-:W4:Y:S04]  /*1fcb0*/  LDL.LU R162, [R1+0x29d4] ;  /* 0x0029d40001a27983 */ /* 0x002f280000300800 */
[----:B------:R0:W-:Y:S04]  /*1fcc0*/  STS.U16 [R137+UR76+0x26d80], R163 ;  /* 0x026d80a389007988 */ /* 0x0001e8000800044c */
[----:B------:R1:W-:Y:S01]  /*1fcd0*/  STS.U16 [R137+UR76+0x36d80], R164 ;  /* 0x036d80a489007988 */ /* 0x0003e2000800044c */
[----:B------:R-:W-:-:S02]  /*1fce0*/  LOP3.LUT R27, R0, 0x40, RZ, 0x3c, !PT ;  /* 0x00000040001b7812 */ /* 0x000fc400078e3cff */
[----:B------:R-:W-:Y:S01]  /*1fcf0*/  PRMT R37, RZ, 0x7610, R37 ;  /* 0x00007610ff257816 */ /* 0x000fe20000000025 */
[----:B------:R-:W4:Y:S04]  /*1fd00*/  @!P4 LDG.E.U16 R39, desc[UR6][R22.64] ;  /* 0x000000061627c981 */ /* 0x000f28000c1e1500 */
[----:B0-----:R-:W4:Y:S04]  /*1fd10*/  LDL.LU R163, [R1+0x29f0] ;  /* 0x0029f00001a37983 */ /* 0x001f280000300800 */
[----:B-1----:R-:W4:Y:S04]  /*1fd20*/  LDL.LU R164, [R1+0x29ec] ;  /* 0x0029ec0001a47983 */ /* 0x002f280000300800 */
[----:B------:R-:W-:Y:S04]  /*1fd30*/  STS.U16 [R137+UR76+0x7180], R77 ;  /* 0x0071804d89007988 */ /* 0x000fe8000800044c */
[----:B------:R-:W-:Y:S04]  /*1fd40*/  STS.U16 [R137+UR76+0x17180], R76 ;  /* 0x0171804c89007988 */ /* 0x000fe8000800044c */
[----:B------:R-:W-:Y:S04]  /*1fd50*/  STS.U16 [R137+UR76+0x27180], R75 ;  /* 0x0271804b89007988 */ /* 0x000fe8000800044c */
[----:B------:R-:W-:Y:S04]  /*1fd60*/  STS.U16 [R137+UR76+0x37180], R74 ;  /* 0x0371804a89007988 */ /* 0x000fe8000800044c */
[----:B------:R-:W-:Y:S04]  /*1fd70*/  STS.U16 [R137+UR76+0x7580], R73 ;  /* 0x0075804989007988 */ /* 0x000fe8000800044c */
[----:B------:R-:W-:Y:S04]  /*1fd80*/  STS.U16 [R137+UR76+0x17580], R72 ;  /* 0x0175804889007988 */ /* 0x000fe8000800044c */
[----:B------:R0:W-:Y:S04]  /*1fd90*/  STS.U16 [R137+UR76+0x27580], R71 ;  /* 0x0275804789007988 */ /* 0x0001e8000800044c */
[----:B------:R-:W-:Y:S04]  /*1fda0*/  STS.U16 [R137+UR76+0x37580], R70 ;  /* 0x0375804689007988 */ /* 0x000fe8000800044c */
[----:B------:R1:W-:Y:S04]  /*1fdb0*/  STS.U16 [R137+UR76+0x7980], R53 ;  /* 0x0079803589007988 */ /* 0x0003e8000800044c */
[----:B0-----:R-:W4:Y:S04]  /*1fdc0*/  LDL.LU R71, [R1+0x29e8] ;  /* 0x0029e80001477983 */ /* 0x001f280000300800 */
[----:B------:R-:W4:Y:S01]  /*1fdd0*/  LDL.LU R72, [R1+0x29e4] ;  /* 0x0029e40001487983 */ /* 0x000f220000300800 */
[----:B------:R-:W-:Y:S01]  /*1fde0*/  PRMT R45, RZ, 0x7610, R45 ;  /* 0x00007610ff2d7816 */ /* 0x000fe2000000002d */
[----:B-1----:R-:W0:Y:S02]  /*1fdf0*/  LDC R53, c[0x0][0x3b0] ;  /* 0x0000ec00ff357b82 */ /* 0x002e240000000800 */
[----:B------:R1:W-:Y:S04]  /*1fe00*/  STS.U16 [R137+UR76+0x17980], R52 ;  /* 0x0179803489007988 */ /* 0x0003e8000800044c */
[----:B------:R-:W4:Y:S04]  /*1fe10*/  LDL.LU R73, [R1+0x247c] ;  /* 0x00247c0001497983 */ /* 0x000f280000300800 */
[----:B------:R1:W-:Y:S01]  /*1fe20*/  STS.U16 [R137+UR76+0x27980], R51 ;  /* 0x0279803389007988 */ /* 0x0003e2000800044c */
[----:B------:R-:W-:Y:S01]  /*1fe30*/  PRMT R44, RZ, 0x7610, R44 ;  /* 0x00007610ff2c7816 */ /* 0x000fe2000000002c */
[----:B-1----:R-:W1:Y:S02]  /*1fe40*/  LDC R52, c[0x0][0x3b0] ;  /* 0x0000ec00ff347b82 */ /* 0x002e640000000800 */
[----:B------:R-:W4:Y:S04]  /*1fe50*/  LDL.LU R74, [R1+0x2478] ;  /* 0x00247800014a7983 */ /* 0x000f280000300800 */
[----:B------:R0:W-:Y:S01]  /*1fe60*/  STS.U16 [R137+UR76+0x37980], R50 ;  /* 0x0379803289007988 */ /* 0x0001e2000800044c */
[----:B------:R-:W-:Y:S01]  /*1fe70*/  PRMT R49, RZ, 0x7610, R49 ;  /* 0x00007610ff317816 */ /* 0x000fe20000000031 */
[----:B------:R-:W1:Y:S02]  /*1fe80*/  LDC R51, c[0x0][0x3b0] ;  /* 0x0000ec00ff337b82 */ /* 0x000e640000000800 */
[----:B------:R-:W4:Y:S04]  /*1fe90*/  LDL.LU R75, [R1+0x2474] ;  /* 0x00247400014b7983 */ /* 0x000f280000300800 */
[----:B------:R-:W-:Y:S04]  /*1fea0*/  STS.U16 [R137+UR76+0x7d80], R57 ;  /* 0x007d803989007988 */ /* 0x000fe8000800044c */
[----:B------:R-:W4:Y:S04]  /*1feb0*/  LDL.LU R76, [R1+0x2470] ;  /* 0x00247000014c7983 */ /* 0x000f280000300800 */
[----:B------:R-:W-:Y:S04]  /*1fec0*/  STS.U16 [R137+UR76+0x17d80], R56 ;  /* 0x017d803889007988 */ /* 0x000fe8000800044c */
[----:B------:R-:W4:Y:S04]  /*1fed0*/  LDL.LU R77, [R1+0x248c] ;  /* 0x00248c00014d7983 */ /* 0x000f280000300800 */
[----:B------:R0:W-:Y:S04]  /*1fee0*/  STS.U16 [R137+UR76+0x27d80], R55 ;  /* 0x027d803789007988 */ /* 0x0001e8000800044c */
[----:B------:R-:W4:Y:S04]  /*1fef0*/  @!P4 LDG.E.U16 R38, desc[UR6][R20.64] ;  /* 0x000000061426c981 */ /* 0x000f28000c1e1500 */
[----:B------:R-:W4:Y:S01]  /*1ff00*/  @!P4 LDG.E.U16 R37, desc[UR6][R18.64] ;  /* 0x000000061225c981 */ /* 0x000f22000c1e1500 */
[----:B0-----:R-:W-:Y:S01]  /*1ff10*/  LOP3.LUT R50, R0, 0x50, RZ, 0x3c, !PT ;  /* 0x0000005000327812 */ /* 0x001fe200078e3cff */
[----:B------:R-:W0:Y:S02]  /*1ff20*/  LDC R55, c[0x0][0x3b0] ;  /* 0x0000ec00ff377b82 */ /* 0x000e240000000800 */
[----:B------:R-:W4:Y:S04]  /*1ff30*/  LDL.LU R135, [R1+0x2488] ;  /* 0x0024880001877983 */ /* 0x000f280000300800 */
[----:B------:R1:W-:Y:S01]  /*1ff40*/  STS.U16 [R137+UR76+0x37d80], R54 ;  /* 0x037d803689007988 */ /* 0x0003e2000800044c */
[----:B------:R-:W-:Y:S01]  /*1ff50*/  PRMT R48, RZ, 0x7610, R48 ;  /* 0x00007610ff307816 */ /* 0x000fe20000000030 */
[----:B------:R-:W0:Y:S02]  /*1ff60*/  LDC R56, c[0x0][0x3b0] ;  /* 0x0000ec00ff387b82 */ /* 0x000e240000000800 */
[----:B------:R-:W4:Y:S04]  /*1ff70*/  LDL.LU R136, [R1+0x2484] ;  /* 0x0024840001887983 */ /* 0x000f280000300800 */
[----:B------:R-:W4:Y:S01]  /*1ff80*/  @!P5 LDG.E.U16 R45, desc[UR6][R16.64] ;  /* 0x00000006102dd981 */ /* 0x000f22000c1e1500 */
[----:B------:R-:W-:Y:S01]  /*1ff90*/  PRMT R47, RZ, 0x7610, R47 ;  /* 0x00007610ff2f7816 */ /* 0x000fe2000000002f */
[----:B-1----:R-:W1:Y:S02]  /*1ffa0*/  LDC R54, c[0x0][0x3b0] ;  /* 0x0000ec00ff367b82 */ /* 0x002e640000000800 */
[----:B------:R-:W4:Y:S04]  /*1ffb0*/  LDL.LU R137, [R1+0x2480] ;  /* 0x0024800001897983 */ /* 0x000f280000300800 */
[----:B------:R-:W4:Y:S04]  /*1ffc0*/  LDL.LU R139, [R1+0x249c] ;  /* 0x00249c00018b7983 */ /* 0x000f280000300800 */
[----:B------:R-:W4:Y:S04]  /*1ffd0*/  LDL.LU R140, [R1+0x2498] ;  /* 0x00249800018c7983 */ /* 0x000f280000300800 */
[----:B------:R-:W4:Y:S04]  /*1ffe0*/  LDL.LU R141, [R1+0x2494] ;  /* 0x00249400018d7983 */ /* 0x000f280000300800 */
[----:B------:R-:W4:Y:S01]  /*1fff0*/  @!P5 LDG.E.U16 R44, desc[UR6][R14.64] ;  /* 0x000000060e2cd981 */ /* 0x000f22000c1e1500 */
[----:B------:R-:W-:-:S03]  /*20000*/  PRMT R46, RZ, 0x7610, R46 ;  /* 0x00007610ff2e7816 */ /* 0x000fc6000000002e */
[----:B------:R-:W4:Y:S04]  /*20010*/  @!P2 LDG.E.U16 R49, desc[UR6][R12.64] ;  /* 0x000000060c31a981 */ /* 0x000f28000c1e1500 */
[----:B------:R-:W4:Y:S04]  /*20020*/  @!P2 LDG.E.U16 R48, desc[UR6][R10.64] ;  /* 0x000000060a30a981 */ /* 0x000f28000c1e1500 */
[----:B------:R-:W4:Y:S04]  /*20030*/  @!P2 LDG.E.U16 R47, desc[UR6][R4.64] ;  /* 0x00000006042fa981 */ /* 0x000f28000c1e1500 */
[----:B------:R-:W4:Y:S04]  /*20040*/  @!P2 LDG.E.U16 R46, desc[UR6][R2.64] ;  /* 0x00000006022ea981 */ /* 0x000f28000c1e1500 */
[----:B--2---:R2:W-:Y:S04]  /*20050*/  STS.U16 [R27+UR76+0x1200], R143 ;  /* 0x0012008f1b007988 */ /* 0x0045e8000800044c */
[----:B---3--:R3:W-:Y:S04]  /*20060*/  STS.U16 [R27+UR76+0x11200], R144 ;  /* 0x011200901b007988 */ /* 0x0087e8000800044c */
[----:B--2---:R-:W2:Y:S04]  /*20070*/  LDL.LU R143, [R1+0x2490] ;  /* 0x00249000018f7983 */ /* 0x004ea80000300800 */
[----:B----4-:R4:W-:Y:S04]  /*20080*/  STS.U16 [R27+UR76+0x21200], R145 ;  /* 0x021200911b007988 */ /* 0x0109e8000800044c */
[----:B---3--:R-:W3:Y:S04]  /*20090*/  LDL.LU R144, [R1+0x24ac] ;  /* 0x0024ac0001907983 */ /* 0x008ee80000300800 */
[----:B------:R0:W-:Y:S04]  /*200a0*/  STS.U16 [R27+UR76+0x31200], R147 ;  /* 0x031200931b007988 */ /* 0x0001e8000800044c */
[----:B----4-:R-:W4:Y:S04]  /*200b0*/  LDL.LU R145, [R1+0x24a8] ;  /* 0x0024a80001917983 */ /* 0x010f280000300800 */
        /* <DEDUP_REMOVED lines=28> */
[----:B-1----:R-:W4:Y:S04]  /*20280*/  LDL.LU R164, [R1+0x2440] ;  /* 0x0024400001a47983 */ /* 0x002f280000300800 */
        /* <DEDUP_REMOVED lines=25> */
[----:B-1----:R-:W4:Y:S04]  /*20420*/  LDL.LU R141, [R1+0x2418] ;  /* 0x00241800018d7983 */ /* 0x002f280000300800 */
        /* <DEDUP_REMOVED lines=114> */
[----:B------:R-:W-:Y:S04]  /*20b50*/  STS.U16 [R27+UR76+0x6200], R147 ;  /* 0x006200931b007988 */ /* 0x000fe8000800044c */
[----:B------:R0:W-:Y:S04]  /*20b60*/  STS.U16 [R27+UR76+0x16200], R148 ;  /* 0x016200941b007988 */ /* 0x0001e8000800044c */
[----:B------:R1:W-:Y:S04]  /*20b70*/  STS.U16 [R27+UR76+0x26200], R149 ;  /* 0x026200951b007988 */ /* 0x0003e8000800044c */
[----:B0-----:R-:W2:Y:S04]  /*20b80*/  LDL.LU R148, [R1+0x265c] ;  /* 0x00265c0001947983 */ /* 0x001ea80000300800 */
[----:B------:R0:W-:Y:S04]  /*20b90*/  STS.U16 [R27+UR76+0x36200], R151 ;  /* 0x036200971b007988 */ /* 0x0001e8000800044c */
        /* <DEDUP_REMOVED lines=36> */
[----:B------:R-:W4:Y:S04]  /*20de0*/  LDL.LU R73, [R1+0x29c4] ;  /* 0x0029c40001497983 */ /* 0x000f280000300800 */
[----:B------:R-:W-:Y:S04]  /*20df0*/  STS.U16 [R27+UR76+0x27a00], R59 ;  /* 0x027a003b1b007988 */ /* 0x000fe8000800044c */
[----:B------:R-:W4:Y:S04]  /*20e00*/  LDL.LU R74, [R1+0x2a00] ;  /* 0x002a0000014a7983 */ /* 0x000f280000300800 */
[----:B------:R0:W-:Y:S04]  /*20e10*/  STS.U16 [R27+UR76+0x37a00], R58 ;  /* 0x037a003a1b007988 */ /* 0x0001e8000800044c */
[----:B------:R-:W4:Y:S04]  /*20e20*/  LDL.LU R75, [R1+0x29fc] ;  /* 0x0029fc00014b7983 */ /* 0x000f280000300800 */
[----:B------:R1:W-:Y:S01]  /*20e30*/  STS.U16 [R27+UR76+0x7e00], R40 ;  /* 0x007e00281b007988 */ /* 0x0003e2000800044c */
[----:B------:R-:W-:Y:S01]  /*20e40*/  IMAD R54, R118, R54, RZ ;  /* 0x0000003676367224 */ /* 0x000fe200078e02ff */
[----:B0-----:R-:W0:Y:S02]  /*20e50*/  LDC R58, c[0x0][0x3b0] ;  /* 0x0000ec00ff3a7b82 */ /* 0x001e240000000800 */
[----:B------:R-:W4:Y:S04]  /*20e60*/  LDL.LU R76, [R1+0x29f8] ;  /* 0x0029f800014c7983 */ /* 0x000f280000300800 */
[----:B------:R1:W-:Y:S02]  /*20e70*/  STS.U16 [R27+UR76+0x17e00], R39 ;  /* 0x017e00271b007988 */ /* 0x0003e4000800044c */
[----:B-1----:R-:W1:Y:S02]  /*20e80*/  LDC R40, c[0x0][0x3b0] ;  /* 0x0000ec00ff287b82 */ /* 0x002e640000000800 */
[----:B------:R-:W4:Y:S04]  /*20e90*/  LDL.LU R77, [R1+0x29f4] ;  /* 0x0029f400014d7983 */ /* 0x000f280000300800 */
[----:B------:R0:W-:Y:S02]  /*20ea0*/  STS.U16 [R27+UR76+0x27e00], R38 ;  /* 0x027e00261b007988 */ /* 0x0001e4000800044c */
[----:B------:R-:W1:Y:S02]  /*20eb0*/  LDC R39, c[0x0][0x3b0] ;  /* 0x0000ec00ff277b82 */ /* 0x000e640000000800 */
[----:B------:R-:W4:Y:S04]  /*20ec0*/  LDL.LU R135, [R1+0x260c] ;  /* 0x00260c0001877983 */ /* 0x000f280000300800 */
[----:B------:R0:W-:Y:S02]  /*20ed0*/  STS.U16 [R27+UR76+0x37e00], R37 ;  /* 0x037e00251b007988 */ /* 0x0001e4000800044c */
[----:B0-----:R-:W0:Y:S02]  /*20ee0*/  LDC R38, c[0x0][0x3ac] ;  /* 0x0000eb00ff267b82 */ /* 0x001e240000000800 */
[----:B------:R-:W4:Y:S04]  /*20ef0*/  LDL.LU R136, [R1+0x2608] ;  /* 0x0026080001887983 */ /* 0x000f280000300800 */
[----:B------:R-:W4:Y:S02]  /*20f00*/  LDL.LU R27, [R1+0x2604] ;  /* 0x00260400011b7983 */ /* 0x000f240000300800 */
[----:B------:R-:W0:Y:S02]  /*20f10*/  LDC R37, c[0x0][0x3ac] ;  /* 0x0000eb00ff257b82 */ /* 0x000e240000000800 */
[----:B------:R-:W4:Y:S04]  /*20f20*/  LDL.LU R137, [R1+0x2600] ;  /* 0x0026000001897983 */ /* 0x000f280000300800 */
[----:B------:R-:W4:Y:S02]  /*20f30*/  LDL.LU R139, [R1+0x261c] ;  /* 0x00261c00018b7983 */ /* 0x000f240000300800 */
[----:B------:R-:W0:Y:S02]  /*20f40*/  LDC R118, c[0x0][0x3b0] ;  /* 0x0000ec00ff767b82 */ /* 0x000e240000000800 */
        /* <DEDUP_REMOVED lines=208> */
[----:B------:R0:W-:Y:S04]  /*21c50*/  STS.U16 [R50+UR76+0x26e80], R106 ;  /* 0x026e806a32007988 */ /* 0x0001e8000800044c */
[----:B------:R1:W-:Y:S04]  /*21c60*/  STS.U16 [R50+UR76+0x36e80], R41 ;  /* 0x036e802932007988 */ /* 0x0003e8000800044c */
[----:B------:R-:W-:Y:S01]  /*21c70*/  STS.U16 [R50+UR76+0x7280], R97 ;  /* 0x0072806132007988 */ /* 0x000fe2000800044c */
[C---:B------:R-:W-:Y:S01]  /*21c80*/  LOP3.LUT R27, R0.reuse, 0x60, RZ, 0x3c, !PT ;  /* 0x00000060001b7812 */ /* 0x040fe200078e3cff */
[----:B0-----:R-:W0:Y:S02]  /*21c90*/  LDC R106, c[0x0][0x3b0] ;  /* 0x0000ec00ff6a7b82 */ /* 0x001e240000000800 */
[----:B------:R-:W-:Y:S04]  /*21ca0*/  STS.U16 [R50+UR76+0x17280], R96 ;  /* 0x0172806032007988 */ /* 0x000fe8000800044c */
[----:B------:R-:W4:Y:S02]  /*21cb0*/  LDL.LU R72, [R1+0x29b4] ;  /* 0x0029b40001487983 */ /* 0x000f240000300800 */
[----:B-1----:R-:W1:Y:S02]  /*21cc0*/  LDC R41, c[0x0][0x3b0] ;  /* 0x0000ec00ff297b82 */ /* 0x002e640000000800 */
[----:B------:R-:W-:Y:S04]  /*21cd0*/  STS.U16 [R50+UR76+0x27280], R95 ;  /* 0x0272805f32007988 */ /* 0x000fe8000800044c */
[----:B------:R-:W4:Y:S04]  /*21ce0*/  LDL.LU R73, [R1+0x2a10] ;  /* 0x002a100001497983 */ /* 0x000f280000300800 */
[----:B------:R0:W-:Y:S04]  /*21cf0*/  STS.U16 [R50+UR76+0x37280], R94 ;  /* 0x0372805e32007988 */ /* 0x0001e8000800044c */
[----:B------:R-:W4:Y:S04]  /*21d00*/  LDL.LU R74, [R1+0x2a0c] ;  /* 0x002a0c00014a7983 */ /* 0x000f280000300800 */
[----:B------:R-:W-:Y:S01]  /*21d10*/  STS.U16 [R50+UR76+0x7680], R93 ;  /* 0x0076805d32007988 */ /* 0x000fe2000800044c */
[----:B0-----:R-:W0:Y:S03]  /*21d20*/  LDC R94, c[0x0][0x3b0] ;  /* 0x0000ec00ff5e7b82 */ /* 0x001e260000000800 */
[----:B------:R-:W4:Y:S04]  /*21d30*/  LDL.LU R75, [R1+0x2a08] ;  /* 0x002a0800014b7983 */ /* 0x000f280000300800 */
[----:B------:R-:W-:Y:S04]  /*21d40*/  STS.U16 [R50+UR76+0x17680], R92 ;  /* 0x0176805c32007988 */ /* 0x000fe8000800044c */
[----:B------:R-:W4:Y:S04]  /*21d50*/  LDL.LU R76, [R1+0x2a04] ;  /* 0x002a0400014c7983 */ /* 0x000f280000300800 */
[----:B------:R-:W-:Y:S04]  /*21d60*/  STS.U16 [R50+UR76+0x27680], R91 ;  /* 0x0276805b32007988 */ /* 0x000fe8000800044c */
[----:B------:R-:W4:Y:S04]  /*21d70*/  LDL.LU R77, [R1+0x279c] ;  /* 0x00279c00014d7983 */ /* 0x000f280000300800 */
[----:B------:R1:W-:Y:S04]  /*21d80*/  STS.U16 [R50+UR76+0x37680], R90 ;  /* 0x0376805a32007988 */ /* 0x0003e8000800044c */
[----:B------:R-:W4:Y:S04]  /*21d90*/  LDL.LU R135, [R1+0x2798] ;  /* 0x0027980001877983 */ /* 0x000f280000300800 */
[----:B------:R-:W-:Y:S01]  /*21da0*/  STS.U16 [R50+UR76+0x7a80], R65 ;  /* 0x007a804132007988 */ /* 0x000fe2000800044c */
[----:B-1----:R-:W1:Y:S03]  /*21db0*/  LDC R90, c[0x0][0x3b0] ;  /* 0x0000ec00ff5a7b82 */ /* 0x002e660000000800 */
[----:B------:R-:W4:Y:S04]  /*21dc0*/  LDL.LU R136, [R1+0x2794] ;  /* 0x0027940001887983 */ /* 0x000f280000300800 */
[----:B------:R-:W-:Y:S04]  /*21dd0*/  STS.U16 [R50+UR76+0x17a80], R64 ;  /* 0x017a804032007988 */ /* 0x000fe8000800044c */
[----:B------:R-:W4:Y:S04]  /*21de0*/  LDL.LU R137, [R1+0x2790] ;  /* 0x0027900001897983 */ /* 0x000f280000300800 */
[----:B------:R-:W-:Y:S04]  /*21df0*/  STS.U16 [R50+UR76+0x27a80], R63 ;  /* 0x027a803f32007988 */ /* 0x000fe8000800044c */
[----:B------:R-:W4:Y:S04]  /*21e00*/  LDL.LU R139, [R1+0x27ac] ;  /* 0x0027ac00018b7983 */ /* 0x000f280000300800 */
[----:B------:R0:W-:Y:S04]  /*21e10*/  STS.U16 [R50+UR76+0x37a80], R62 ;  /* 0x037a803e32007988 */ /* 0x0001e8000800044c */
[----:B------:R-:W4:Y:S04]  /*21e20*/  LDL.LU R140, [R1+0x27a8] ;  /* 0x0027a800018c7983 */ /* 0x000f280000300800 */
[----:B------:R1:W-:Y:S01]  /*21e30*/  STS.U16 [R50+UR76+0x7e80], R45 ;  /* 0x007e802d32007988 */ /* 0x0003e2000800044c */
[----:B0-----:R-:W0:Y:S03]  /*21e40*/  LDC R62, c[0x0][0x3b0] ;  /* 0x0000ec00ff3e7b82 */ /* 0x001e260000000800 */
        /* <DEDUP_REMOVED lines=11> */
[----:B------:R-:W0:Y:S08]  /*21f00*/  LDC R42, c[0x0][0x3b0] ;  /* 0x0000ec00ff2a7b82 */ /* 0x000e300000000800 */
[----:B------:R-:W0:Y:S01]  /*21f10*/  LDC R50, c[0x0][0x3b0] ;  /* 0x0000ec00ff327b82 */ /* 0x000e220000000800 */
        /* <DEDUP_REMOVED lines=172> */
[----:B----4-:R0:W-:Y:S04]  /*229e0*/  STS.U16 [R27+UR76+0x35f00], R151 ;  /* 0x035f00971b007988 */ /* 0x0101e8000800044c */
[----:B------:R1:W-:Y:S04]  /*229f0*/  STS.U16 [R27+UR76+0x6300], R152 ;  /* 0x006300981b007988 */ /* 0x0003e8000800044c */
[----:B0-----:R-:W2:Y:S04]  /*22a00*/  LDL.LU R151, [R1+0x2940] ;  /* 0x0029400001977983 */ /* 0x001ea80000300800 */
[----:B------:R0:W-:Y:S04]  /*22a10*/  STS.U16 [R27+UR76+0x16300], R153 ;  /* 0x016300991b007988 */ /* 0x0001e8000800044c */
[----:B-1----:R-:W3:Y:S04]  /*22a20*/  LDL.LU R152, [R1+0x293c] ;  /* 0x00293c0001987983 */ /* 0x002ee80000300800 */
[----:B------:R-:W-:Y:S04]  /*22a30*/  STS.U16 [R27+UR76+0x26300], R155 ;  /* 0x0263009b1b007988 */ /* 0x000fe8000800044c */
[----:B0-----:R-:W4:Y:S04]  /*22a40*/  LDL.LU R153, [R1+0x2938] ;  /* 0x0029380001997983 */ /* 0x001f280000300800 */
        /* <DEDUP_REMOVED lines=8> */
[----:B------:R-:W4:Y:S04]  /*22ad0*/  LDL.LU R139, [R1+0x294c] ;  /* 0x00294c00018b7983 */ /* 0x000f280000300800 */
[----:B------:R-:W4:Y:S04]  /*22ae0*/  LDL.LU R140, [R1+0x2948] ;  /* 0x00294800018c7983 */ /* 0x000f280000300800 */
[----:B0-----:R-:W4:Y:S04]  /*22af0*/  LDL.LU R162, [R1+0x2944] ;  /* 0x0029440001a27983 */ /* 0x001f280000300800 */
[----:B------:R-:W4:Y:S04]  /*22b00*/  LDL.LU R141, [R1+0x2960] ;  /* 0x00296000018d7983 */ /* 0x000f280000300800 */
[----:B------:R-:W4:Y:S04]  /*22b10*/  LDL.LU R143, [R1+0x295c] ;  /* 0x00295c00018f7983 */ /* 0x000f280000300800 */
[----:B------:R0:W-:Y:S04]  /*22b20*/  STS.U16 [R27+UR76+0x16b00], R163 ;  /* 0x016b00a31b007988 */ /* 0x0001e8000800044c */
[----:B------:R-:W4:Y:S04]  /*22b30*/  LDL.LU R144, [R1+0x2958] ;  /* 0x0029580001907983 */ /* 0x000f280000300800 */
[----:B------:R-:W-:Y:S04]  /*22b40*/  STS.U16 [R27+UR76+0x26b00], R164 ;  /* 0x026b00a41b007988 */ /* 0x000fe8000800044c */
[----:B0-----:R-:W4:Y:S04]  /*22b50*/  LDL.LU R163, [R1+0x2954] ;  /* 0x0029540001a37983 */ /* 0x001f280000300800 */
[----:B------:R0:W-:Y:S04]  /*22b60*/  STS.U16 [R27+UR76+0x36b00], R165 ;  /* 0x036b00a51b007988 */ /* 0x0001e8000800044c */
[----:B------:R-:W4:Y:S04]  /*22b70*/  LDL.LU R148, [R1+0x29b0] ;  /* 0x0029b00001947983 */ /* 0x000f280000300800 */
[----:B0-----:R-:W4:Y:S04]  /*22b80*/  LDL.LU R165, [R1+0x29ac] ;  /* 0x0029ac0001a57983 */ /* 0x001f280000300800 */
[----:B------:R-:W4:Y:S04]  /*22b90*/  LDL.LU R149, [R1+0x29a8] ;  /* 0x0029a80001957983 */ /* 0x000f280000300800 */
[----:B------:R-:W4:Y:S04]  /*22ba0*/  LDL.LU R155, [R1+0x29a4] ;  /* 0x0029a400019b7983 */ /* 0x000f280000300800 */
[----:B------:R-:W4:Y:S04]  /*22bb0*/  LDL.LU R156, [R1+0x2a28] ;  /* 0x002a2800019c7983 */ /* 0x000f280000300800 */
[----:B------:R-:W-:Y:S04]  /*22bc0*/  STL [R1+0x3e38], R0 ;  /* 0x003e380001007387 */ /* 0x000fe80000100800 */
[----:B------:R-:W4:Y:S04]  /*22bd0*/  LDL.LU R157, [R1+0x2a24] ;  /* 0x002a2400019d7983 */ /* 0x000f280000300800 */
[----:B------:R-:W4:Y:S04]  /*22be0*/  LDL.LU R159, [R1+0x2a20] ;  /* 0x002a2000019f7983 */ /* 0x000f280000300800 */
[----:B------:R-:W-:Y:S04]  /*22bf0*/  STS.U16 [R27+UR76+0x6f00], R105 ;  /* 0x006f00691b007988 */ /* 0x000fe8000800044c */
[----:B------:R-:W-:Y:S04]  /*22c00*/  STS.U16 [R27+UR76+0x16f00], R104 ;  /* 0x016f00681b007988 */ /* 0x000fe8000800044c */
[----:B------:R-:W-:Y:S04]  /*22c10*/  STS.U16 [R27+UR76+0x26f00], R103 ;  /* 0x026f00671b007988 */ /* 0x000fe8000800044c */
[----:B------:R0:W-:Y:S04]  /*22c20*/  STS.U16 [R27+UR76+0x36f00], R102 ;  /* 0x036f00661b007988 */ /* 0x0001e8000800044c */
[----:B------:R-:W-:Y:S04]  /*22c30*/  STS.U16 [R27+UR76+0x7300], R101 ;  /* 0x007300651b007988 */ /* 0x000fe8000800044c */
[----:B------:R-:W-:Y:S01]  /*22c40*/  STS.U16 [R27+UR76+0x17300], R100 ;  /* 0x017300641b007988 */ /* 0x000fe2000800044c */
[----:B------:R-:W-:Y:S01]  /*22c50*/  LOP3.LUT R164, R0, 0x70, RZ, 0x3c, !PT ;  /* 0x0000007000a47812 */ /* 0x000fe200078e3cff */
[----:B0-----:R-:W0:Y:S02]  /*22c60*/  LDC R102, c[0x0][0x3b0] ;  /* 0x0000ec00ff667b82 */ /* 0x001e240000000800 */
[----:B------:R-:W-:Y:S04]  /*22c70*/  STS.U16 [R27+UR76+0x27300], R99 ;  /* 0x027300631b007988 */ /* 0x000fe8000800044c */
[----:B------:R1:W-:Y:S04]  /*22c80*/  STS.U16 [R27+UR76+0x37300], R98 ;  /* 0x037300621b007988 */ /* 0x0003e8000800044c */
[----:B------:R-:W-:Y:S04]  /*22c90*/  STS.U16 [R27+UR76+0x7700], R81 ;  /* 0x007700511b007988 */ /* 0x000fe8000800044c */
[----:B------:R-:W-:Y:S01]  /*22ca0*/  STS.U16 [R27+UR76+0x17700], R80 ;  /* 0x017700501b007988 */ /* 0x000fe2000800044c */
[----:B-1----:R-:W1:Y:S03]  /*22cb0*/  LDC R98, c[0x0][0x3b0] ;  /* 0x0000ec00ff627b82 */ /* 0x002e660000000800 */
        /* <DEDUP_REMOVED lines=8> */
[----:B------:R1:W-:Y:S01]  /*22d40*/  STS.U16 [R27+UR76+0x27f00], R47 ;  /* 0x027f002f1b007988 */ /* 0x0003e2000800044c */
[----:B0-----:R-:W0:Y:S03]  /*22d50*/  LDC R49, c[0x0][0x3b0] ;  /* 0x0000ec00ff317b82 */ /* 0x001e260000000800 */
[----:B------:R1:W-:Y:S04]  /*22d60*/  STS.U16 [R27+UR76+0x37f00], R46 ;  /* 0x037f002e1b007988 */ /* 0x0003e8000800044c */
[----:B------:R-:W4:Y:S01]  /*22d70*/  LDL.LU R145, [R1+0x2a1c] ;  /* 0x002a1c0001917983 */ /* 0x000f220000300800 */
[----:B-1----:R-:W1:Y:S03]  /*22d80*/  LDC R47, c[0x0][0x3b0] ;  /* 0x0000ec00ff2f7b82 */ /* 0x002e660000000800 */
[----:B------:R-:W4:Y:S05]  /*22d90*/  LDL.LU R147, [R1+0x28f0] ;  /* 0x0028f00001937983 */ /* 0x000f2a0000300800 */
[----:B------:R-:W0:Y:S08]  /*22da0*/  LDC R46, c[0x0][0x3b0] ;  /* 0x0000ec00ff2e7b82 */ /* 0x000e300000000800 */
[----:B------:R-:W0:Y:S01]  /*22db0*/  LDC R48, c[0x0][0x3b0] ;  /* 0x0000ec00ff307b82 */ /* 0x000e220000000800 */
[----:B--2---:R2:W-:Y:S04]  /*22dc0*/  STS.U16 [R164+UR76+0x1380], R151 ;  /* 0x00138097a4007988 */ /* 0x0045e8000800044c */
[----:B---3--:R3:W-:Y:S04]  /*22dd0*/  STS.U16 [R164+UR76+0x11380], R152 ;  /* 0x01138098a4007988 */ /* 0x0087e8000800044c */
[----:B--2---:R-:W2:Y:S04]  /*22de0*/  LDL.LU R151, [R1+0x28ec] ;  /* 0x0028ec0001977983 */ /* 0x004ea80000300800 */
[----:B----4-:R4:W-:Y:S04]  /*22df0*/  STS.U16 [R164+UR76+0x21380], R153 ;  /* 0x02138099a4007988 */ /* 0x0109e8000800044c */
[----:B---3--:R-:W3:Y:S04]  /*22e00*/  LDL.LU R152, [R1+0x28e8] ;  /* 0x0028e80001987983 */ /* 0x008ee80000300800 */
[----:B----4-:R-:W4:Y:S04]  /*22e10*/  LDL.LU R153, [R1+0x28e4] ;  /* 0x0028e40001997983 */ /* 0x010f280000300800 */
        /* <DEDUP_REMOVED lines=9> */
[----:B0-----:R-:W4:Y:S04]  /*22eb0*/  LDL.LU R165, [R1+0x2910] ;  /* 0x0029100001a57983 */ /* 0x001f280000300800 */
[----:B------:R0:W-:Y:S04]  /*22ec0*/  STS.U16 [R164+UR76+0x30780], R155 ;  /* 0x0307809ba4007988 */ /* 0x0001e8000800044c */
[----:B------:R1:W-:Y:S04]  /*22ed0*/  STS.U16 [R164+UR76+0x380], R156 ;  /* 0x0003809ca4007988 */ /* 0x0003e8000800044c */
[----:B0-----:R-:W4:Y:S04]  /*22ee0*/  LDL.LU R155, [R1+0x290c] ;  /* 0x00290c00019b7983 */ /* 0x001f280000300800 */
[----:B-1----:R-:W4:Y:S04]  /*22ef0*/  LDL.LU R156, [R1+0x2908] ;  /* 0x00290800019c7983 */ /* 0x002f280000300800 */
[----:B------:R0:W-:Y:S04]  /*22f00*/  STS.U16 [R164+UR76+0x780], R148 ;  /* 0x00078094a4007988 */ /* 0x0001e8000800044c */
[----:B------:R1:W-:Y:S04]  /*22f10*/  STS.U16 [R164+UR76+0x20780], R149 ;  /* 0x02078095a4007988 */ /* 0x0003e8000800044c */
[----:B------:R1:W-:Y:S04]  /*22f20*/  STS.U16 [R164+UR76+0x10380], R157 ;  /* 0x0103809da4007988 */ /* 0x0003e8000800044c */
[----:B0-----:R-:W4:Y:S04]  /*22f30*/  LDL.LU R148, [R1+0x2904] ;  /* 0x0029040001947983 */ /* 0x001f280000300800 */
[----:B-1----:R-:W4:Y:S04]  /*22f40*/  LDL.LU R149, [R1+0x2920] ;  /* 0x0029200001957983 */ /* 0x002f280000300800 */
[----:B------:R-:W4:Y:S04]  /*22f50*/  LDL.LU R157, [R1+0x291c] ;  /* 0x00291c00019d7983 */ /* 0x000f280000300800 */
[----:B------:R0:W-:Y:S04]  /*22f60*/  STS.U16 [R164+UR76+0x20380], R159 ;  /* 0x0203809fa4007988 */ /* 0x0001e8000800044c */
        /* <DEDUP_REMOVED lines=12> */
[----:B------:R1:W-:Y:S04]  /*23030*/  STS.U16 [R164+UR76+0x12380], R161 ;  /* 0x012380a1a4007988 */ /* 0x0003e8000800044c */
[----:B0-----:R-:W2:Y:S04]  /*23040*/  LDL.LU R160, [R1+0x2914] ;  /* 0x0029140001a07983 */ /* 0x001ea80000300800 */
[----:B------:R-:W3:Y:S04]  /*23050*/  LDL.LU R139, [R1+0x2930] ;  /* 0x00293000018b7983 */ /* 0x000ee80000300800 */
[----:B------:R-:W4:Y:S04]  /*23060*/  LDL.LU R140, [R1+0x292c] ;  /* 0x00292c00018c7983 */ /* 0x000f280000300800 */
[----:B-1----:R-:W3:Y:S04]  /*23070*/  LDL.LU R161, [R1+0x2928] ;  /* 0x0029280001a17983 */ /* 0x002ee80000300800 */
[----:B------:R-:W4:Y:S04]  /*23080*/  LDL.LU R141, [R1+0x2924] ;  /* 0x00292400018d7983 */ /* 0x000f280000300800 */
[----:B------:R-:W4:Y:S04]  /*23090*/  LDL.LU R143, [R1+0x2894] ;  /* 0x00289400018f7983 */ /* 0x000f280000300800 */
[----:B------:R0:W-:Y:S04]  /*230a0*/  STS.U16 [R164+UR76+0x22380], R162 ;  /* 0x022380a2a4007988 */ /* 0x0001e8000800044c */
[----:B------:R-:W4:Y:S04]  /*230b0*/  LDL.LU R144, [R1+0x2898] ;  /* 0x0028980001907983 */ /* 0x000f280000300800 */
[----:B------:R1:W-:Y:S04]  /*230c0*/  STS.U16 [R164+UR76+0x32380], R163 ;  /* 0x032380a3a4007988 */ /* 0x0003e8000800044c */
[----:B0-----:R-:W4:Y:S04]  /*230d0*/  LDL.LU R162, [R1+0x289c] ;  /* 0x00289c0001a27983 */ /* 0x001f280000300800 */
[----:B------:R-:W4:Y:S04]  /*230e0*/  LDL.LU R151, [R1+0x28a0] ;  /* 0x0028a00001977983 */ /* 0x000f280000300800 */
[----:B-1----:R-:W4:Y:S04]  /*230f0*/  LDL.LU R163, [R1+0x28a4] ;  /* 0x0028a40001a37983 */ /* 0x002f280000300800 */
[----:B------:R-:W4:Y:S04]  /*23100*/  LDL.LU R152, [R1+0x28a8] ;  /* 0x0028a80001987983 */ /* 0x000f280000300800 */
[----:B------:R0:W-:Y:S04]  /*23110*/  STS.U16 [R164+UR76+0x1f80], R165 ;  /* 0x001f80a5a4007988 */ /* 0x0001e8000800044c */
[----:B------:R-:W4:Y:S04]  /*23120*/  LDL.LU R153, [R1+0x28ac] ;  /* 0x0028ac0001997983 */ /* 0x000f280000300800 */
[----:B0-----:R-:W4:Y:S04]  /*23130*/  LDL.LU R165, [R1+0x28b0] ;  /* 0x0028b00001a57983 */ /* 0x001f280000300800 */
[----:B------:R0:W-:Y:S04]  /*23140*/  STS.U16 [R164+UR76+0x11f80], R155 ;  /* 0x011f809ba4007988 */ /* 0x0001e8000800044c */
[----:B------:R1:W-:Y:S04]  /*23150*/  STS.U16 [R164+UR76+0x21f80], R156 ;  /* 0x021f809ca4007988 */ /* 0x0003e8000800044c */
[----:B0-----:R-:W4:Y:S04]  /*23160*/  LDL.LU R155, [R1+0x28b4] ;  /* 0x0028b400019b7983 */ /* 0x001f280000300800 */
[----:B-1----:R-:W4:Y:S04]  /*23170*/  LDL.LU R156, [R1+0x28b8] ;  /* 0x0028b800019c7983 */ /* 0x002f280000300800 */
[----:B------:R-:W4:Y:S04]  /*23180*/  LDL.LU R145, [R1+0x28bc] ;  /* 0x0028bc0001917983 */ /* 0x000f280000300800 */
        /* <DEDUP_REMOVED lines=10> */
[----:B0-----:R-:W2:Y:S04]  /*23230*/  LDL.LU R160, [R1+0x28e0] ;  /* 0x0028e00001a07983 */ /* 0x001ea80000300800 */
[----:B---3--:R0:W-:Y:S04]  /*23240*/  STS.U16 [R164+UR76+0x21780], R161 ;  /* 0x021780a1a4007988 */ /* 0x0081e8000800044c */
[----:B0-----:R-:W3:Y:S04]  /*23250*/  LDL.LU R161, [R1+0x28dc] ;  /* 0x0028dc0001a17983 */ /* 0x001ee80000300800 */
[----:B----4-:R0:W-:Y:S04]  /*23260*/  STS.U16 [R164+UR76+0x13b80], R162 ;  /* 0x013b80a2a4007988 */ /* 0x0101e8000800044c */
[----:B------:R-:W-:Y:S04]  /*23270*/  STS.U16 [R164+UR76+0x3b80], R151 ;  /* 0x003b8097a4007988 */ /* 0x000fe8000800044c */
[----:B------:R1:W-:Y:S04]  /*23280*/  STS.U16 [R164+UR76+0x33780], R163 ;  /* 0x033780a3a4007988 */ /* 0x0003e8000800044c */
[----:B0-----:R-:W4:Y:S04]  /*23290*/  LDL.LU R162, [R1+0x28d8] ;  /* 0x0028d80001a27983 */ /* 0x001f280000300800 */
[----:B-1----:R-:W4:Y:S04]  /*232a0*/  LDL.LU R163, [R1+0x28d4] ;  /* 0x0028d40001a37983 */ /* 0x002f280000300800 */
[----:B------:R-:W4:Y:S04]  /*232b0*/  LDL.LU R151, [R1+0x2890] ;  /* 0x0028900001977983 */ /* 0x000f280000300800 */
        /* <DEDUP_REMOVED lines=9> */
[----:B------:R-:W-:Y:S04]  /*23350*/  STS.U16 [R164+UR76+0x1780], R139 ;  /* 0x0017808ba4007988 */ /* 0x000fe8000800044c */
[----:B0-----:R-:W4:Y:S04]  /*23360*/  LDL.LU R156, [R1+0x287c] ;  /* 0x00287c00019c7983 */ /* 0x001f280000300800 */
[----:B------:R-:W-:Y:S04]  /*23370*/  STS.U16 [R164+UR76+0x11780], R140 ;  /* 0x0117808ca4007988 */ /* 0x000fe8000800044c */
[----:B------:R0:W-:Y:S04]  /*23380*/  STS.U16 [R164+UR76+0x12f80], R157 ;  /* 0x012f809da4007988 */ /* 0x0001e8000800044c */
[----:B------:R1:W-:Y:S04]  /*23390*/  STS.U16 [R164+UR76+0x2f80], R159 ;  /* 0x002f809fa4007988 */ /* 0x0003e8000800044c */
[----:B0-----:R-:W4:Y:S04]  /*233a0*/  LDL.LU R157, [R1+0x2878] ;  /* 0x00287800019d7983 */ /* 0x001f280000300800 */
[----:B------:R-:W4:Y:S04]  /*233b0*/  LDL.LU R139, [R1+0x2874] ;  /* 0x00287400018b7983 */ /* 0x000f280000300800 */
[----:B------:R-:W4:Y:S04]  /*233c0*/  LDL.LU R140, [R1+0x2870] ;  /* 0x00287000018c7983 */ /* 0x000f280000300800 */
[----:B-1----:R-:W4:Y:S04]  /*233d0*/  LDL.LU R159, [R1+0x286c] ;  /* 0x00286c00019f7983 */ /* 0x002f280000300800 */
[----:B------:R0:W-:Y:S04]  /*233e0*/  STS.U16 [R164+UR76+0x31780], R141 ;  /* 0x0317808da4007988 */ /* 0x0001e8000800044c */
[----:B------:R1:W-:Y:S04]  /*233f0*/  STS.U16 [R164+UR76+0x33b80], R143 ;  /* 0x033b808fa4007988 */ /* 0x0003e8000800044c */
[----:B------:R1:W-:Y:S04]  /*23400*/  STS.U16 [R164+UR76+0x23b80], R144 ;  /* 0x023b8090a4007988 */ /* 0x0003e8000800044c */
[----:B0-----:R-:W4:Y:S04]  /*23410*/  LDL.LU R141, [R1+0x2868] ;  /* 0x00286800018d7983 */ /* 0x001f280000300800 */
[----:B-1----:R-:W4:Y:S04]  /*23420*/  LDL.LU R143, [R1+0x2864] ;  /* 0x00286400018f7983 */ /* 0x002f280000300800 */
[----:B------:R-:W4:Y:S04]  /*23430*/  LDL.LU R144, [R1+0x2860] ;  /* 0x0028600001907983 */ /* 0x000f280000300800 */
[----:B------:R-:W-:Y:S04]  /*23440*/  STS.U16 [R164+UR76+0x13380], R145 ;  /* 0x01338091a4007988 */ /* 0x000fe8000800044c */
[----:B------:R-:W-:Y:S04]  /*23450*/  STS.U16 [R164+UR76+0x3380], R147 ;  /* 0x00338093a4007988 */ /* 0x000fe8000800044c */
[----:B------:R-:W-:Y:S04]  /*23460*/  STS.U16 [R164+UR76+0x32f80], R148 ;  /* 0x032f8094a4007988 */ /* 0x000fe8000800044c */
[----:B------:R-:W-:Y:S04]  /*23470*/  STS.U16 [R164+UR76+0x22f80], R149 ;  /* 0x022f8095a4007988 */ /* 0x000fe8000800044c */
[----:B--2---:R0:W-:Y:S04]  /*23480*/  STS.U16 [R164+UR76+0x2b80], R160 ;  /* 0x002b80a0a4007988 */ /* 0x0041e8000800044c */
[----:B0-----:R-:W2:Y:S04]  /*23490*/  LDL.LU R160, [R1+0x285c] ;  /* 0x00285c0001a07983 */ /* 0x001ea80000300800 */
[----:B---3--:R0:W-:Y:S04]  /*234a0*/  STS.U16 [R164+UR76+0x12b80], R161 ;  /* 0x012b80a1a4007988 */ /* 0x0081e8000800044c */
[----:B------:R-:W3:Y:S04]  /*234b0*/  LDL.LU R145, [R1+0x2858] ;  /* 0x0028580001917983 */ /* 0x000ee80000300800 */
[----:B0-----:R-:W3:Y:S04]  /*234c0*/  LDL.LU R161, [R1+0x2854] ;  /* 0x0028540001a17983 */ /* 0x001ee80000300800 */
[----:B------:R-:W3:Y:S04]  /*234d0*/  LDL.LU R147, [R1+0x2850] ;  /* 0x0028500001937983 */ /* 0x000ee80000300800 */
[----:B----4-:R0:W-:Y:S04]  /*234e0*/  STS.U16 [R164+UR76+0x22b80], R162 ;  /* 0x022b80a2a4007988 */ /* 0x0101e8000800044c */
[----:B------:R1:W-:Y:S04]  /*234f0*/  STS.U16 [R164+UR76+0x32b80], R163 ;  /* 0x032b80a3a4007988 */ /* 0x0003e8000800044c */
[----:B0-----:R-:W4:Y:S04]  /*23500*/  LDL.LU R162, [R1+0x284c] ;  /* 0x00284c0001a27983 */ /* 0x001f280000300800 */
[----:B-1----:R-:W4:Y:S04]  /*23510*/  LDL.LU R163, [R1+0x2848] ;  /* 0x0028480001a37983 */ /* 0x002f280000300800 */
[----:B------:R-:W4:Y:S04]  /*23520*/  LDL.LU R148, [R1+0x2844] ;  /* 0x0028440001947983 */ /* 0x000f280000300800 */
[----:B------:R0:W-:Y:S04]  /*23530*/  STS.U16 [R164+UR76+0x13f80], R165 ;  /* 0x013f80a5a4007988 */ /* 0x0001e8000800044c */
[----:B0-----:R-:W4:Y:S04]  /*23540*/  LDL.LU R165, [R1+0x2840] ;  /* 0x0028400001a57983 */ /* 0x001f280000300800 */
        /* <DEDUP_REMOVED lines=14> */
[----:B0-----:R-:W4:Y:S04]  /*23630*/  LDL.LU R159, [R1+0x2820] ;  /* 0x00282000019f7983 */ /* 0x001f280000300800 */
[----:B------:R-:W-:Y:S04]  /*23640*/  STS.U16 [R164+UR76+0x24780], R141 ;  /* 0x0247808da4007988 */ /* 0x000fe8000800044c */
[----:B------:R-:W-:Y:S04]  /*23650*/  STS.U16 [R164+UR76+0x34780], R143 ;  /* 0x0347808fa4007988 */ /* 0x000fe8000800044c */
[----:B------:R-:W-:Y:S04]  /*23660*/  STS.U16 [R164+UR76+0x4b80], R144 ;  /* 0x004b8090a4007988 */ /* 0x000fe8000800044c */
[----:B--2---:R0:W-:Y:S04]  /*23670*/  STS.U16 [R164+UR76+0x14b80], R160 ;  /* 0x014b80a0a4007988 */ /* 0x0041e8000800044c */
[----:B0-----:R-:W2:Y:S04]  /*23680*/  LDL.LU R160, [R1+0x281c] ;  /* 0x00281c0001a07983 */ /* 0x001ea80000300800 */
[----:B---3--:R0:W-:Y:S04]  /*23690*/  STS.U16 [R164+UR76+0x34b80], R161 ;  /* 0x034b80a1a4007988 */ /* 0x0081e8000800044c */
[----:B0-----:R-:W3:Y:S04]  /*236a0*/  LDL.LU R161, [R1+0x2818] ;  /* 0x0028180001a17983 */ /* 0x001ee80000300800 */
[----:B----4-:R0:W-:Y:S04]  /*236b0*/  STS.U16 [R164+UR76+0x14f80], R162 ;  /* 0x014f80a2a4007988 */ /* 0x0101e8000800044c */
[----:B------:R1:W-:Y:S04]  /*236c0*/  STS.U16 [R164+UR76+0x24f80], R163 ;  /* 0x024f80a3a4007988 */ /* 0x0003e8000800044c */
[----:B0-----:R-:W4:Y:S04]  /*236d0*/  LDL.LU R162, [R1+0x2814] ;  /* 0x0028140001a27983 */ /* 0x001f280000300800 */
[----:B-1----:R-:W4:Y:S04]  /*236e0*/  LDL.LU R163, [R1+0x2810] ;  /* 0x0028100001a37983 */ /* 0x002f280000300800 */
[----:B------:R-:W4:Y:S04]  /*236f0*/  LDL.LU R141, [R1+0x2998] ;  /* 0x00299800018d7983 */ /* 0x000f280000300800 */
[----:B------:R-:W4:Y:S04]  /*23700*/  LDL.LU R143, [R1+0x2994] ;  /* 0x00299400018f7983 */ /* 0x000f280000300800 */
[----:B------:R0:W-:Y:S04]  /*23710*/  STS.U16 [R164+UR76+0x5380], R165 ;  /* 0x005380a5a4007988 */ /* 0x0001e8000800044c */
[----:B------:R-:W4:Y:S04]  /*23720*/  LDL.LU R144, [R1+0x2990] ;  /* 0x0029900001907983 */ /* 0x000f280000300800 */
        /* <DEDUP_REMOVED lines=22> */
[----:B-1----:R-:W4:Y:S01]  /*23890*/  LDL.LU R159, [R1+0x2a14] ;  /* 0x002a1400019f7983 */ /* 0x002f220000300800 */
[----:B------:R-:W-:-:S02]  /*238a0*/  VIADD R27, R36, 0xff ;  /* 0x000000ff241b7836 */ /* 0x000fc40000000000 */
[-C--:B------:R-:W-:Y:S02]  /*238b0*/  IMAD R70, R114, R90.reuse, RZ ;  /* 0x0000005a72467224 */ /* 0x080fe400078e02ff */
[-C--:B------:R-:W-:Y:S02]  /*238c0*/  IMAD R66, R115, R90.reuse, RZ ;  /* 0x0000005a73427224 */ /* 0x080fe400078e02ff */
[-C--:B------:R-:W-:Y:S02]  /*238d0*/  IMAD R74, R113, R90.reuse, RZ ;  /* 0x0000005a714a7224 */ /* 0x080fe400078e02ff */
[-C--:B------:R-:W-:Y:S02]  /*238e0*/  IMAD R78, R112, R90.reuse, RZ ;  /* 0x0000005a704e7224 */ /* 0x080fe400078e02ff */
[-C--:B------:R-:W-:Y:S02]  /*238f0*/  IMAD R82, R111, R90.reuse, RZ ;  /* 0x0000005a6f527224 */ /* 0x080fe400078e02ff */
[----:B------:R-:W-:-:S02]  /*23900*/  IMAD R86, R110, R90, RZ ;  /* 0x0000005a6e567224 */ /* 0x000fc400078e02ff */
[----:B------:R-:W-:Y:S02]  /*23910*/  IMAD R94, R130, R94, RZ ;  /* 0x0000005e825e7224 */ /* 0x000fe400078e02ff */
[----:B------:R-:W-:Y:S02]  /*23920*/  IMAD R114, R122, R41, RZ ;  /* 0x000000297a727224 */ /* 0x000fe400078e02ff */
[----:B------:R-:W-:Y:S02]  /*23930*/  IMAD R42, R123, R42, RZ ;  /* 0x0000002a7b2a7224 */ /* 0x000fe400078e02ff */
[----:B------:R-:W-:Y:S02]  /*23940*/  IMAD R46, R120, R46, RZ ;  /* 0x0000002e782e7224 */ /* 0x000fe400078e02ff */
[----:B------:R-:W-:Y:S02]  /*23950*/  IMAD R50, R119, R50, RZ ;  /* 0x0000003277327224 */ /* 0x000fe400078e02ff */
        /* <DEDUP_REMOVED lines=17> */
[----:B------:R-:W-:Y:S01]  /*23a70*/  IMAD R158, R158, R53, RZ ;  /* 0x000000359e9e7224 */ /* 0x000fe200078e02ff */
[----:B------:R-:W-:Y:S01]  /*23a80*/  STS.U16 [R164+UR76+0x4780], R140 ;  /* 0x0047808ca4007988 */ /* 0x000fe2000800044c */
[----:B------:R-:W-:-:S03]  /*23a90*/  PRMT R18, RZ, 0x7610, R18 ;  /* 0x00007610ff127816 */ /* 0x000fc60000000012 */
[----:B------:R-:W-:Y:S04]  /*23aa0*/  STS.U16 [R164+UR76+0x34380], R139 ;  /* 0x0343808ba4007988 */ /* 0x000fe8000800044c */
[----:B------:R-:W-:Y:S04]  /*23ab0*/  STL [R1+0x3f20], R164 ;  /* 0x003f20a401007387 */ /* 0x000fe80000100800 */
[----:B--2---:R-:W-:Y:S04]  /*23ac0*/  STS.U16 [R164+UR76+0x15b80], R160 ;  /* 0x015b80a0a4007988 */ /* 0x004fe8000800044c */
[----:B---3--:R0:W-:Y:S02]  /*23ad0*/  STS.U16 [R164+UR76+0x25b80], R161 ;  /* 0x025b80a1a4007988 */ /* 0x0081e4000800044c */
[----:B0-----:R-:W0:Y:S02]  /*23ae0*/  LDC.64 R160, c[0x0][0x388] ;  /* 0x0000e200ffa07b82 */ /* 0x001e240000000a00 */
[----:B----4-:R-:W-:Y:S04]  /*23af0*/  STS.U16 [R164+UR76+0x35b80], R162 ;  /* 0x035b80a2a4007988 */ /* 0x010fe8000800044c */
[----:B------:R1:W-:Y:S02]  /*23b00*/  STS.U16 [R164+UR76+0x5f80], R163 ;  /* 0x005f80a3a4007988 */ /* 0x0003e4000800044c */
[----:B-1----:R-:W1:Y:S02]  /*23b10*/  LDC.64 R162, c[0x0][0x388] ;  /* 0x0000e200ffa27b82 */ /* 0x002e640000000a00 */
[----:B------:R2:W-:Y:S02]  /*23b20*/  STS.U16 [R164+UR76+0x6380], R165 ;  /* 0x006380a5a4007988 */ /* 0x0005e4000800044c */
[----:B--2---:R-:W2:Y:S02]  /*23b30*/  S2R R165, SR_TID.X ;  /* 0x0000000000a57919 */ /* 0x004ea40000002100 */
[----:B--2---:R-:W-:-:S05]  /*23b40*/  LOP3.LUT R165, R165, 0x7f, RZ, 0xc0, !PT ;  /* 0x0000007fa5a57812 */ /* 0x004fca00078ec0ff */
[----:B------:R-:W-:-:S04]  /*23b50*/  IMAD R38, R165, R38, RZ ;  /* 0x00000026a5267224 */ /* 0x000fc800078e02ff */
[----:B------:R-:W-:Y:S01]  /*23b60*/  IMAD R37, R37, 0x80, R38 ;  /* 0x0000008025257824 */ /* 0x000fe200078e0226 */
[----:B0-----:R-:W-:-:S04]  /*23b70*/  LEA R160, P0, R38, R160, 0x1 ;  /* 0x000000a026a07211 */ /* 0x001fc800078008ff */
[C---:B-1----:R-:W-:Y:S02]  /*23b80*/  LEA R162, P1, R37.reuse, R162, 0x1 ;  /* 0x000000a225a27211 */ /* 0x042fe400078208ff */
[----:B------:R-:W-:Y:S01]  /*23b90*/  LEA.HI.X.SX32 R161, R38, R161, 0x1, P0 ;  /* 0x000000a126a17211 */ /* 0x000fe200000f0eff */
[----:B------:R-:W-:Y:S01]  /*23ba0*/  IMAD R38, R124, R39, RZ ;  /* 0x000000277c267224 */ /* 0x000fe200078e02ff */
[----:B------:R-:W-:Y:S01]  /*23bb0*/  LEA.HI.X.SX32 R163, R37, R163, 0x1, P1 ;  /* 0x000000a325a37211 */ /* 0x000fe200008f0eff */
[----:B------:R-:W0:Y:S08]  /*23bc0*/  LDC R39, c[0x0][0x3a0] ;  /* 0x0000e800ff277b82 */ /* 0x000e300000000800 */
[----:B------:R-:W1:Y:S01]  /*23bd0*/  LDC R37, c[0x0][0x3a0] ;  /* 0x0000e800ff257b82 */ /* 0x000e620000000800 */
[----:B------:R-:W-:-:S02]  /*23be0*/  LOP3.LUT R36, R165, 0x80, RZ, 0xfc, !PT ;  /* 0x00000080a5247812 */ /* 0x000fc400078efcff */
[----:B------:R-:W-:Y:S01]  /*23bf0*/  ISETP.GT.AND P0, PT, R27, 0xff, PT ;  /* 0x000000ff1b00780c */ /* 0x000fe20003f04270 */
[----:B------:R2:W-:Y:S01]  /*23c00*/  STS.U16 [R164+UR76+0x15f80], R141 ;  /* 0x015f808da4007988 */ /* 0x0005e2000800044c */
[----:B------:R-:W-:-:S03]  /*23c10*/  IMAD.WIDE R40, R42, 0x2, R160 ;  /* 0x000000022a287825 */ /* 0x000fc600078e02a0 */
[----:B------:R-:W-:Y:S01]  /*23c20*/  STS.U16 [R164+UR76+0x35f80], R144 ;  /* 0x035f8090a4007988 */ /* 0x000fe2000800044c */
[----:B------:R-:W-:-:S03]  /*23c30*/  IMAD.WIDE R44, R46, 0x2, R160 ;  /* 0x000000022e2c7825 */ /* 0x000fc600078e02a0 */
[----:B------:R3:W-:Y:S01]  /*23c40*/  STS.U16 [R164+UR76+0x16380], R145 ;  /* 0x01638091a4007988 */ /* 0x0007e2000800044c */
[----:B0-----:R-:W-:-:S03]  /*23c50*/  ISETP.LT.AND P1, PT, R36, R39, P0 ;  /* 0x000000272400720c */ /* 0x001fc60000721270 */
[----:B------:R-:W-:Y:S01]  /*23c60*/  STS.U16 [R164+UR76+0x36380], R148 ;  /* 0x03638094a4007988 */ /* 0x000fe2000800044c */
[----:B------:R-:W-:-:S03]  /*23c70*/  IMAD.WIDE R48, R50, 0x2, R160 ;  /* 0x0000000232307825 */ /* 0x000fc600078e02a0 */
[----:B------:R0:W-:Y:S01]  /*23c80*/  STS.U16 [R164+UR76+0x6780], R149 ;  /* 0x00678095a4007988 */ /* 0x0001e2000800044c */
[----:B-1----:R-:W-:Y:S01]  /*23c90*/  ISETP.LT.AND P0, PT, R165, R37, P0 ;  /* 0x00000025a500720c */ /* 0x002fe20000701270 */
[----:B------:R-:W-:Y:S02]  /*23ca0*/  IMAD R165, R128, R56, RZ ;  /* 0x0000003880a57224 */ /* 0x000fe400078e02ff */
[----:B------:R-:W-:Y:S01]  /*23cb0*/  STS.U16 [R164+UR76+0x26780], R152 ;  /* 0x02678098a4007988 */ /* 0x000fe2000800044c */
[----:B------:R-:W-:-:S03]  /*23cc0*/  IMAD.WIDE R36, R38, 0x2, R160 ;  /* 0x0000000226247825 */ /* 0x000fc600078e02a0 */
[----:B------:R1:W-:Y:S01]  /*23cd0*/  STS.U16 [R164+UR76+0x36780], R153 ;  /* 0x03678099a4007988 */ /* 0x0003e2000800044c */
[----:B------:R-:W-:-:S03]  /*23ce0*/  IMAD.WIDE R52, R54, 0x2, R160 ;  /* 0x0000000236347825 */ /* 0x000fc600078e02a0 */
[----:B------:R-:W-:Y:S01]  /*23cf0*/  STS.U16 [R164+UR76+0x16b80], R156 ;  /* 0x016b809ca4007988 */ /* 0x000fe2000800044c */
[----:B------:R-:W-:-:S03]  /*23d00*/  IMAD.WIDE R56, R58, 0x2, R160 ;  /* 0x000000023a387825 */ /* 0x000fc600078e02a0 */
[----:B------:R4:W-:Y:S01]  /*23d10*/  STS.U16 [R164+UR76+0x26b80], R157 ;  /* 0x026b809da4007988 */ /* 0x0009e2000800044c */
        /* <DEDUP_REMOVED lines=10> */
[----:B------:R-:W-:-:S04]  /*23dc0*/  IMAD.WIDE R80, R82, 0x2, R160 ;  /* 0x0000000252507825 */ /* 0x000fc800078e02a0 */
        /* <DEDUP_REMOVED lines=14> */
[----:B--2---:R-:W-:-:S04]  /*23eb0*/  IMAD.WIDE R140, R142, 0x2, R160 ;  /* 0x000000028e8c7825 */ /* 0x004fc800078e02a0 */
[----:B---3--:R-:W-:-:S04]  /*23ec0*/  IMAD.WIDE R144, R146, 0x2, R160 ;  /* 0x0000000292907825 */ /* 0x008fc800078e02a0 */
[----:B0-----:R-:W-:-:S04]  /*23ed0*/  IMAD.WIDE R148, R150, 0x2, R160 ;  /* 0x0000000296947825 */ /* 0x001fc800078e02a0 */
[----:B-1----:R-:W-:-:S04]  /*23ee0*/  IMAD.WIDE R152, R154, 0x2, R160 ;  /* 0x000000029a987825 */ /* 0x002fc800078e02a0 */
[----:B----4-:R-:W-:-:S04]  /*23ef0*/  IMAD.WIDE R156, R158, 0x2, R160 ;  /* 0x000000029e9c7825 */ /* 0x010fc800078e02a0 */
        /* <DEDUP_REMOVED lines=32> */
[----:B------:R-:W-:Y:S02]  /*24100*/  IMAD.WIDE R162, R165, 0x2, R162 ;  /* 0x00000002a5a27825 */ /* 0x000fe400078e02a2 */
[----:B------:R-:W2:Y:S04]  /*24110*/  LDL.LU R165, [R1+0x3f78] ;  /* 0x003f780001a57983 */ /* 0x000ea80000300800 */
[----:B------:R0:W-:Y:S04]  /*24120*/  STL.S16 [R1+0x1fe8], R18 ;  /* 0x001fe81201007387 */ /* 0x0001e80000100600 */
[----:B0-----:R-:W3:Y:S02]  /*24130*/  LDL.LU R18, [R1+0x3f74] ;  /* 0x003f740001127983 */ /* 0x001ee40000300800 */
[----:B---3--:R-:W-:-:S05]  /*24140*/  PRMT R18, RZ, 0x7610, R18 ;  /* 0x00007610ff127816 */ /* 0x008fca0000000012 */
        /* <DEDUP_REMOVED lines=52> */
[----:B0-----:R-:W3:Y:S01]  /*24490*/  LDL.LU R18, [R1+0x3f2c] ;  /* 0x003f2c0001127983 */ /* 0x001ee20000300800 */
[----:B------:R-:W-:Y:S02]  /*244a0*/  PRMT R164, RZ, 0x7610, R164 ;  /* 0x00007610ffa47816 */ /* 0x000fe400000000a4 */
[----:B------:R-:W-:-:S04]  /*244b0*/  PRMT R21, RZ, 0x7610, R21 ;  /* 0x00007610ff157816 */ /* 0x000fc80000000015 */
[----:B------:R-:W4:Y:S01]  /*244c0*/  @P0 LDG.E.U16 R164, desc[UR6][R36.64] ;  /* 0x0000000624a40981 */ /* 0x000f22000c1e1500 */
[----:B------:R-:W-:-:S03]  /*244d0*/  PRMT R20, RZ, 0x7610, R20 ;  /* 0x00007610ff147816 */ /* 0x000fc60000000014 */
        /* <DEDUP_REMOVED lines=11> */
[----:B--2---:R-:W-:-:S03]  /*24590*/  PRMT R165, RZ, 0x7610, R165 ;  /* 0x00007610ffa57816 */ /* 0x004fc600000000a5 */
[----:B------:R-:W2:Y:S01]  /*245a0*/  @P1 LDG.E.U16 R26, desc[UR6][R62.64] ;  /* 0x000000063e1a1981 */ /* 0x000ea2000c1e1500 */
[----:B------:R-:W-:-:S03]  /*245b0*/  PRMT R35, RZ, 0x7610, R35 ;  /* 0x00007610ff237816 */ /* 0x000fc60000000023 */
[----:B------:R-:W2:Y:S04]  /*245c0*/  @P0 LDG.E.U16 R165, desc[UR6][R40.64] ;  /* 0x0000000628a50981 */ /* 0x000ea8000c1e1500 */
[----:B------:R-:W2:Y:S01]  /*245d0*/  @P0 LDG.E.U16 R35, desc[UR6][R48.64] ;  /* 0x0000000630230981 */ /* 0x000ea2000c1e1500 */
[----:B---3--:R-:W-:-:S05]  /*245e0*/  PRMT R18, RZ, 0x7610, R18 ;  /* 0x00007610ff127816 */ /* 0x008fca0000000012 */
[----:B------:R0:W-:Y:S04]  /*245f0*/  STL.S16 [R1+0x2030], R18 ;  /* 0x0020301201007387 */ /* 0x0001e80000100600 */
[----:B0-----:R-:W3:Y:S01]  /*24600*/  LDL.LU R18, [R1+0x3f28] ;  /* 0x003f280001127983 */ /* 0x001ee20000300800 */
[----:B------:R-:W-:-:S06]  /*24610*/  PRMT R28, RZ, 0x7610, R28 ;  /* 0x00007610ff1c7816 */ /* 0x000fcc000000001c */
[----:B------:R0:W2:Y:S01]  /*24620*/  @P1 LDG.E.U16 R28, desc[UR6][R50.64] ;  /* 0x00000006321c1981 */ /* 0x0000a2000c1e1500 */
[----:B---3--:R-:W-:-:S05]  /*24630*/  PRMT R18, RZ, 0x7610, R18 ;  /* 0x00007610ff127816 */ /* 0x008fca0000000012 */
[----:B------:R1:W-:Y:S04]  /*24640*/  STL.S16 [R1+0x202c], R18 ;  /* 0x00202c1201007387 */ /* 0x0003e80000100600 */
[----:B-1----:R-:W3:Y:S04]  /*24650*/  LDL.LU R18, [R1+0x3f24] ;  /* 0x003f240001127983 */ /* 0x002ee80000300800 */
[----:B----4-:R1:W-:Y:S04]  /*24660*/  STL [R1+0x204c], R164 ;  /* 0x00204ca401007387 */ /* 0x0103e80000100800 */
[----:B-1----:R-:W4:Y:S04]  /*24670*/  LDL.LU R164, [R1+0x3f20] ;  /* 0x003f200001a47983 */ /* 0x002f280000300800 */
[----:B------:R1:W-:Y:S04]  /*24680*/  STL [R1+0x3e40], R36 ;  /* 0x003e402401007387 */ /* 0x0003e80000100800 */
[----:B-1----:R1:W3:Y:S04]  /*24690*/  LDL.LU R36, [R1+0x2030] ;  /* 0x0020300001247983 */ /* 0x0022e80000300800 */
[----:B------:R0:W-:Y:S04]  /*246a0*/  STL [R1+0x3e3c], R37 ;  /* 0x003e3c2501007387 */ /* 0x0001e80000100800 */
[----:B0-----:R1:W3:Y:S04]  /*246b0*/  LDL.LU R37, [R1+0x202c] ;  /* 0x00202c0001257983 */ /* 0x0012e80000300800 */
[----:B------:R0:W-:Y:S04]  /*246c0*/  STL [R1+0x2048], R21 ;  /* 0x0020481501007387 */ /* 0x0001e80000100800 */
[----:B0-----:R-:W3:Y:S04]  /*246d0*/  LDL.LU R21, [R1+0x3f1c] ;  /* 0x003f1c0001157983 */ /* 0x001ee80000300800 */
[----:B------:R0:W-:Y:S04]  /*246e0*/  STL [R1+0x3e48], R38 ;  /* 0x003e482601007387 */ /* 0x0001e80000100800 */
[----:B0-----:R1:W3:Y:S04]  /*246f0*/  LDL.LU R38, [R1+0x1fac] ;  /* 0x001fac0001267983 */ /* 0x0012e80000300800 */
        /* <DEDUP_REMOVED lines=11> */
[----:B0-----:R1:W4:Y:S04]  /*247b0*/  LDL.LU R46, [R1+0x2034] ;  /* 0x00203400012e7983 */ /* 0x0013280000300800 */
[----:B------:R0:W-:Y:S04]  /*247c0*/  STL [R1+0x3e54], R47 ;  /* 0x003e542f01007387 */ /* 0x0001e80000100800 */
[----:B0-----:R1:W4:Y:S04]  /*247d0*/  LDL.LU R47, [R1+0x2008] ;  /* 0x00200800012f7983 */ /* 0x0013280000300800 */
[----:B------:R0:W-:Y:S04]  /*247e0*/  STL [R1+0x1ff0], R22 ;  /* 0x001ff01601007387 */ /* 0x0001e80000100800 */
[----:B0-----:R-:W4:Y:S04]  /*247f0*/  LDL.LU R22, [R1+0x3f10] ;  /* 0x003f100001167983 */ /* 0x001f280000300800 */
        /* <DEDUP_REMOVED lines=16> */
[----:B--2---:R0:W-:Y:S04]  /*24900*/  STL [R1+0x1fc0], R26 ;  /* 0x001fc01a01007387 */ /* 0x0041e80000100800 */
[----:B0-----:R-:W2:Y:S04]  /*24910*/  LDL.LU R26, [R1+0x3f04] ;  /* 0x003f0400011a7983 */ /* 0x001ea80000300800 */
[----:B------:R0:W-:Y:S04]  /*24920*/  STL [R1+0x3e78], R62 ;  /* 0x003e783e01007387 */ /* 0x0001e80000100800 */
[----:B0-----:R1:W2:Y:S04]  /*24930*/  LDL.LU R62, [R1+0x2010] ;  /* 0x00201000013e7983 */ /* 0x0012a80000300800 */
[----:B------:R0:W-:Y:S04]  /*24940*/  STL [R1+0x3e74], R63 ;  /* 0x003e743f01007387 */ /* 0x0001e80000100800 */
[----:B0-----:R1:W2:Y:S04]  /*24950*/  LDL.LU R63, [R1+0x200c] ;  /* 0x00200c00013f7983 */ /* 0x0012a80000300800 */
[----:B------:R-:W-:Y:S04]  /*24960*/  STL [R1+0x2044], R165 ;  /* 0x002044a501007387 */ /* 0x000fe80000100800 */
[----:B------:R0:W-:Y:S04]  /*24970*/  STL [R1+0x3e80], R40 ;  /* 0x003e802801007387 */ /* 0x0001e80000100800 */
[----:B0-----:R1:W2:Y:S04]  /*24980*/  LDL.LU R40, [R1+0x2040] ;  /* 0x0020400001287983 */ /* 0x0012a80000300800 */
[----:B------:R0:W-:Y:S04]  /*24990*/  STL [R1+0x3e7c], R41 ;  /* 0x003e7c2901007387 */ /* 0x0001e80000100800 */
[----:B0-----:R1:W2:Y:S04]  /*249a0*/  LDL.LU R41, [R1+0x203c] ;  /* 0x00203c0001297983 */ /* 0x0012a80000300800 */
[----:B------:R0:W-:Y:S04]  /*249b0*/  STL [R1+0x3e88], R48 ;  /* 0x003e883001007387 */ /* 0x0001e80000100800 */
[----:B0-----:R1:W2:Y:S04]  /*249c0*/  LDL.LU R48, [R1+0x1fbc] ;  /* 0x001fbc0001307983 */ /* 0x0012a80000300800 */
[----:B------:R0:W-:Y:S04]  /*249d0*/  STL [R1+0x3e84], R49 ;  /* 0x003e843101007387 */ /* 0x0001e80000100800 */
[----:B0-----:R1:W2:Y:S04]  /*249e0*/  LDL.LU R49, [R1+0x1fb8] ;  /* 0x001fb80001317983 */ /* 0x0012a80000300800 */
[----:B------:R0:W-:Y:S04]  /*249f0*/  STL [R1+0x2018], R35 ;  /* 0x0020182301007387 */ /* 0x0001e80000100800 */
[----:B0-----:R-:W2:Y:S04]  /*24a00*/  LDL R35, [R1+0x1a84] ;  /* 0x001a840001237983 */ /* 0x001ea80000100800 */
[----:B------:R-:W-:Y:S04]  /*24a10*/  STL [R1+0x3e90], R50 ;  /* 0x003e903201007387 */ /* 0x000fe80000100800 */
[----:B------:R0:W-:Y:S01]  /*24a20*/  STL [R1+0x3e8c], R51 ;  /* 0x003e8c3301007387 */ /* 0x0001e20000100800 */
        /* <DEDUP_REMOVED lines=9> */
[----:B0-----:R1:W2:Y:S01]  /*24ac0*/  LDL.LU R51, [R1+0x1fe4] ;  /* 0x001fe40001337983 */ /* 0x0012a20000300800 */
[----:B------:R-:W-:Y:S02]  /*24ad0*/  PRMT R29, RZ, 0x7610, R29 ;  /* 0x00007610ff1d7816 */ /* 0x000fe4000000001d */
[----:B------:R-:W-:Y:S02]  /*24ae0*/  PRMT R31, RZ, 0x7610, R31 ;  /* 0x00007610ff1f7816 */ /* 0x000fe4000000001f */
[----:B------:R-:W-:Y:S02]  /*24af0*/  PRMT R33, RZ, 0x7610, R33 ;  /* 0x00007610ff217816 */ /* 0x000fe40000000021 */
[----:B------:R-:W-:Y:S01]  /*24b00*/  PRMT R19, RZ, 0x7610, R19 ;  /* 0x00007610ff137816 */ /* 0x000fe20000000013 */
[----:B---3--:R-:W3:Y:S01]  /*24b10*/  @P0 LDG.E.U16 R37, desc[UR6][R116.64] ;  /* 0x0000000674250981 */ /* 0x008ee2000c1e1500 */
        /* <DEDUP_REMOVED lines=12> */
[----:B------:R-:W-:Y:S01]  /*24be0*/  PRMT R18, RZ, 0x7610, R18 ;  /* 0x00007610ff127816 */ /* 0x000fe20000000012 */
[----:B------:R-:W3:Y:S04]  /*24bf0*/  @P1 LDG.E.U16 R36, desc[UR6][R106.64] ;  /* 0x000000066a241981 */ /* 0x000ee8000c1e1500 */
[----:B------:R-:W3:Y:S04]  /*24c00*/  @P0 LDG.E.U16 R38, desc[UR6][R72.64] ;  /* 0x0000000648260981 */ /* 0x000ee8000c1e1500 */
[----:B------:R-:W3:Y:S01]  /*24c10*/  @P1 LDG.E.U16 R39, desc[UR6][R74.64] ;  /* 0x000000064a271981 */ /* 0x000ee2000c1e1500 */
[----:B------:R-:W-:-:S03]  /*24c20*/  PRMT R20, RZ, 0x7610, R20 ;  /* 0x00007610ff147816 */ /* 0x000fc60000000014 */
[----:B------:R-:W3:Y:S04]  /*24c30*/  @P1 LDG.E.U16 R44, desc[UR6][R110.64] ;  /* 0x000000066e2c1981 */ /* 0x000ee8000c1e1500 */
[----:B------:R-:W3:Y:S04]  /*24c40*/  @P1 LDG.E.U16 R45, desc[UR6][R114.64] ;  /* 0x00000006722d1981 */ /* 0x000ee8000c1e1500 */
[----:B----4-:R-:W4:Y:S04]  /*24c50*/  @P0 LDG.E.U16 R46, desc[UR6][R104.64] ;  /* 0x00000006682e0981 */ /* 0x010f28000c1e1500 */
[----:B------:R-:W3:Y:S04]  /*24c60*/  @P0 LDG.E.U16 R47, desc[UR6][R108.64] ;  /* 0x000000066c2f0981 */ /* 0x000ee8000c1e1500 */
[----:B------:R-:W3:Y:S01]  /*24c70*/  @P0 LDG.E.U16 R52, desc[UR6][R56.64] ;  /* 0x0000000638340981 */ /* 0x000ee2000c1e1500 */
[----:B------:R-:W-:-:S02]  /*24c80*/  PRMT R22, RZ, 0x7610, R22 ;  /* 0x00007610ff167816 */ /* 0x000fc40000000016 */
[----:B------:R-:W-:Y:S01]  /*24c90*/  PRMT R23, RZ, 0x7610, R23 ;  /* 0x00007610ff177816 */ /* 0x000fe20000000017 */
[----:B------:R-:W4:Y:S04]  /*24ca0*/  @P1 LDG.E.U16 R53, desc[UR6][R94.64] ;  /* 0x000000065e351981 */ /* 0x000f28000c1e1500 */
[----:B------:R-:W4:Y:S01]  /*24cb0*/  @P0 LDG.E.U16 R54, desc[UR6][R68.64] ;  /* 0x0000000644360981 */ /* 0x000f22000c1e1500 */
[----:B------:R-:W-:-:S03]  /*24cc0*/  PRMT R25, RZ, 0x7610, R25 ;  /* 0x00007610ff197816 */ /* 0x000fc60000000019 */
[----:B------:R-:W4:Y:S04]  /*24cd0*/  @P1 LDG.E.U16 R55, desc[UR6][R70.64] ;  /* 0x0000000646371981 */ /* 0x000f28000c1e1500 */
[----:B------:R-:W4:Y:S01]  /*24ce0*/  @P0 LDG.E.U16 R60, desc[UR6][R100.64] ;  /* 0x00000006643c0981 */ /* 0x000f22000c1e1500 */
[----:B------:R-:W-:-:S03]  /*24cf0*/  PRMT R24, RZ, 0x7610, R24 ;  /* 0x00007610ff187816 */ /* 0x000fc60000000018 */
[----:B------:R-:W4:Y:S04]  /*24d00*/  @P1 LDG.E.U16 R61, desc[UR6][R102.64] ;  /* 0x00000006663d1981 */ /* 0x000f28000c1e1500 */
[----:B--2---:R-:W2:Y:S04]  /*24d10*/  @P0 LDG.E.U16 R62, desc[UR6][R96.64] ;  /* 0x00000006603e0981 */ /* 0x004ea8000c1e1500 */
[----:B------:R-:W2:Y:S01]  /*24d20*/  @P1 LDG.E.U16 R63, desc[UR6][R98.64] ;  /* 0x00000006623f1981 */ /* 0x000ea2000c1e1500 */
[----:B------:R-:W0:Y:S03]  /*24d30*/  S2R R165, SR_TID.X ;  /* 0x0000000000a57919 */ /* 0x000e260000002100 */
[----:B------:R-:W2:Y:S04]  /*24d40*/  @P0 LDG.E.U16 R3, desc[UR6][R112.64] ;  /* 0x0000000670030981 */ /* 0x000ea8000c1e1500 */
        /* <DEDUP_REMOVED lines=15> */
[----:B------:R-:W2:Y:S01]  /*24e40*/  @P0 LDG.E.U16 R22, desc[UR6][R88.64] ;  /* 0x0000000658160981 */ /* 0x000ea2000c1e1500 */
[----:B------:R-:W-:-:S03]  /*24e50*/  PRMT R26, RZ, 0x7610, R26 ;  /* 0x00007610ff1a7816 */ /* 0x000fc6000000001a */
        /* <DEDUP_REMOVED lines=20> */
[----:B------:R-:W-:-:S02]  /*24fa0*/  VIADD R50, R35, 0x40000 ;  /* 0x0004000023327836 */ /* 0x000fc40000000000 */
[----:B------:R-:W-:-:S05]  /*24fb0*/  VIADD R35, R35, 0x84000 ;  /* 0x0008400023237836 */ /* 0x000fca0000000000 */
[----:B------:R-:W-:-:S04]  /*24fc0*/  SHF.R.U32.HI R35, RZ, 0x4, R35 ;  /* 0x00000004ff237819 */ /* 0x000fc80000011623 */
[----:B------:R-:W-:Y:S01]  /*24fd0*/  SGXT.U32 R35, R35, 0xe ;  /* 0x0000000e2323781a */ /* 0x000fe20000000000 */
[----:B0-----:R-:W-:-:S05]  /*24fe0*/  IMAD.SHL.U32 R165, R165, 0x2, RZ ;  /* 0x00000002a5a57824 */ /* 0x001fca00078e00ff */
[----:B------:R-:W-:Y:S01]  /*24ff0*/  LOP3.LUT R165, R165, 0x7e, RZ, 0xc0, !PT ;  /* 0x0000007ea5a57812 */ /* 0x000fe200078ec0ff */
[----:B---3--:R-:W-:Y:S04]  /*25000*/  STL [R1+0x3e9c], R52 ;  /* 0x003e9c3401007387 */ /* 0x008fe80000100800 */
[----:B------:R-:W-:Y:S04]  /*25010*/  STL [R1+0x3e98], R56 ;  /* 0x003e983801007387 */ /* 0x000fe80000100800 */
[----:B------:R-:W-:Y:S04]  /*25020*/  STL [R1+0x3e94], R57 ;  /* 0x003e943901007387 */ /* 0x000fe80000100800 */
[----:B--2---:R-:W-:Y:S04]  /*25030*/  STL [R1+0x3ea8], R51 ;  /* 0x003ea83301007387 */ /* 0x004fe80000100800 */
        /* <DEDUP_REMOVED lines=15> */
[----:B------:R0:W-:Y:S02]  /*25130*/  STL [R1+0x2014], R28 ;  /* 0x0020141c01007387 */ /* 0x0001e40000100800 */
[----:B0-----:R-:W0:Y:S01]  /*25140*/  S2R R28, SR_TID.X ;  /* 0x00000000001c7919 */ /* 0x001e220000002100 */
[----:B------:R-:W-:Y:S01]  /*25150*/  SHF.R.U32.HI R40, RZ, 0x4, R50 ;  /* 0x00000004ff287819 */ /* 0x000fe20000011632 */
[----:B------:R-:W-:Y:S04]  /*25160*/  STL [R1+0x3ee0], R96 ;  /* 0x003ee06001007387 */ /* 0x000fe80000100800 */
[----:B------:R-:W-:Y:S04]  /*25170*/  STL [R1+0x3edc], R97 ;  /* 0x003edc6101007387 */ /* 0x000fe80000100800 */
[----:B------:R-:W-:Y:S01]  /*25180*/  STL [R1+0x3ef0], R63 ;  /* 0x003ef03f01007387 */ /* 0x000fe20000100800 */
[----:B------:R-:W-:-:S03]  /*25190*/  SGXT.U32 R41, R40, 0xe ;  /* 0x0000000e2829781a */ /* 0x000fc60000000000 */
[----:B------:R-:W-:Y:S04]  /*251a0*/  STL [R1+0x3eec], R98 ;  /* 0x003eec6201007387 */ /* 0x000fe80000100800 */
[----:B------:R-:W-:Y:S04]  /*251b0*/  STL [R1+0x3ee8], R99 ;  /* 0x003ee86301007387 */ /* 0x000fe80000100800 */
[----:B----4-:R-:W-:Y:S01]  /*251c0*/  STL [R1+0x3efc], R60 ;  /* 0x003efc3c01007387 */ /* 0x010fe20000100800 */
[----:B0-----:R-:W-:-:S04]  /*251d0*/  SHF.R.U32.HI R28, RZ, 0x5, R28 ;  /* 0x00000005ff1c7819 */ /* 0x001fc8000001161c */
[----:B------:R-:W-:Y:S02]  /*251e0*/  ISETP.NE.U32.AND P0, PT, R28, RZ, PT ;  /* 0x000000ff1c00720c */ /* 0x000fe40003f05070 */
[----:B------:R-:W0:Y:S01]  /*251f0*/  S2R R28, SR_TID.X ;  /* 0x00000000001c7919 */ /* 0x000e220000002100 */
[----:B------:R-:W-:Y:S01]  /*25200*/  IMAD.MOV.U32 R40, RZ, RZ, RZ ;  /* 0x000000ffff287224 */ /* 0x000fe200078e00ff */
[----:B------:R-:W-:Y:S01]  /*25210*/  STL [R1+0x3ef8], R100 ;  /* 0x003ef86401007387 */ /* 0x000fe20000100800 */
[----:B------:R-:W-:-:S03]  /*25220*/  IADD3 R43, P1, PT, R41, 0x8000080, RZ ;  /* 0x08000080292b7810 */ /* 0x000fc60007f3e0ff */
[----:B------:R-:W-:Y:S04]  /*25230*/  STL [R1+0x3ef4], R101 ;  /* 0x003ef46501007387 */ /* 0x000fe80000100800 */
[----:B------:R2:W-:Y:S04]  /*25240*/  STL [R1+0x3f00], R103 ;  /* 0x003f006701007387 */ /* 0x0005e80000100800 */
[----:B------:R3:W-:Y:S04]  /*25250*/  STL [R1+0x20a4], R41 ;  /* 0x0020a42901007387 */ /* 0x0007e80000100800 */
[----:B------:R4:W-:Y:S01]  /*25260*/  STL [R1+0x20a0], R35 ;  /* 0x0020a02301007387 */ /* 0x0009e20000100800 */
[----:B------:R-:W-:-:S03]  /*25270*/  IADD3.X R40, PT, PT, R40, 0x40004040, RZ, P1, !PT ;  /* 0x4000404028287810 */ /* 0x000fc60000ffe4ff */
[----:B------:R-:W4:Y:S01]  /*25280*/  LDL.LU R50, [R1+0x21d8] ;  /* 0x0021d80001327983 */ /* 0x000f220000300800 */
[----:B------:R-:W-:-:S03]  /*25290*/  R2UR UR9, R40 ;  /* 0x00000000280972ca */ /* 0x000fc600000e0000 */
[----:B--2---:R-:W2:Y:S04]  /*252a0*/  LDL.LU R103, [R1+0x21d4] ;  /* 0x0021d40001677983 */ /* 0x004ea80000300800 */
[----:B------:R-:W2:Y:S04]  /*252b0*/  LDL.LU R60, [R1+0x21d0] ;  /* 0x0021d000013c7983 */ /* 0x000ea80000300800 */
[----:B------:R-:W2:Y:S01]  /*252c0*/  LDL.LU R100, [R1+0x21cc] ;  /* 0x0021cc0001647983 */ /* 0x000ea20000300800 */
[----:B------:R-:W-:-:S03]  /*252d0*/  SHF.R.S32.HI R40, RZ, 0x1f, R27 ;  /* 0x0000001fff287819 */ /* 0x000fc6000001141b */
[----:B------:R-:W2:Y:S01]  /*252e0*/  LDL.LU R101, [R1+0x21c8] ;  /* 0x0021c80001657983 */ /* 0x000ea20000300800 */
[----:B---3--:R-:W-:-:S03]  /*252f0*/  IADD3 R41, P2, PT, R35, 0x2, RZ ;  /* 0x0000000223297810 */ /* 0x008fc60007f5e0ff */
[----:B------:R-:W3:Y:S04]  /*25300*/  LDL.LU R63, [R1+0x21c4] ;  /* 0x0021c400013f7983 */ /* 0x000ee80000300800 */
[----:B------:R-:W3:Y:S04]  /*25310*/  LDL.LU R98, [R1+0x21c0] ;  /* 0x0021c00001627983 */ /* 0x000ee80000300800 */
[----:B------:R-:W3:Y:S01]  /*25320*/  LDL.LU R99, [R1+0x21bc] ;  /* 0x0021bc0001637983 */ /* 0x000ee20000300800 */
[----:B------:R-:W-:-:S03]  /*25330*/  LEA.HI R40, R40, R27, RZ, 0x8 ;  /* 0x0000001b28287211 */ /* 0x000fc600078f40ff */
[----:B------:R-:W3:Y:S01]  /*25340*/  LDL.LU R62, [R1+0x20d4] ;  /* 0x0020d400013e7983 */ /* 0x000ee20000300800 */
[----:B------:R-:W-:-:S03]  /*25350*/  IMAD.MOV.U32 R42, RZ, RZ, RZ ;  /* 0x000000ffff2a7224 */ /* 0x000fc600078e00ff */
[----:B------:R-:W3:Y:S01]  /*25360*/  LDL.LU R96, [R1+0x20d0] ;  /* 0x0020d00001607983 */ /* 0x000ee20000300800 */
[----:B------:R-:W-:-:S03]  /*25370*/  R2UR UR10, R41 ;  /* 0x00000000290a72ca */ /* 0x000fc600000e0000 */
[----:B------:R-:W3:Y:S04]  /*25380*/  LDL.LU R97, [R1+0x20cc] ;  /* 0x0020cc0001617983 */ /* 0x000ee80000300800 */
[----:B------:R-:W3:Y:S04]  /*25390*/  LDL.LU R41, [R1+0x20c8] ;  /* 0x0020c80001297983 */ /* 0x000ee80000300800 */
[----:B------:R-:W3:Y:S01]  /*253a0*/  LDL.LU R92, [R1+0x20c4] ;  /* 0x0020c400015c7983 */ /* 0x000ee20000300800 */
[----:B0-----:R-:W-:-:S03]  /*253b0*/  LOP3.LUT R28, R28, 0x40, RZ, 0xc0, !PT ;  /* 0x000000401c1c7812 */ /* 0x001fc600078ec0ff */
[----:B------:R-:W3:Y:S04]  /*253c0*/  LDL.LU R93, [R1+0x20c0] ;  /* 0x0020c000015d7983 */ /* 0x000ee80000300800 */
[----:B------:R-:W3:Y:S01]  /*253d0*/  LDL.LU R40, [R1+0x20bc] ;  /* 0x0020bc0001287983 */ /* 0x000ee20000300800 */
[----:B----4-:R-:W-:Y:S01]  /*253e0*/  IMAD R35, R28, 0x40, R165 ;  /* 0x000000401c237824 */ /* 0x010fe200078e02a5 */
[----:B------:R-:W-:Y:S02]  /*253f0*/  IADD3.X R165, PT, PT, R42, 0x40004040, RZ, P2, !PT ;  /* 0x400040402aa57810 */ /* 0x000fe400017fe4ff */
[----:B------:R-:W-:Y:S01]  /*25400*/  R2UR UR8, R43 ;  /* 0x000000002b0872ca */ /* 0x000fe200000e0000 */
[----:B------:R-:W4:Y:S04]  /*25410*/  LDL.LU R42, [R1+0x20b8] ;  /* 0x0020b800012a7983 */ /* 0x000f280000300800 */
[----:B------:R-:W4:Y:S04]  /*25420*/  LDL.LU R43, [R1+0x20b4] ;  /* 0x0020b400012b7983 */ /* 0x000f280000300800 */
[----:B------:R-:W4:Y:S04]  /*25430*/  LDL.LU R49, [R1+0x20b0] ;  /* 0x0020b00001317983 */ /* 0x000f280000300800 */
[----:B------:R-:W4:Y:S04]  /*25440*/  LDL.LU R66, [R1+0x20ac] ;  /* 0x0020ac0001427983 */ /* 0x000f280000300800 */
[----:B------:R-:W4:Y:S04]  /*25450*/  LDL.LU R67, [R1+0x20a8] ;  /* 0x0020a80001437983 */ /* 0x000f280000300800 */
[----:B------:R-:W4:Y:S04]  /*25460*/  LDL.LU R48, [R1+0x204c] ;  /* 0x00204c0001307983 */ /* 0x000f280000300800 */
[----:B------:R-:W4:Y:S01]  /*25470*/  LDL.LU R64, [R1+0x2048] ;  /* 0x0020480001407983 */ /* 0x000f220000300800 */
[----:B------:R-:W-:-:S03]  /*25480*/  R2UR UR11, R165 ;  /* 0x00000000a50b72ca */ /* 0x000fc600000e0000 */
        /* <DEDUP_REMOVED lines=9> */
[----:B--2---:R2:W-:Y:S04]  /*25520*/  STS.U16 [R164+UR76+0x16f80], R103 ;  /* 0x016f8067a4007988 */ /* 0x0045e8000800044c */
[----:B------:R1:W-:Y:S04]  /*25530*/  STS.U16 [R164+UR76+0x26f80], R60 ;  /* 0x026f803ca4007988 */ /* 0x0003e8000800044c */
[----:B0-----:R-:W4:Y:S04]  /*25540*/  LDL.LU R50, [R1+0x2014] ;  /* 0x0020140001327983 */ /* 0x001f280000300800 */
[----:B------:R0:W-:Y:S04]  /*25550*/  STS.U16 [R164+UR76+0x36f80], R100 ;  /* 0x036f8064a4007988 */ /* 0x0001e8000800044c */
[----:B------:R0:W-:Y:S04]  /*25560*/  STS.U16 [R164+UR76+0x7380], R101 ;  /* 0x00738065a4007988 */ /* 0x0001e8000800044c */
[----:B---3--:R3:W-:Y:S04]  /*25570*/  STS.U16 [R164+UR76+0x17380], R63 ;  /* 0x0173803fa4007988 */ /* 0x0087e8000800044c */
[----:B------:R0:W-:Y:S04]  /*25580*/  STS.U16 [R164+UR76+0x27380], R98 ;  /* 0x02738062a4007988 */ /* 0x0001e8000800044c */
[----:B--2---:R2:W5:Y:S04]  /*25590*/  LDL.LU R103, [R1+0x3f00] ;  /* 0x003f000001677983 */ /* 0x0045680000300800 */
[----:B-1----:R-:W2:Y:S04]  /*255a0*/  LDL.LU R60, [R1+0x3efc] ;  /* 0x003efc00013c7983 */ /* 0x002ea80000300800 */
[----:B0-----:R0:W5:Y:S04]  /*255b0*/  LDL.LU R100, [R1+0x3ef8] ;  /* 0x003ef80001647983 */ /* 0x0011680000300800 */
[----:B------:R0:W5:Y:S04]  /*255c0*/  LDL.LU R101, [R1+0x3ef4] ;  /* 0x003ef40001657983 */ /* 0x0001680000300800 */
[----:B---3--:R-:W3:Y:S04]  /*255d0*/  LDL.LU R63, [R1+0x3ef0] ;  /* 0x003ef000013f7983 */ /* 0x008ee80000300800 */
[----:B------:R0:W5:Y:S04]  /*255e0*/  LDL.LU R98, [R1+0x3eec] ;  /* 0x003eec0001627983 */ /* 0x0001680000300800 */
[----:B------:R1:W-:Y:S04]  /*255f0*/  STS.U16 [R164+UR76+0x37380], R99 ;  /* 0x03738063a4007988 */ /* 0x0003e8000800044c */
[----:B------:R0:W-:Y:S04]  /*25600*/  STS.U16 [R164+UR76+0x7780], R62 ;  /* 0x0077803ea4007988 */ /* 0x0001e8000800044c */
[----:B------:R0:W-:Y:S04]  /*25610*/  STS.U16 [R164+UR76+0x17780], R96 ;  /* 0x01778060a4007988 */ /* 0x0001e8000800044c */
[----:B------:R0:W-:Y:S04]  /*25620*/  STS.U16 [R164+UR76+0x27780], R97 ;  /* 0x02778061a4007988 */ /* 0x0001e8000800044c */
[----:B------:R0:W-:Y:S04]  /*25630*/  STS.U16 [R164+UR76+0x37780], R41 ;  /* 0x03778029a4007988 */ /* 0x0001e8000800044c */
[----:B------:R0:W-:Y:S04]  /*25640*/  STS.U16 [R164+UR76+0x7b80], R92 ;  /* 0x007b805ca4007988 */ /* 0x0001e8000800044c */
[----:B-1----:R1:W5:Y:S04]  /*25650*/  LDL.LU R99, [R1+0x3ee8] ;  /* 0x003ee80001637983 */ /* 0x0023680000300800 */
[----:B0-----:R-:W2:Y:S04]  /*25660*/  LDL.LU R62, [R1+0x3ee4] ;  /* 0x003ee400013e7983 */ /* 0x001ea80000300800 */
[----:B------:R1:W5:Y:S04]  /*25670*/  LDL.LU R96, [R1+0x3ee0] ;  /* 0x003ee00001607983 */ /* 0x0003680000300800 */
[----:B------:R1:W5:Y:S04]  /*25680*/  LDL.LU R97, [R1+0x3edc] ;  /* 0x003edc0001617983 */ /* 0x0003680000300800 */
[----:B------:R-:W2:Y:S04]  /*25690*/  LDL.LU R41, [R1+0x3ed8] ;  /* 0x003ed80001297983 */ /* 0x000ea80000300800 */
[----:B------:R1:W5:Y:S04]  /*256a0*/  LDL.LU R92, [R1+0x3ed4] ;  /* 0x003ed400015c7983 */ /* 0x0003680000300800 */
[----:B------:R0:W-:Y:S04]  /*256b0*/  STS.U16 [R164+UR76+0x17b80], R93 ;  /* 0x017b805da4007988 */ /* 0x0001e8000800044c */
[----:B------:R0:W-:Y:S04]  /*256c0*/  STS.U16 [R164+UR76+0x27b80], R40 ;  /* 0x027b8028a4007988 */ /* 0x0001e8000800044c */
[----:B----4-:R4:W-:Y:S04]  /*256d0*/  STS.U16 [R164+UR76+0x37b80], R42 ;  /* 0x037b802aa4007988 */ /* 0x0109e8000800044c */
[----:B------:R0:W-:Y:S04]  /*256e0*/  STS.U16 [R164+UR76+0x7f80], R43 ;  /* 0x007f802ba4007988 */ /* 0x0001e8000800044c */
[----:B------:R0:W-:Y:S04]  /*256f0*/  STS.U16 [R164+UR76+0x17f80], R49 ;  /* 0x017f8031a4007988 */ /* 0x0001e8000800044c */
[----:B------:R1:W-:Y:S04]  /*25700*/  STS.U16 [R164+UR76+0x27f80], R66 ;  /* 0x027f8042a4007988 */ /* 0x0003e8000800044c */
[----:B------:R1:W-:Y:S04]  /*25710*/  STS.U16 [R164+UR76+0x37f80], R67 ;  /* 0x037f8043a4007988 */ /* 0x0003e8000800044c */
[----:B0-----:R0:W5:Y:S04]  /*25720*/  LDL.LU R93, [R1+0x3ed0] ;  /* 0x003ed000015d7983 */ /* 0x0011680000300800 */
[----:B------:R-:W2:Y:S04]  /*25730*/  LDL.LU R40, [R1+0x3ecc] ;  /* 0x003ecc0001287983 */ /* 0x000ea80000300800 */
[----:B----4-:R0:W5:Y:S04]  /*25740*/  LDL.LU R42, [R1+0x3ec8] ;  /* 0x003ec800012a7983 */ /* 0x0101680000300800 */
[----:B------:R0:W5:Y:S04]  /*25750*/  LDL.LU R43, [R1+0x3ec4] ;  /* 0x003ec400012b7983 */ /* 0x0001680000300800 */
[----:B------:R-:W4:Y:S04]  /*25760*/  LDL.LU R49, [R1+0x3ec0] ;  /* 0x003ec00001317983 */ /* 0x000f280000300800 */
[----:B-1----:R0:W5:Y:S04]  /*25770*/  LDL.LU R66, [R1+0x3ebc] ;  /* 0x003ebc0001427983 */ /* 0x0021680000300800 */
[----:B------:R1:W-:Y:S04]  /*25780*/  STS.U16 [R35+UR76+0x80000], R48 ;  /* 0x0800003023007988 */ /* 0x0003e8000800044c */
[----:B------:R0:W5:Y:S04]  /*25790*/  LDL.LU R67, [R1+0x3eb8] ;  /* 0x003eb80001437983 */ /* 0x0001680000300800 */
[----:B------:R0:W-:Y:S04]  /*257a0*/  STS.U16 [R35+UR76+0x82000], R64 ;  /* 0x0820004023007988 */ /* 0x0001e8000800044c */
[----:B------:R0:W-:Y:S04]  /*257b0*/  STS.U16 [R35+UR76+0x80400], R65 ;  /* 0x0804004123007988 */ /* 0x0001e8000800044c */
[----:B------:R-:W-:Y:S04]  /*257c0*/  STS.U16 [R35+UR76+0x82400], R165 ;  /* 0x082400a523007988 */ /* 0x000fe8000800044c */
[----:B------:R0:W-:Y:S04]  /*257d0*/  STS.U16 [R35+UR76+0x80800], R51 ;  /* 0x0808003323007988 */ /* 0x0001e8000800044c */
[----:B------:R0:W-:Y:S04]  /*257e0*/  STS.U16 [R35+UR76+0x82800], R58 ;  /* 0x0828003a23007988 */ /* 0x0001e8000800044c */
[----:B-1----:R-:W3:Y:S04]  /*257f0*/  LDL.LU R48, [R1+0x3eb4] ;  /* 0x003eb40001307983 */ /* 0x002ee80000300800 */
[----:B0-----:R0:W5:Y:S04]  /*25800*/  LDL.LU R64, [R1+0x3eb0] ;  /* 0x003eb00001407983 */ /* 0x0011680000300800 */
[----:B------:R0:W5:Y:S04]  /*25810*/  LDL.LU R65, [R1+0x3eac] ;  /* 0x003eac0001417983 */ /* 0x0001680000300800 */
[----:B------:R1:W-:Y:S04]  /*25820*/  STS.U16 [R35+UR76+0x80c00], R59 ;  /* 0x080c003b23007988 */ /* 0x0003e8000800044c */
[----:B------:R-:W3:Y:S04]  /*25830*/  LDL.LU R51, [R1+0x3ea8] ;  /* 0x003ea80001337983 */ /* 0x000ee80000300800 */
[----:B------:R0:W5:Y:S04]  /*25840*/  LDL.LU R58, [R1+0x3ea4] ;  /* 0x003ea400013a7983 */ /* 0x0001680000300800 */
[----:B------:R0:W-:Y:S04]  /*25850*/  STS.U16 [R35+UR76+0x82c00], R52 ;  /* 0x082c003423007988 */ /* 0x0001e8000800044c */
[----:B-1----:R1:W5:Y:S04]  /*25860*/  LDL.LU R59, [R1+0x3ea0] ;  /* 0x003ea000013b7983 */ /* 0x0023680000300800 */
[----:B0-----:R-:W3:Y:S01]  /*25870*/  LDL.LU R52, [R1+0x3e9c] ;  /* 0x003e9c0001347983 */ /* 0x001ee20000300800 */
[----:B------:R-:W-:-:S05]  /*25880*/  LOP3.LUT R165, R35, 0x10, RZ, 0x3c, !PT ;  /* 0x0000001023a57812 */ /* 0x000fca00078e3cff */
[----:B------:R0:W-:Y:S04]  /*25890*/  STS.U16 [R165+UR76+0x80080], R56 ;  /* 0x08008038a5007988 */ /* 0x0001e8000800044c */
[----:B------:R1:W-:Y:S04]  /*258a0*/  STS.U16 [R165+UR76+0x80480], R57 ;  /* 0x08048039a5007988 */ /* 0x0003e8000800044c */
[----:B0-----:R0:W5:Y:S04]  /*258b0*/  LDL.LU R56, [R1+0x3e98] ;  /* 0x003e980001387983 */ /* 0x0011680000300800 */
[----:B-1----:R0:W5:Y:S01]  /*258c0*/  LDL.LU R57, [R1+0x3e94] ;  /* 0x003e940001397983 */ /* 0x0021620000300800 */
[----:B------:R-:W-:-:S02]  /*258d0*/  ISETP.GE.AND P1, PT, R27, 0x100, PT ;  /* 0x000001001b00780c */ /* 0x000fc40003f26270 */
[----:B------:R-:W-:Y:S01]  /*258e0*/  ISETP.LT.OR P2, PT, R27, 0x100, P0 ;  /* 0x000001001b00780c */ /* 0x000fe20000741670 */
[----:B------:R1:W-:Y:S04]  /*258f0*/  STS.U16 [R165+UR76+0x82480], R50 ;  /* 0x08248032a5007988 */ /* 0x0003e8000800044c */
[----:B-1----:R0:W5:Y:S04]  /*25900*/  LDL.LU R50, [R1+0x3e90] ;  /* 0x003e900001327983 */ /* 0x0021680000300800 */
[----:B--2---:R-:W-:Y:S04]  /*25910*/  STS.U16 [R165+UR76+0x82080], R40 ;  /* 0x08208028a5007988 */ /* 0x004fe8000800044c */
[----:B----4-:R-:W-:Y:S04]  /*25920*/  STS.U16 [R165+UR76+0x82c80], R49 ;  /* 0x082c8031a5007988 */ /* 0x010fe8000800044c */
[----:B---3--:R-:W-:Y:S04]  /*25930*/  STS.U16 [R165+UR76+0x80c80], R48 ;  /* 0x080c8030a5007988 */ /* 0x008fe8000800044c */
[----:B------:R1:W-:Y:S04]  /*25940*/  STS.U16 [R165+UR76+0x82880], R51 ;  /* 0x08288033a5007988 */ /* 0x0003e8000800044c */
[----:B-1----:R0:W5:Y:S04]  /*25950*/  LDL.LU R51, [R1+0x3e8c] ;  /* 0x003e8c0001337983 */ /* 0x0021680000300800 */
[----:B------:R1:W-:Y:S04]  /*25960*/  STS.U16 [R165+UR76+0x80880], R52 ;  /* 0x08088034a5007988 */ /* 0x0003e8000800044c */
[----:B------:R0:W5:Y:S04]  /*25970*/  LDL.LU R48, [R1+0x3e88] ;  /* 0x003e880001307983 */ /* 0x0001680000300800 */
[----:B------:R0:W5:Y:S04]  /*25980*/  LDL.LU R49, [R1+0x3e84] ;  /* 0x003e840001317983 */ /* 0x0001680000300800 */
[----:B------:R0:W5:Y:S01]  /*25990*/  LDL.LU R40, [R1+0x3e80] ;  /* 0x003e800001287983 */ /* 0x0001620000300800 */
[----:B-1----:R-:W-:-:S02]  /*259a0*/  LOP3.LUT R52, R35, 0x20, RZ, 0x3c, !PT ;  /* 0x0000002023347812 */ /* 0x002fc400078e3cff */
[----:B------:R-:W-:-:S03]  /*259b0*/  LOP3.LUT R165, R35, 0x30, RZ, 0x3c, !PT ;  /* 0x0000003023a57812 */ /* 0x000fc600078e3cff */
[----:B------:R1:W-:Y:S04]  /*259c0*/  STS.U16 [R52+UR76+0x80100], R41 ;  /* 0x0801002934007988 */ /* 0x0003e8000800044c */
[----:B------:R2:W-:Y:S04]  /*259d0*/  STS.U16 [R52+UR76+0x80500], R62 ;  /* 0x0805003e34007988 */ /* 0x0005e8000800044c */
        /* <DEDUP_REMOVED lines=13> */
[----:B-1----:R0:W5:Y:S04]  /*25ab0*/  LDL.LU R41, [R1+0x3e7c] ;  /* 0x003e7c0001297983 */ /* 0x0021680000300800 */
[----:B------:R1:W-:Y:S04]  /*25ac0*/  STS.U16 [R165+UR76+0x82180], R36 ;  /* 0x08218024a5007988 */ /* 0x0003e8000800044c */
[----:B--2---:R0:W5:Y:S01]  /*25ad0*/  LDL.LU R62, [R1+0x3e78] ;  /* 0x003e7800013e7983 */ /* 0x0041620000300800 */
[----:B---3--:R-:W-:-:S03]  /*25ae0*/  LOP3.LUT R3, R35, 0x40, RZ, 0x3c, !PT ;  /* 0x0000004023037812 */ /* 0x008fc600078e3cff */
[----:B------:R0:W5:Y:S04]  /*25af0*/  LDL.LU R63, [R1+0x3e74] ;  /* 0x003e7400013f7983 */ /* 0x0001680000300800 */
[----:B------:R0:W5:Y:S04]  /*25b00*/  LDL.LU R60, [R1+0x3e70] ;  /* 0x003e7000013c7983 */ /* 0x0001680000300800 */
[----:B------:R-:W-:Y:S04]  /*25b10*/  STS.U16 [R3+UR76+0x80200], R37 ;  /* 0x0802002503007988 */ /* 0x000fe8000800044c */
[----:B------:R-:W-:Y:S04]  /*25b20*/  STS.U16 [R3+UR76+0x80600], R0 ;  /* 0x0806000003007988 */ /* 0x000fe8000800044c */
[----:B------:R-:W-:Y:S04]  /*25b30*/  STS.U16 [R3+UR76+0x82600], R6 ;  /* 0x0826000603007988 */ /* 0x000fe8000800044c */
[----:B------:R-:W-:Y:S04]  /*25b40*/  STS.U16 [R3+UR76+0x80a00], R7 ;  /* 0x080a000703007988 */ /* 0x000fe8000800044c */
[----:B------:R-:W-:Y:S01]  /*25b50*/  STS.U16 [R3+UR76+0x82a00], R8 ;  /* 0x082a000803007988 */ /* 0x000fe2000800044c */
[----:B-1----:R-:W-:-:S03]  /*25b60*/  LOP3.LUT R165, R35, 0x50, RZ, 0x3c, !PT ;  /* 0x0000005023a57812 */ /* 0x002fc600078e3cff */
        /* <DEDUP_REMOVED lines=11> */
[----:B------:R0:W5:Y:S04]  /*25c20*/  LDL.LU R61, [R1+0x3e6c] ;  /* 0x003e6c00013d7983 */ /* 0x0001680000300800 */
[----:B------:R0:W5:Y:S04]  /*25c30*/  LDL.LU R54, [R1+0x3e68] ;  /* 0x003e680001367983 */ /* 0x0001680000300800 */
[----:B------:R0:W5:Y:S04]  /*25c40*/  LDL.LU R55, [R1+0x3e64] ;  /* 0x003e640001377983 */ /* 0x0001680000300800 */
[----:B------:R0:W5:Y:S04]  /*25c50*/  LDL.LU R52, [R1+0x3e60] ;  /* 0x003e600001347983 */ /* 0x0001680000300800 */
[----:B------:R0:W5:Y:S04]  /*25c60*/  LDL.LU R53, [R1+0x3e5c] ;  /* 0x003e5c0001357983 */ /* 0x0001680000300800 */
[----:B------:R0:W5:Y:S04]  /*25c70*/  LDL.LU R46, [R1+0x3e58] ;  /* 0x003e5800012e7983 */ /* 0x0001680000300800 */
[----:B------:R0:W5:Y:S04]  /*25c80*/  LDL.LU R47, [R1+0x3e54] ;  /* 0x003e5400012f7983 */ /* 0x0001680000300800 */
[----:B------:R0:W5:Y:S04]  /*25c90*/  LDL.LU R44, [R1+0x3e50] ;  /* 0x003e5000012c7983 */ /* 0x0001680000300800 */
[----:B------:R0:W5:Y:S01]  /*25ca0*/  LDL.LU R45, [R1+0x3e4c] ;  /* 0x003e4c00012d7983 */ /* 0x0001620000300800 */
[----:B-1----:R-:W1:Y:S03]  /*25cb0*/  S2R R165, SR_TID.X ;  /* 0x0000000000a57919 */ /* 0x002e660000002100 */
        /* <DEDUP_REMOVED lines=15> */
[----:B------:R-:W-:-:S03]  /*25db0*/  LOP3.LUT R35, R35, 0x60, RZ, 0x3c, !PT ;  /* 0x0000006023237812 */ /* 0x000fc600078e3cff */
[----:B------:R0:W5:Y:S04]  /*25dc0*/  LDL.LU R12, [R1+0x3e0c] ;  /* 0x003e0c00010c7983 */ /* 0x0001680000300800 */
[----:B------:R0:W5:Y:S04]  /*25dd0*/  LDL.LU R13, [R1+0x3e08] ;  /* 0x003e0800010d7983 */ /* 0x0001680000300800 */
[----:B------:R0:W5:Y:S04]  /*25de0*/  LDL.LU R14, [R1+0x3e04] ;  /* 0x003e0400010e7983 */ /* 0x0001680000300800 */
[----:B------:R0:W5:Y:S04]  /*25df0*/  LDL.LU R15, [R1+0x3e00] ;  /* 0x003e0000010f7983 */ /* 0x0001680000300800 */
[----:B------:R0:W5:Y:S04]  /*25e00*/  LDL.LU R16, [R1+0x3dfc] ;  /* 0x003dfc0001107983 */ /* 0x0001680000300800 */
[----:B------:R2:W-:Y:S01]  /*25e10*/  STS.U16 [R35+UR76+0x80300], R17 ;  /* 0x0803001123007988 */ /* 0x0005e2000800044c */
[----:B-1----:R-:W-:-:S03]  /*25e20*/  IMAD.SHL.U32 R165, R165, 0x2, RZ ;  /* 0x00000002a5a57824 */ /* 0x002fc600078e00ff */
[----:B--2---:R0:W5:Y:S02]  /*25e30*/  LDL.LU R17, [R1+0x3df8] ;  /* 0x003df80001117983 */ /* 0x0041640000300800 */
[----:B------:R-:W-:Y:S02]  /*25e40*/  LOP3.LUT R165, R165, 0x7e, RZ, 0xc0, !PT ;  /* 0x0000007ea5a57812 */ /* 0x000fe400078ec0ff */
[----:B------:R1:W-:Y:S04]  /*25e50*/  STS.U16 [R35+UR76+0x80700], R29 ;  /* 0x0807001d23007988 */ /* 0x0003e8000800044c */
[----:B------:R2:W-:Y:S01]  /*25e60*/  STS.U16 [R35+UR76+0x82700], R30 ;  /* 0x0827001e23007988 */ /* 0x0005e2000800044c */
[----:B------:R-:W-:-:S03]  /*25e70*/  IMAD R165, R28, 0x40, R165 ;  /* 0x000000401ca57824 */ /* 0x000fc600078e02a5 */
[----:B------:R0:W5:Y:S04]  /*25e80*/  LDL.LU R28, [R1+0x3df4] ;  /* 0x003df400011c7983 */ /* 0x0001680000300800 */
[----:B------:R3:W-:Y:S04]  /*25e90*/  STS.U16 [R35+UR76+0x80b00], R31 ;  /* 0x080b001f23007988 */ /* 0x0007e8000800044c */
[----:B------:R4:W-:Y:S01]  /*25ea0*/  STS.U16 [R35+UR76+0x82b00], R32 ;  /* 0x082b002023007988 */ /* 0x0009e2000800044c */
[----:B------:R-:W-:-:S03]  /*25eb0*/  LOP3.LUT R165, R165, 0x70, RZ, 0x3c, !PT ;  /* 0x00000070a5a57812 */ /* 0x000fc600078e3cff */
[----:B-1----:R0:W5:Y:S04]  /*25ec0*/  LDL.LU R29, [R1+0x3df0] ;  /* 0x003df000011d7983 */ /* 0x0021680000300800 */
[----:B--2---:R0:W5:Y:S04]  /*25ed0*/  LDL.LU R30, [R1+0x3dec] ;  /* 0x003dec00011e7983 */ /* 0x0041680000300800 */
[----:B------:R1:W-:Y:S04]  /*25ee0*/  STS.U16 [R35+UR76+0x80f00], R33 ;  /* 0x080f002123007988 */ /* 0x0003e8000800044c */
[----:B---3--:R0:W5:Y:S04]  /*25ef0*/  LDL.LU R31, [R1+0x3de8] ;  /* 0x003de800011f7983 */ /* 0x0081680000300800 */
[----:B----4-:R0:W5:Y:S04]  /*25f00*/  LDL.LU R32, [R1+0x3de4] ;  /* 0x003de40001207983 */ /* 0x0101680000300800 */
[----:B------:R2:W-:Y:S04]  /*25f10*/  STS.U16 [R35+UR76+0x82f00], R34 ;  /* 0x082f002223007988 */ /* 0x0005e8000800044c */
[----:B------:R3:W-:Y:S04]  /*25f20*/  STS.U16 [R35+UR76+0x82300], R18 ;  /* 0x0823001223007988 */ /* 0x0007e8000800044c */
[----:B------:R4:W-:Y:S04]  /*25f30*/  STS.U16 [R165+UR76+0x80380], R19 ;  /* 0x08038013a5007988 */ /* 0x0009e8000800044c */
[----:B------:R0:W-:Y:S04]  /*25f40*/  STS.U16 [R165+UR76+0x80780], R20 ;  /* 0x08078014a5007988 */ /* 0x0001e8000800044c */
[----:B-1----:R1:W5:Y:S04]  /*25f50*/  LDL.LU R33, [R1+0x3de0] ;  /* 0x003de00001217983 */ /* 0x0023680000300800 */
[----:B--2---:R1:W5:Y:S04]  /*25f60*/  LDL.LU R34, [R1+0x3ddc] ;  /* 0x003ddc0001227983 */ /* 0x0043680000300800 */
[----:B---3--:R1:W5:Y:S04]  /*25f70*/  LDL.LU R35, [R1+0x3dd8] ;  /* 0x003dd80001237983 */ /* 0x0083680000300800 */
[----:B------:R1:W5:Y:S04]  /*25f80*/  LDL.LU R18, [R1+0x3dd4] ;  /* 0x003dd40001127983 */ /* 0x0003680000300800 */
[----:B----4-:R1:W5:Y:S04]  /*25f90*/  LDL.LU R19, [R1+0x3dd0] ;  /* 0x003dd00001137983 */ /* 0x0103680000300800 */
[----:B0-----:R1:W5:Y:S04]  /*25fa0*/  LDL.LU R20, [R1+0x3dcc] ;  /* 0x003dcc0001147983 */ /* 0x0013680000300800 */
[----:B------:R0:W-:Y:S04]  /*25fb0*/  STS.U16 [R165+UR76+0x80b80], R21 ;  /* 0x080b8015a5007988 */ /* 0x0001e8000800044c */
[----:B------:R2:W-:Y:S04]  /*25fc0*/  STS.U16 [R165+UR76+0x80f80], R22 ;  /* 0x080f8016a5007988 */ /* 0x0005e8000800044c */
[----:B------:R3:W-:Y:S04]  /*25fd0*/  STS.U16 [R165+UR76+0x82780], R23 ;  /* 0x08278017a5007988 */ /* 0x0007e8000800044c */
[----:B------:R4:W-:Y:S04]  /*25fe0*/  STS.U16 [R165+UR76+0x82b80], R24 ;  /* 0x082b8018a5007988 */ /* 0x0009e8000800044c */
[----:B------:R0:W-:Y:S04]  /*25ff0*/  STS.U16 [R165+UR76+0x82380], R25 ;  /* 0x08238019a5007988 */ /* 0x0001e8000800044c */
[----:B------:R1:W-:Y:S01]  /*26000*/  STS.U16 [R165+UR76+0x82f80], R26 ;  /* 0x082f801aa5007988 */ /* 0x0003e2000800044c */
[----:B------:R2:W-:Y:S06]  /*26010*/  MEMBAR.ALL.CTA ;  /* 0x0000000000007992 */ /* 0x0005ec0000008000 */
[----:B--2---:R-:W2:Y:S04]  /*26020*/  FENCE.VIEW.ASYNC.S ;  /* 0x00000000000073c6 */ /* 0x004ea80000000000 */
[----:B0-----:R0:W5:Y:S04]  /*26030*/  LDL.LU R21, [R1+0x3dc8] ;  /* 0x003dc80001157983 */ /* 0x0011680000300800 */
[----:B------:R0:W5:Y:S04]  /*26040*/  LDL.LU R22, [R1+0x3dc4] ;  /* 0x003dc40001167983 */ /* 0x0001680000300800 */
[----:B---3--:R0:W5:Y:S04]  /*26050*/  LDL.LU R23, [R1+0x3dc0] ;  /* 0x003dc00001177983 */ /* 0x0081680000300800 */
[----:B----4-:R0:W5:Y:S04]  /*26060*/  LDL.LU R24, [R1+0x3dbc] ;  /* 0x003dbc0001187983 */ /* 0x0101680000300800 */
[----:B------:R0:W5:Y:S01]  /*26070*/  LDL.LU R25, [R1+0x3db8] ;  /* 0x003db80001197983 */ /* 0x0001620000300800 */
[----:B-1----:R-:W-:-:S03]  /*26080*/  SHF.R.S32.HI R165, RZ, 0x1f, R27 ;  /* 0x0000001fffa57819 */ /* 0x002fc6000001141b */
[----:B------:R0:W5:Y:S01]  /*26090*/  LDL.LU R26, [R1+0x3db4] ;  /* 0x003db400011a7983 */ /* 0x0001620000300800 */
[----:B------:R-:W-:-:S03]  /*260a0*/  LEA.HI R165, R165, R27, RZ, 0x8 ;  /* 0x0000001ba5a57211 */ /* 0x000fc600078f40ff */
[----:B------:R0:W5:Y:S01]  /*260b0*/  LDL.LU R27, [R1+0x3db0] ;  /* 0x003db000011b7983 */ /* 0x0001620000300800 */
[----:B------:R-:W-:-:S04]  /*260c0*/  SHF.R.S32.HI R165, RZ, 0x8, R165 ;  /* 0x00000008ffa57819 */ /* 0x000fc800000114a5 */
[----:B------:R-:W-:-:S05]  /*260d0*/  VIMNMX R165, PT, PT, R165, 0x1, !PT ;  /* 0x00000001a5a57848 */ /* 0x000fca0007fe0100 */
[----:B------:R-:W-:Y:S01]  /*260e0*/  VIADD R165, R165, 0xffffffff ;  /* 0xffffffffa5a57836 */ /* 0x000fe20000000000 */
[----:B--2---:R-:W-:Y:S06]  /*260f0*/  BAR.SYNC.DEFER_BLOCKING 0x0 ;  /* 0x0000000000007b1d */ /* 0x004fec0000010000 */
[----:B0-----:R-:W-:Y:S05]  /*26100*/  @P2 BRA `(.L_x_6) ;  /* 0x0000001000c02947 */ /* 0x001fea0003800000 */
[----:B-----5:R-:W-:Y:S04]  /*26110*/  STL.64 [R1+0x3dc0], R6 ;  /* 0x003dc00601007387 */ /* 0x020fe80000100a00 */
[----:B------:R0:W-:Y:S04]  /*26120*/  STL.64 [R1+0x3db8], R4 ;  /* 0x003db80401007387 */ /* 0x0001e80000100a00 */
[----:B0-----:R-:W2:Y:S04]  /*26130*/  LDL.64 R4, [R1+0x1a80] ;  /* 0x001a800001047983 */ /* 0x001ea80000100a00 */
[----:B------:R0:W-:Y:S04]  /*26140*/  STL [R1+0x3db4], R2 ;  /* 0x003db40201007387 */ /* 0x0001e80000100800 */
[----:B0-----:R-:W3:Y:S01]  /*26150*/  LDL.LU R2, [R1+0x1a84] ;  /* 0x001a840001027983 */ /* 0x001ee20000300800 */
[----:B------:R-:W-:Y:S01]  /*26160*/  IMAD.U32 R165, RZ, RZ, UR76 ;  /* 0x0000004cffa57e24 */ /* 0x000fe2000f8e00ff */
[----:B------:R-:W-:-:S02]  /*26170*/  ELECT P2, URZ, PT ;  /* 0x0000000000ff782f */ /* 0x000fc40003840000 */
[----:B------:R3:W-:Y:S02]  /*26180*/  STL [R1+0x3db0], R0 ;  /* 0x003db00001007387 */ /* 0x0007e40000100800 */
[----:B------:R-:W-:-:S04]  /*26190*/  SHF.R.U32.HI R165, RZ, 0x4, R165 ;  /* 0x00000004ffa57819 */ /* 0x000fc800000116a5 */
[----:B------:R-:W-:-:S04]  /*261a0*/  SGXT.U32 R165, R165, 0xe ;  /* 0x0000000ea5a5781a */ /* 0x000fc80000000000 */
[----:B------:R-:W-:Y:S01]  /*261b0*/  LOP3.LUT R6, R165, 0x8000000, RZ, 0xfc, !PT ;  /* 0x08000000a5067812 */ /* 0x000fe200078efcff */
[----:B------:R-:W-:-:S03]  /*261c0*/  @P2 IMAD.MOV.U32 R7, RZ, RZ, 0x40004040 ;  /* 0x40004040ff072424 */ /* 0x000fc600078e00ff */
[----:B------:R-:W-:Y:S02]  /*261d0*/  R2UR UR12, R6 ;  /* 0x00000000060c72ca */ /* 0x000fe400000e0000 */
[----:B------:R-:W-:-:S11]  /*261e0*/  @P2 R2UR UR25, R7 ;  /* 0x00000000071922ca */ /* 0x000fd600000e0000 */
[----:B------:R-:W-:-:S05]  /*261f0*/  IMAD.U32 R6, RZ, RZ, UR12 ;  /* 0x0000000cff067e24 */ /* 0x000fca000f8e00ff */
[----:B------:R-:W-:Y:S02]  /*26200*/  @P2 R2UR UR24, R6 ;  /* 0x00000000061822ca */ /* 0x000fe400000e0000 */
[----:B------:R0:W5:Y:S01]  /*26210*/  LDL.LU.64 R6, [R1+0x3dc0] ;  /* 0x003dc00001067983 */ /* 0x0001620000300a00 */
[----:B------:R-:W-:Y:S01]  /*26220*/  UMOV UR54, 0x0 ;  /* 0x0000000000367882 */ /* 0x000fe20000000000 */
        /* <DEDUP_REMOVED lines=28> */
[----:B------:R-:W-:-:S02]  /*263f0*/  UIADD3 UR23, UPT, UPT, UR5, 0x20, URZ ;  /* 0x0000002005177890 */ /* 0x000fc4000fffe0ff */
[----:B------:R-:W-:Y:S02]  /*26400*/  UIADD3 UR16, UPT, UPT, UR5, 0x20, URZ ;  /* 0x0000002005107890 */ /* 0x000fe4000fffe0ff */
[----:B------:R-:W-:Y:S02]  /*26410*/  UIADD3 UR67, UPT, UPT, UR5, 0x20, URZ ;  /* 0x0000002005437890 */ /* 0x000fe4000fffe0ff */
[----:B------:R-:W-:Y:S02]  /*26420*/  UIADD3 UR66, UPT, UPT, UR5, 0x20, URZ ;  /* 0x0000002005427890 */ /* 0x000fe4000fffe0ff */
[----:B------:R-:W-:Y:S02]  /*26430*/  UIADD3 UR22, UPT, UPT, UR5, 0x20, URZ ;  /* 0x0000002005167890 */ /* 0x000fe4000fffe0ff */
[----:B------:R-:W-:Y:S02]  /*26440*/  UIADD3 UR77, UPT, UPT, UR5, 0x20, URZ ;  /* 0x00000020054d7890 */ /* 0x000fe4000fffe0ff */
[----:B------:R-:W-:-:S02]  /*26450*/  UIADD3 UR13, UPT, UPT, UR5, 0x20, URZ ;  /* 0x00000020050d7890 */ /* 0x000fc4000fffe0ff */
[----:B------:R-:W-:Y:S01]  /*26460*/  UIADD3 UR17, UPT, UPT, UR5, 0x20, URZ ;  /* 0x0000002005117890 */ /* 0x000fe2000fffe0ff */
[----:B--2---:R-:W-:Y:S02]  /*26470*/  IMAD.MOV.U32 R5, RZ, RZ, RZ ;  /* 0x000000ffff057224 */ /* 0x004fe400078e00ff */
[----:B---3--:R-:W-:-:S03]  /*26480*/  VIADD R0, R2, 0x80000 ;  /* 0x0008000002007836 */ /* 0x008fc60000000000 */
[----:B------:R-:W-:Y:S02]  /*26490*/  @P2 MOV R2, R4 ;  /* 0x0000000400022202 */ /* 0x000fe40000000f00 */
[----:B------:R0:W5:Y:S01]  /*264a0*/  LDL.LU.64 R4, [R1+0x3db8] ;  /* 0x003db80001047983 */ /* 0x0001620000300a00 */
[----:B------:R-:W-:Y:S02]  /*264b0*/  SHF.R.U32.HI R0, RZ, 0x4, R0 ;  /* 0x00000004ff007819 */ /* 0x000fe40000011600 */
[----:B------:R-:W-:Y:S02]  /*264c0*/  @P2 R2UR UR12, R2 ;  /* 0x00000000020c22ca */ /* 0x000fe400000e0000 */
[----:B------:R-:W-:Y:S01]  /*264d0*/  SGXT.U32 R0, R0, 0xe ;  /* 0x0000000e0000781a */ /* 0x000fe20000000000 */
[----:B------:R0:W5:Y:S01]  /*264e0*/  LDL.LU R2, [R1+0x3db4] ;  /* 0x003db40001027983 */ /* 0x0001620000300800 */
[----:B------:R-:W-:Y:S02]  /*264f0*/  IADD3 R165, P2, PT, R165, 0x8000080, RZ ;  /* 0x08000080a5a57810 */ /* 0x000fe40007f5e0ff */
[----:B------:R-:W-:-:S02]  /*26500*/  R2UR UR18, R0 ;  /* 0x00000000001272ca */ /* 0x000fc400000e0000 */
[----:B------:R-:W-:Y:S01]  /*26510*/  R2UR UR60, R165 ;  /* 0x00000000a53c72ca */ /* 0x000fe200000e0000 */
[----:B------:R-:W-:Y:S01]  /*26520*/  IMAD.MOV.U32 R165, RZ, RZ, RZ ;  /* 0x000000ffffa57224 */ /* 0x000fe200078e00ff */
[----:B------:R-:W-:-:S04]  /*26530*/  IADD3 R0, P4, PT, R0, 0x2, RZ ;  /* 0x0000000200007810 */ /* 0x000fc80007f9e0ff */
[----:B------:R-:W-:Y:S02]  /*26540*/  R2UR UR28, R0 ;  /* 0x00000000001c72ca */ /* 0x000fe400000e0000 */
[----:B------:R-:W-:-:S03]  /*26550*/  IADD3.X R0, PT, PT, R165, 0x40004040, RZ, P2, !PT ;  /* 0x40004040a5007810 */ /* 0x000fc600017fe4ff */
[----:B------:R1:W-:Y:S01]  /*26560*/  UTCHMMA gdesc[UR24], gdesc[UR18], tmem[UR5], tmem[UR54], idesc[UR55], !UPT ;  /* 0x00ff3612180075ea */ /* 0x0003e2000f800005 */
[----:B------:R-:W-:Y:S02]  /*26570*/  R2UR UR61, R0 ;  /* 0x00000000003d72ca */ /* 0x000fe400000e0000 */
[----:B------:R0:W5:Y:S01]  /*26580*/  LDL.LU R0, [R1+0x3db0] ;  /* 0x003db00001007983 */ /* 0x0001620000300800 */
[----:B------:R-:W-:-:S04]  /*26590*/  IADD3.X R165, PT, PT, R165, 0x40004040, RZ, P4, !PT ;  /* 0x40004040a5a57810 */ /* 0x000fc800027fe4ff */
[----:B------:R-:W-:-:S06]  /*265a0*/  R2UR UR29, R165 ;  /* 0x00000000a51d72ca */ /* 0x000fcc00000e0000 */
[----:B------:R-:W-:Y:S02]  /*265b0*/  UIADD3.64 UR56, UPT, UPT, UR60, 0x80, URZ ;  /* 0x000000803c387897 */ /* 0x000fe4000fffe0ff */
[----:B------:R-:W-:Y:S02]  /*265c0*/  UIADD3.64 UR74, UPT, UPT, UR60, 0x100, URZ ;  /* 0x000001003c4a7897 */ /* 0x000fe4000fffe0ff */
[----:B------:R-:W-:-:S03]  /*265d0*/  UIADD3.64 UR32, UPT, UPT, UR60, 0x180, URZ ;  /* 0x000001803c207897 */ /* 0x000fc6000fffe0ff */
[----:B------:R-:W-:Y:S02]  /*265e0*/  UIADD3.64 UR48, UPT, UPT, UR28, 0x2, URZ ;  /* 0x000000021c307897 */ /* 0x000fe4000fffe0ff */
[----:B------:R2:W-:Y:S01]  /*265f0*/  UTCHMMA gdesc[UR60], gdesc[UR28], tmem[UR5], tmem[UR62], idesc[UR63], UPT ;  /* 0x00ff3e1c3c0075ea */ /* 0x0005e2000b800005 */
[----:B------:R-:W-:Y:S02]  /*26600*/  UIADD3.64 UR40, UPT, UPT, UR28, 0x4, URZ ;  /* 0x000000041c287897 */ /* 0x000fe4000fffe0ff */
[----:B-1----:R-:W-:Y:S02]  /*26610*/  UIADD3.64 UR24, UPT, UPT, UR28, 0xfe, URZ ;  /* 0x000000fe1c187897 */ /* 0x002fe4000fffe0ff */
[----:B------:R-:W-:Y:S02]  /*26620*/  UIADD3.64 UR68, UPT, UPT, UR28, 0x100, URZ ;  /* 0x000001001c447897 */ /* 0x000fe4000fffe0ff */
[----:B------:R-:W-:Y:S01]  /*26630*/  UIADD3.64 UR42, UPT, UPT, UR60, 0x200, URZ ;  /* 0x000002003c2a7897 */ /* 0x000fe2000fffe0ff */
[----:B------:R1:W-:Y:S01]  /*26640*/  UTCHMMA gdesc[UR56], gdesc[UR48], tmem[UR5], tmem[UR50], idesc[UR51], UPT ;  /* 0x00ff3230380075ea */ /* 0x0003e2000b800005 */
[----:B------:R-:W-:Y:S01]  /*26650*/  UIADD3.64 UR64, UPT, UPT, UR28, 0x102, URZ ;  /* 0x000001021c407897 */ /* 0x000fe2000fffe0ff */
[----:B------:R-:W-:Y:S01]  /*26660*/  UTCHMMA gdesc[UR74], gdesc[UR40], tmem[UR5], tmem[UR46], idesc[UR47], UPT ;  /* 0x00ff2e284a0075ea */ /* 0x000fe2000b800005 */
[----:B------:R-:W-:Y:S01]  /*26670*/  UIADD3.64 UR38, UPT, UPT, UR60, 0x280, URZ ;  /* 0x000002803c267897 */ /* 0x000fe2000fffe0ff */
[----:B------:R3:W-:Y:S01]  /*26680*/  UTCHMMA gdesc[UR32], gdesc[UR24], tmem[UR5], tmem[UR44], idesc[UR45], UPT ;  /* 0x00ff2c18200075ea */ /* 0x0007e2000b800005 */
[----:B------:R-:W-:-:S02]  /*26690*/  UIADD3.64 UR58, UPT, UPT, UR28, 0x104, URZ ;  /* 0x000001041c3a7897 */ /* 0x000fc4000fffe0ff */
[----:B------:R-:W-:Y:S01]  /*266a0*/  UIADD3.64 UR54, UPT, UPT, UR28, 0x1fe, URZ ;  /* 0x000001fe1c367897 */ /* 0x000fe2000fffe0ff */
[----:B------:R4:W-:Y:S01]  /*266b0*/  UTCHMMA gdesc[UR42], gdesc[UR68], tmem[UR5], tmem[UR72], idesc[UR73], UPT ;  /* 0x00ff48442a0075ea */ /* 0x0009e2000b800005 */
[----:B--2---:R-:W-:Y:S02]  /*266c0*/  UIADD3.64 UR62, UPT, UPT, UR60, 0x380, URZ ;  /* 0x000003803c3e7897 */ /* 0x004fe4000fffe0ff */
[----:B-1----:R-:W-:Y:S01]  /*266d0*/  UIADD3.64 UR50, UPT, UPT, UR28, 0x200, URZ ;  /* 0x000002001c327897 */ /* 0x002fe2000fffe0ff */
[----:B------:R1:W-:Y:S01]  /*266e0*/  UTCHMMA gdesc[UR38], gdesc[UR64], tmem[UR5], tmem[UR34], idesc[UR35], UPT ;  /* 0x00ff2240260075ea */ /* 0x0003e2000b800005 */
[----:B---3--:R-:W-:Y:S02]  /*266f0*/  UIADD3.64 UR32, UPT, UPT, UR60, 0x300, URZ ;  /* 0x000003003c207897 */ /* 0x008fe4000fffe0ff */
[----:B------:R-:W-:Y:S02]  /*26700*/  UIADD3.64 UR56, UPT, UPT, UR60, 0x400, URZ ;  /* 0x000004003c387897 */ /* 0x000fe4000fffe0ff */
[----:B------:R-:W-:-:S02]  /*26710*/  UIADD3.64 UR46, UPT, UPT, UR28, 0x202, URZ ;  /* 0x000002021c2e7897 */ /* 0x000fc4000fffe0ff */
[----:B------:R-:W-:Y:S02]  /*26720*/  UIADD3.64 UR74, UPT, UPT, UR60, 0x480, URZ ;  /* 0x000004803c4a7897 */ /* 0x000fe4000fffe0ff */
[----:B----4-:R-:W-:Y:S01]  /*26730*/  UIADD3.64 UR42, UPT, UPT, UR28, 0x204, URZ ;  /* 0x000002041c2a7897 */ /* 0x010fe2000fffe0ff */
[----:B------:R2:W-:Y:S01]  /*26740*/  UTCHMMA gdesc[UR32], gdesc[UR58], tmem[UR5], tmem[UR26], idesc[UR27], UPT ;  /* 0x00ff1a3a200075ea */ /* 0x0005e2000b800005 */
[----:B------:R-:W-:Y:S01]  /*26750*/  UIADD3.64 UR44, UPT, UPT, UR60, 0x500, URZ ;  /* 0x000005003c2c7897 */ /* 0x000fe2000fffe0ff */
[----:B------:R3:W-:Y:S01]  /*26760*/  UTCHMMA gdesc[UR62], gdesc[UR54], tmem[UR5], tmem[UR20], idesc[UR21], UPT ;  /* 0x00ff14363e0075ea */ /* 0x0007e2000b800005 */
[----:B-1----:R-:W-:Y:S01]  /*26770*/  UIADD3.64 UR38, UPT, UPT, UR28, 0x2fe, URZ ;  /* 0x000002fe1c267897 */ /* 0x002fe2000fffe0ff */
[----:B------:R1:W-:Y:S01]  /*26780*/  UTCHMMA gdesc[UR56], gdesc[UR50], tmem[UR5], tmem[UR52], idesc[UR53], UPT ;  /* 0x00ff3432380075ea */ /* 0x0003e2000b800005 */
[----:B------:R-:W-:Y:S01]  /*26790*/  UIADD3.64 UR72, UPT, UPT, UR60, 0x580, URZ ;  /* 0x000005803c487897 */ /* 0x000fe2000fffe0ff */
[----:B------:R4:W-:Y:S01]  /*267a0*/  UTCHMMA gdesc[UR74], gdesc[UR46], tmem[UR5], tmem[UR70], idesc[UR71], UPT ;  /* 0x00ff462e4a0075ea */ /* 0x0009e2000b800005 */
[----:B------:R-:W-:-:S02]  /*267b0*/  UIADD3.64 UR34, UPT, UPT, UR60, 0x600, URZ ;  /* 0x000006003c227897 */ /* 0x000fc4000fffe0ff */
[----:B--2---:R-:W-:Y:S01]  /*267c0*/  UIADD3.64 UR32, UPT, UPT, UR28, 0x300, URZ ;  /* 0x000003001c207897 */ /* 0x004fe2000fffe0ff */
[----:B------:R2:W-:Y:S01]  /*267d0*/  UTCHMMA gdesc[UR44], gdesc[UR42], tmem[UR5], tmem[UR36], idesc[UR37], UPT ;  /* 0x00ff242a2c0075ea */ /* 0x0005e2000b800005 */
[----:B------:R-:W-:Y:S02]  /*267e0*/  UIADD3.64 UR26, UPT, UPT, UR28, 0x302, URZ ;  /* 0x000003021c1a7897 */ /* 0x000fe4000fffe0ff */
[----:B---3--:R-:W-:Y:S01]  /*267f0*/  UIADD3.64 UR62, UPT, UPT, UR60, 0x680, URZ ;  /* 0x000006803c3e7897 */ /* 0x008fe2000fffe0ff */
[----:B------:R-:W-:Y:S01]  /*26800*/  UTCHMMA gdesc[UR72], gdesc[UR38], tmem[UR5], tmem[UR14], idesc[UR15], UPT ;  /* 0x00ff0e26480075ea */ /* 0x000fe2000b800005 */
[----:B------:R-:W-:Y:S02]  /*26810*/  UIADD3.64 UR20, UPT, UPT, UR28, 0x304, URZ ;  /* 0x000003041c147897 */ /* 0x000fe4000fffe0ff */
[----:B-1----:R-:W-:Y:S01]  /*26820*/  UIADD3.64 UR56, UPT, UPT, UR60, 0x700, URZ ;  /* 0x000007003c387897 */ /* 0x002fe2000fffe0ff */
[----:B------:R1:W-:Y:S01]  /*26830*/  UTCHMMA gdesc[UR34], gdesc[UR32], tmem[UR5], tmem[UR30], idesc[UR31], UPT ;  /* 0x00ff1e20220075ea */ /* 0x0003e2000b800005 */
[----:B----4-:R-:W-:Y:S01]  /*26840*/  UMOV UR74, 0x0 ;  /* 0x00000000004a7882 */ /* 0x010fe20000000000 */
[----:B------:R-:W-:Y:S01]  /*26850*/  UMOV UR75, 0x8088490 ;  /* 0x08088490004b7882 */ /* 0x000fe20000000000 */
[----:B------:R-:W-:Y:S01]  /*26860*/  UIADD3.64 UR70, UPT, UPT, UR60, 0xf80, URZ ;  /* 0x00000f803c467897 */ /* 0x000fe2000fffe0ff */
[----:B------:R3:W-:Y:S01]  /*26870*/  UTCHMMA gdesc[UR62], gdesc[UR26], tmem[UR5], tmem[UR74], idesc[UR75], UPT ;  /* 0x00ff4a1a3e0075ea */ /* 0x0007e2000b800005 */
[----:B--2---:R-:W-:-:S03]  /*26880*/  UIADD3.64 UR36, UPT, UPT, UR60, 0x1000, URZ ;  /* 0x000010003c247897 */ /* 0x004fc6000fffe0ff */
[----:B------:R2:W-:Y:S01]  /*26890*/  UTCHMMA gdesc[UR56], gdesc[UR20], tmem[UR5], tmem[UR74], idesc[UR75], UPT ;  /* 0x00ff4a14380075ea */ /* 0x0005e2000b800005 */
[----:B-1----:R-:W-:Y:S02]  /*268a0*/  UIADD3.64 UR30, UPT, UPT, UR60, 0x1080, URZ ;  /* 0x000010803c1e7897 */ /* 0x002fe4000fffe0ff */
[----:B---3--:R-:W-:Y:S02]  /*268b0*/  UIADD3.64 UR62, UPT, UPT, UR60, 0x1100, URZ ;  /* 0x000011003c3e7897 */ /* 0x008fe4000fffe0ff */
[----:B--2---:R-:W-:Y:S01]  /*268c0*/  UIADD3.64 UR56, UPT, UPT, UR60, 0x1180, URZ ;  /* 0x000011803c387897 */ /* 0x004fe2000fffe0ff */
[----:B------:R-:W-:Y:S01]  /*268d0*/  UMOV UR72, 0x0 ;  /* 0x0000000000487882 */ /* 0x000fe20000000000 */
[----:B------:R-:W-:Y:S02]  /*268e0*/  UMOV UR73, 0x8088490 ;  /* 0x0808849000497882 */ /* 0x000fe40000000000 */
[----:B------:R1:W-:Y:S01]  /*268f0*/  UTCHMMA gdesc[UR70], gdesc[UR18], tmem[UR23], tmem[UR72], idesc[UR73], !UPT ;  /* 0x00ff4812460075ea */ /* 0x0003e2000f800017 */
[----:B------:R-:W-:Y:S01]  /*26900*/  UTCHMMA gdesc[UR36], gdesc[UR28], tmem[UR16], tmem[UR72], idesc[UR73], UPT ;  /* 0x00ff481c240075ea */ /* 0x000fe2000b800010 */
[----:B------:R-:W-:Y:S01]  /*26910*/  UTCHMMA gdesc[UR30], gdesc[UR48], tmem[UR67], tmem[UR72], idesc[UR73], UPT ;  /* 0x00ff48301e0075ea */ /* 0x000fe2000b800043 */
[----:B------:R2:W-:Y:S01]  /*26920*/  UTCHMMA gdesc[UR62], gdesc[UR40], tmem[UR66], tmem[UR72], idesc[UR73], UPT ;  /* 0x00ff48283e0075ea */ /* 0x0005e2000b800042 */
[----:B-1----:R-:W-:Y:S01]  /*26930*/  UMOV UR70, 0x0 ;  /* 0x0000000000467882 */ /* 0x002fe20000000000 */
[----:B------:R-:W-:Y:S01]  /*26940*/  UMOV UR71, 0x8088490 ;  /* 0x0808849000477882 */ /* 0x000fe20000000000 */
[----:B--2---:R-:W-:Y:S01]  /*26950*/  UIADD3.64 UR72, UPT, UPT, UR60, 0x1200, URZ ;  /* 0x000012003c487897 */ /* 0x004fe2000fffe0ff */
[----:B------:R1:W-:Y:S01]  /*26960*/  UTCHMMA gdesc[UR56], gdesc[UR24], tmem[UR22], tmem[UR70], idesc[UR71], UPT ;  /* 0x00ff4618380075ea */ /* 0x0003e2000b800016 */
[----:B------:R-:W-:-:S02]  /*26970*/  UIADD3 UR75, UPT, UPT, UR5, 0x20, URZ ;  /* 0x00000020054b7890 */ /* 0x000fc4000fffe0ff */
[----:B------:R-:W-:Y:S01]  /*26980*/  UIADD3.64 UR30, UPT, UPT, UR60, 0x1300, URZ ;  /* 0x000013003c1e7897 */ /* 0x000fe2000fffe0ff */
[----:B------:R-:W-:Y:S01]  /*26990*/  UMOV UR44, 0x0 ;  /* 0x00000000002c7882 */ /* 0x000fe20000000000 */
[----:B------:R-:W-:Y:S01]  /*269a0*/  UMOV UR45, 0x8088490 ;  /* 0x08088490002d7882 */ /* 0x000fe20000000000 */
[----:B------:R-:W-:Y:S02]  /*269b0*/  UIADD3 UR74, UPT, UPT, UR5, 0x20, URZ ;  /* 0x00000020054a7890 */ /* 0x000fe4000fffe0ff */
[----:B------:R2:W-:Y:S01]  /*269c0*/  UTCHMMA gdesc[UR72], gdesc[UR68], tmem[UR77], tmem[UR52], idesc[UR53], UPT ;  /* 0x00ff3444480075ea */ /* 0x0005e2000b80004d */
[----:B-1----:R-:W-:Y:S02]  /*269d0*/  UIADD3.64 UR70, UPT, UPT, UR60, 0x1280, URZ ;  /* 0x000012803c467897 */ /* 0x002fe4000fffe0ff */
[----:B------:R-:W-:Y:S02]  /*269e0*/  UIADD3.64 UR66, UPT, UPT, UR60, 0x1380, URZ ;  /* 0x000013803c427897 */ /* 0x000fe4000fffe0ff */
[----:B------:R-:W-:-:S02]  /*269f0*/  UIADD3.64 UR56, UPT, UPT, UR60, 0x1400, URZ ;  /* 0x000014003c387897 */ /* 0x000fc4000fffe0ff */
[----:B--2---:R-:W-:-:S03]  /*26a00*/  UIADD3.64 UR52, UPT, UPT, UR60, 0x1480, URZ ;  /* 0x000014803c347897 */ /* 0x004fc6000fffe0ff */
[----:B------:R1:W-:Y:S01]  /*26a10*/  UTCHMMA gdesc[UR70], gdesc[UR64], tmem[UR13], tmem[UR44], idesc[UR45], UPT ;  /* 0x00ff2c40460075ea */ /* 0x0003e2000b80000d */
[----:B------:R-:W-:Y:S01]  /*26a20*/  UMOV UR34, 0x0 ;  /* 0x0000000000227882 */ /* 0x000fe20000000000 */
[----:B------:R-:W-:Y:S01]  /*26a30*/  UMOV UR35, 0x8088490 ;  /* 0x0808849000237882 */ /* 0x000fe20000000000 */
[----:B------:R2:W-:Y:S01]  /*26a40*/  UTCHMMA gdesc[UR30], gdesc[UR58], tmem[UR75], tmem[UR14], idesc[UR15], UPT ;  /* 0x00ff0e3a1e0075ea */ /* 0x0005e2000b80004b */
[----:B------:R-:W-:Y:S01]  /*26a50*/  UMOV UR72, 0x0 ;  /* 0x0000000000487882 */ /* 0x000fe20000000000 */
[----:B------:R-:W-:Y:S01]  /*26a60*/  UMOV UR73, 0x8088490 ;  /* 0x0808849000497882 */ /* 0x000fe20000000000 */
[----:B------:R3:W-:Y:S01]  /*26a70*/  UTCHMMA gdesc[UR66], gdesc[UR54], tmem[UR74], tmem[UR34], idesc[UR35], UPT ;  /* 0x00ff2236420075ea */ /* 0x0007e2000b80004a */
[----:B------:R-:W-:Y:S01]  /*26a80*/  UTCHMMA gdesc[UR56], gdesc[UR50], tmem[UR17], tmem[UR72], idesc[UR73], UPT ;  /* 0x00ff4832380075ea */ /* 0x000fe2000b800011 */
[----:B-1----:R-:W-:Y:S01]  /*26a90*/  UIADD3.64 UR44, UPT, UPT, UR60, 0x1500, URZ ;  /* 0x000015003c2c7897 */ /* 0x002fe2000fffe0ff */
[----:B------:R-:W-:Y:S01]  /*26aa0*/  UMOV UR70, 0x0 ;  /* 0x0000000000467882 */ /* 0x000fe20000000000 */
[----:B------:R-:W-:Y:S01]  /*26ab0*/  UMOV UR71, 0x8088490 ;  /* 0x0808849000477882 */ /* 0x000fe20000000000 */
[----:B--2---:R-:W-:Y:S01]  /*26ac0*/  UIADD3.64 UR30, UPT, UPT, UR60, 0x1580, URZ ;  /* 0x000015803c1e7897 */ /* 0x004fe2000fffe0ff */
[----:B------:R-:W-:Y:S01]  /*26ad0*/  UTCHMMA gdesc[UR52], gdesc[UR46], tmem[UR16], tmem[UR70], idesc[UR71], UPT ;  /* 0x00ff462e340075ea */ /* 0x000fe2000b800010 */
[----:B------:R-:W-:-:S04]  /*26ae0*/  UIADD3 UR37, UPT, UPT, UR5, 0x20, URZ ;  /* 0x0000002005257890 */ /* 0x000fc8000fffe0ff */
[----:B------:R1:W-:Y:S01]  /*26af0*/  UTCHMMA gdesc[UR44], gdesc[UR42], tmem[UR23], tmem[UR34], idesc[UR35], UPT ;  /* 0x00ff222a2c0075ea */ /* 0x0003e2000b800017 */
[----:B---3--:R-:W-:Y:S01]  /*26b00*/  UMOV UR66, 0x0 ;  /* 0x0000000000427882 */ /* 0x008fe20000000000 */
[----:B------:R-:W-:Y:S01]  /*26b10*/  UMOV UR67, 0x8088490 ;  /* 0x0808849000437882 */ /* 0x000fe20000000000 */
[----:B------:R-:W-:Y:S01]  /*26b20*/  UIADD3 UR36, UPT, UPT, UR5, 0x20, URZ ;  /* 0x0000002005247890 */ /* 0x000fe2000fffe0ff */
[----:B------:R2:W-:Y:S01]  /*26b30*/  UTCHMMA gdesc[UR30], gdesc[UR38], tmem[UR22], tmem[UR66], idesc[UR67], UPT ;  /* 0x00ff42261e0075ea */ /* 0x0005e2000b800016 */
[----:B-1----:R-:W-:Y:S01]  /*26b40*/  UIADD3.64 UR34, UPT, UPT, UR60, 0x1600, URZ ;  /* 0x000016003c227897 */ /* 0x002fe2000fffe0ff */
[----:B------:R-:W-:Y:S01]  /*26b50*/  UMOV UR52, 0x0 ;  /* 0x0000000000347882 */ /* 0x000fe20000000000 */
[----:B------:R-:W-:Y:S01]  /*26b60*/  UMOV UR53, 0x8088490 ;  /* 0x0808849000357882 */ /* 0x000fe20000000000 */
[----:B--2---:R-:W-:Y:S02]  /*26b70*/  UIADD3.64 UR66, UPT, UPT, UR60, 0x1680, URZ ;  /* 0x000016803c427897 */ /* 0x004fe4000fffe0ff */
[----:B------:R-:W-:-:S04]  /*26b80*/  UIADD3 UR63, UPT, UPT, UR5, 0x20, URZ ;  /* 0x00000020053f7890 */ /* 0x000fc8000fffe0ff */
[----:B------:R1:W-:Y:S01]  /*26b90*/  UTCHMMA gdesc[UR34], gdesc[UR32], tmem[UR37], tmem[UR52], idesc[UR53], UPT ;  /* 0x00ff3420220075ea */ /* 0x0003e2000b800025 */
[----:B------:R-:W-:Y:S01]  /*26ba0*/  UMOV UR44, 0x0 ;  /* 0x00000000002c7882 */ /* 0x000fe20000000000 */
[----:B------:R-:W-:Y:S01]  /*26bb0*/  UMOV UR45, 0x8088490 ;  /* 0x08088490002d7882 */ /* 0x000fe20000000000 */
[----:B------:R-:W-:Y:S01]  /*26bc0*/  UMOV UR30, 0x0 ;  /* 0x00000000001e7882 */ /* 0x000fe20000000000 */
[----:B------:R-:W-:Y:S01]  /*26bd0*/  UMOV UR31, 0x8088490 ;  /* 0x08088490001f7882 */ /* 0x000fe20000000000 */
[----:B------:R2:W-:Y:S01]  /*26be0*/  UTCHMMA gdesc[UR66], gdesc[UR26], tmem[UR36], tmem[UR44], idesc[UR45], UPT ;  /* 0x00ff2c1a420075ea */ /* 0x0005e2000b800024 */
[----:B-1----:R-:W-:Y:S02]  /*26bf0*/  UIADD3.64 UR52, UPT, UPT, UR60, 0x1700, URZ ;  /* 0x000017003c347897 */ /* 0x002fe4000fffe0ff */
[----:B------:R-:W-:Y:S02]  /*26c00*/  UIADD3 UR62, UPT, UPT, UR5, 0x40, URZ ;  /* 0x00000040053e7890 */ /* 0x000fe4000fffe0ff */
[----:B------:R-:W-:-:S02]  /*26c10*/  UIADD3 UR13, UPT, UPT, UR5, 0x40, URZ ;  /* 0x00000040050d7890 */ /* 0x000fc4000fffe0ff */
[----:B--2---:R-:W-:-:S03]  /*26c20*/  UIADD3.64 UR44, UPT, UPT, UR60, 0x1f80, URZ ;  /* 0x00001f803c2c7897 */ /* 0x004fc6000fffe0ff */
[----:B------:R1:W-:Y:S01]  /*26c30*/  UTCHMMA gdesc[UR52], gdesc[UR20], tmem[UR63], tmem[UR30], idesc[UR31], UPT ;  /* 0x00ff1e14340075ea */ /* 0x0003e2000b80003f */
[----:B------:R-:W-:Y:S02]  /*26c40*/  UIADD3 UR14, UPT, UPT, UR5, 0x40, URZ ;  /* 0x00000040050e7890 */ /* 0x000fe4000fffe0ff */
[----:B------:R-:W-:Y:S02]  /*26c50*/  UIADD3.64 UR34, UPT, UPT, UR60, 0x2080, URZ ;  /* 0x000020803c227897 */ /* 0x000fe4000fffe0ff */
[----:B------:R-:W-:Y:S02]  /*26c60*/  UIADD3 UR15, UPT, UPT, UR5, 0x40, URZ ;  /* 0x00000040050f7890 */ /* 0x000fe4000fffe0ff */
[----:B------:R-:W-:Y:S02]  /*26c70*/  UIADD3.64 UR66, UPT, UPT, UR60, 0x2100, URZ ;  /* 0x000021003c427897 */ /* 0x000fe4000fffe0ff */
[----:B-1----:R-:W-:Y:S02]  /*26c80*/  UIADD3.64 UR30, UPT, UPT, UR60, 0x2000, URZ ;  /* 0x000020003c1e7897 */ /* 0x002fe4000fffe0ff */
[----:B------:R-:W-:-:S02]  /*26c90*/  UIADD3 UR17, UPT, UPT, UR5, 0x40, URZ ;  /* 0x0000004005117890 */ /* 0x000fc4000fffe0ff */
[----:B------:R-:W-:Y:S01]  /*26ca0*/  UIADD3.64 UR52, UPT, UPT, UR60, 0x2180, URZ ;  /* 0x000021803c347897 */ /* 0x000fe2000fffe0ff */
[----:B------:R-:W-:Y:S01]  /*26cb0*/  UMOV UR74, 0x0 ;  /* 0x00000000004a7882 */ /* 0x000fe20000000000 */
[----:B------:R-:W-:Y:S01]  /*26cc0*/  UMOV UR75, 0x8088490 ;  /* 0x08088490004b7882 */ /* 0x000fe20000000000 */
[----:B------:R-:W-:Y:S01]  /*26cd0*/  UMOV UR56, 0x0 ;  /* 0x0000000000387882 */ /* 0x000fe20000000000 */
[----:B------:R1:W-:Y:S01]  /*26ce0*/  UTCHMMA gdesc[UR44], gdesc[UR18], tmem[UR62], tmem[UR74], idesc[UR75], !UPT ;  /* 0x00ff4a122c0075ea */ /* 0x0003e2000f80003e */
[----:B------:R-:W-:Y:S01]  /*26cf0*/  UMOV UR57, 0x8088490 ;  /* 0x0808849000397882 */ /* 0x000fe20000000000 */
[----:B------:R-:W-:Y:S01]  /*26d00*/  UIADD3 UR16, UPT, UPT, UR5, 0x40, URZ ;  /* 0x0000004005107890 */ /* 0x000fe2000fffe0ff */
[----:B------:R2:W-:Y:S01]  /*26d10*/  UTCHMMA gdesc[UR30], gdesc[UR28], tmem[UR13], tmem[UR72], idesc[UR73], UPT ;  /* 0x00ff481c1e0075ea */ /* 0x0005e2000b80000d */
[----:B------:R-:W-:Y:S01]  /*26d20*/  UIADD3 UR23, UPT, UPT, UR5, 0x40, URZ ;  /* 0x0000004005177890 */ /* 0x000fe2000fffe0ff */
[----:B------:R3:W-:Y:S01]  /*26d30*/  UTCHMMA gdesc[UR34], gdesc[UR48], tmem[UR14], tmem[UR70], idesc[UR71], UPT ;  /* 0x00ff4630220075ea */ /* 0x0007e2000b80000e */
[----:B------:R-:W-:Y:S01]  /*26d40*/  UIADD3 UR22, UPT, UPT, UR5, 0x40, URZ ;  /* 0x0000004005167890 */ /* 0x000fe2000fffe0ff */
[----:B------:R4:W-:Y:S01]  /*26d50*/  UTCHMMA gdesc[UR66], gdesc[UR40], tmem[UR15], tmem[UR56], idesc[UR57], UPT ;  /* 0x00ff3828420075ea */ /* 0x0009e2000b80000f */
[----:B------:R-:W-:Y:S01]  /*26d60*/  UIADD3 UR37, UPT, UPT, UR5, 0x40, URZ ;  /* 0x0000004005257890 */ /* 0x000fe2000fffe0ff */
[----:B------:R0:W-:Y:S01]  /*26d70*/  UTCHMMA gdesc[UR52], gdesc[UR24], tmem[UR17], tmem[UR74], idesc[UR75], UPT ;  /* 0x00ff4a18340075ea */ /* 0x0001e2000b800011 */
[----:B-1----:R-:W-:-:S02]  /*26d80*/  UIADD3.64 UR44, UPT, UPT, UR60, 0x2200, URZ ;  /* 0x000022003c2c7897 */ /* 0x002fc4000fffe0ff */
[----:B--2---:R-:W-:Y:S02]  /*26d90*/  UIADD3.64 UR30, UPT, UPT, UR60, 0x2280, URZ ;  /* 0x000022803c1e7897 */ /* 0x004fe4000fffe0ff */
[----:B---3--:R-:W-:Y:S02]  /*26da0*/  UIADD3.64 UR34, UPT, UPT, UR60, 0x2300, URZ ;  /* 0x000023003c227897 */ /* 0x008fe4000fffe0ff */
[----:B----4-:R-:W-:Y:S02]  /*26db0*/  UIADD3.64 UR66, UPT, UPT, UR60, 0x2380, URZ ;  /* 0x000023803c427897 */ /* 0x010fe4000fffe0ff */
[----:B------:R-:W-:Y:S01]  /*26dc0*/  UIADD3 UR36, UPT, UPT, UR5, 0x40, URZ ;  /* 0x0000004005247890 */ /* 0x000fe2000fffe0ff */
[----:B------:R1:W-:Y:S01]  /*26dd0*/  UTCHMMA gdesc[UR44], gdesc[UR68], tmem[UR16], tmem[UR74], idesc[UR75], UPT ;  /* 0x00ff4a442c0075ea */ /* 0x0003e2000b800010 */
[----:B0-----:R-:W-:Y:S01]  /*26de0*/  UIADD3.64 UR52, UPT, UPT, UR60, 0x2400, URZ ;  /* 0x000024003c347897 */ /* 0x001fe2000fffe0ff */
[----:B------:R0:W-:Y:S02]  /*26df0*/  UTCHMMA gdesc[UR30], gdesc[UR64], tmem[UR23], tmem[UR70], idesc[UR71], UPT ;  /* 0x00ff46401e0075ea */ /* 0x0001e4000b800017 */
[----:B------:R2:W-:Y:S01]  /*26e00*/  UTCHMMA gdesc[UR34], gdesc[UR58], tmem[UR22], tmem[UR56], idesc[UR57], UPT ;  /* 0x00ff383a220075ea */ /* 0x0005e2000b800016 */
[----:B------:R-:W-:Y:S01]  /*26e10*/  UIADD3 UR63, UPT, UPT, UR5, 0x40, URZ ;  /* 0x00000040053f7890 */ /* 0x000fe2000fffe0ff */
[----:B-1----:R-:W-:Y:S01]  /*26e20*/  UMOV UR44, 0x0 ;  /* 0x00000000002c7882 */ /* 0x002fe20000000000 */
[----:B------:R-:W-:Y:S01]  /*26e30*/  UMOV UR45, 0x8088490 ;  /* 0x08088490002d7882 */ /* 0x000fe20000000000 */
[----:B0-----:R-:W-:Y:S01]  /*26e40*/  UMOV UR30, 0x0 ;  /* 0x00000000001e7882 */ /* 0x001fe20000000000 */
[----:B------:R-:W-:Y:S01]  /*26e50*/  UMOV UR31, 0x8088490 ;  /* 0x08088490001f7882 */ /* 0x000fe20000000000 */
[----:B------:R0:W-:Y:S01]  /*26e60*/  UTCHMMA gdesc[UR66], gdesc[UR54], tmem[UR37], tmem[UR44], idesc[UR45], UPT ;  /* 0x00ff2c36420075ea */ /* 0x0001e2000b800025 */
[----:B------:R1:W-:Y:S01]  /*26e70*/  UTCHMMA gdesc[UR52], gdesc[UR50], tmem[UR36], tmem[UR30], idesc[UR31], UPT ;  /* 0x00ff1e32340075ea */ /* 0x0003e2000b800024 */
[----:B--2---:R-:W-:Y:S01]  /*26e80*/  UMOV UR34, 0x0 ;  /* 0x0000000000227882 */ /* 0x004fe20000000000 */
[----:B------:R-:W-:Y:S01]  /*26e90*/  UMOV UR35, 0x8088490 ;  /* 0x0808849000237882 */ /* 0x000fe20000000000 */
[----:B0-----:R-:W-:-:S02]  /*26ea0*/  UIADD3.64 UR44, UPT, UPT, UR60, 0x2480, URZ ;  /* 0x000024803c2c7897 */ /* 0x001fc4000fffe0ff */
[----:B-1----:R-:W-:Y:S01]  /*26eb0*/  UIADD3.64 UR30, UPT, UPT, UR60, 0x2500, URZ ;  /* 0x000025003c1e7897 */ /* 0x002fe2000fffe0ff */
[----:B------:R-:W-:Y:S01]  /*26ec0*/  UMOV UR66, 0x0 ;  /* 0x0000000000427882 */ /* 0x000fe20000000000 */
[----:B------:R-:W-:Y:S01]  /*26ed0*/  UMOV UR67, 0x8088490 ;  /* 0x0808849000437882 */ /* 0x000fe20000000000 */
[----:B------:R-:W-:-:S04]  /*26ee0*/  UIADD3.64 UR52, UPT, UPT, UR60, 0x2680, URZ ;  /* 0x000026803c347897 */ /* 0x000fc8000fffe0ff */
[----:B------:R0:W-:Y:S02]  /*26ef0*/  UTCHMMA gdesc[UR44], gdesc[UR46], tmem[UR63], tmem[UR34], idesc[UR35], UPT ;  /* 0x00ff222e2c0075ea */ /* 0x0001e4000b80003f */
[----:B------:R1:W-:Y:S01]  /*26f00*/  UTCHMMA gdesc[UR30], gdesc[UR42], tmem[UR62], tmem[UR66], idesc[UR67], UPT ;  /* 0x00ff422a1e0075ea */ /* 0x0003e2000b80003e */
[----:B------:R-:W-:Y:S02]  /*26f10*/  UIADD3 UR57, UPT, UPT, UR5, 0x40, URZ ;  /* 0x0000004005397890 */ /* 0x000fe4000fffe0ff */
[----:B------:R-:W-:Y:S02]  /*26f20*/  UIADD3 UR56, UPT, UPT, UR5, 0x60, URZ ;  /* 0x0000006005387890 */ /* 0x000fe4000fffe0ff */
[----:B0-----:R-:W-:Y:S02]  /*26f30*/  UIADD3.64 UR34, UPT, UPT, UR60, 0x2580, URZ ;  /* 0x000025803c227897 */ /* 0x001fe4000fffe0ff */
[----:B-1----:R-:W-:Y:S02]  /*26f40*/  UIADD3.64 UR66, UPT, UPT, UR60, 0x2600, URZ ;  /* 0x000026003c427897 */ /* 0x002fe4000fffe0ff */
[----:B------:R-:W-:-:S02]  /*26f50*/  UIADD3.64 UR44, UPT, UPT, UR60, 0x2700, URZ ;  /* 0x000027003c2c7897 */ /* 0x000fc4000fffe0ff */
[----:B------:R-:W-:Y:S01]  /*26f60*/  UIADD3.64 UR30, UPT, UPT, UR60, 0x2f80, URZ ;  /* 0x00002f803c1e7897 */ /* 0x000fe2000fffe0ff */
[----:B------:R-:W-:Y:S02]  /*26f70*/  UMOV UR16, 0x0 ;  /* 0x0000000000107882 */ /* 0x000fe40000000000 */
[----:B------:R0:W-:Y:S01]  /*26f80*/  UTCHMMA gdesc[UR34], gdesc[UR38], tmem[UR13], tmem[UR72], idesc[UR73], UPT ;  /* 0x00ff4826220075ea */ /* 0x0001e2000b80000d */
[----:B------:R-:W-:Y:S01]  /*26f90*/  UMOV UR17, 0x8088490 ;  /* 0x0808849000117882 */ /* 0x000fe20000000000 */
[----:B------:R-:W-:Y:S01]  /*26fa0*/  UTCHMMA gdesc[UR66], gdesc[UR32], tmem[UR14], tmem[UR74], idesc[UR75], UPT ;  /* 0x00ff4a20420075ea */ /* 0x000fe2000b80000e */
[----:B------:R-:W-:Y:S01]  /*26fb0*/  UIADD3 UR23, UPT, UPT, UR5, 0x60, URZ ;  /* 0x0000006005177890 */ /* 0x000fe2000fffe0ff */
[----:B------:R1:W-:Y:S01]  /*26fc0*/  UTCHMMA gdesc[UR52], gdesc[UR26], tmem[UR15], tmem[UR70], idesc[UR71], UPT ;  /* 0x00ff461a340075ea */ /* 0x0003e2000b80000f */
[----:B------:R-:W-:Y:S01]  /*26fd0*/  UIADD3 UR22, UPT, UPT, UR5, 0x60, URZ ;  /* 0x0000006005167890 */ /* 0x000fe2000fffe0ff */
[----:B------:R2:W-:Y:S01]  /*26fe0*/  UTCHMMA gdesc[UR44], gdesc[UR20], tmem[UR57], tmem[UR16], idesc[UR17], UPT ;  /* 0x00ff10142c0075ea */ /* 0x0005e2000b800039 */
[----:B------:R-:W-:Y:S01]  /*26ff0*/  UIADD3 UR37, UPT, UPT, UR5, 0x60, URZ ;  /* 0x0000006005257890 */ /* 0x000fe2000fffe0ff */
[----:B------:R3:W-:Y:S01]  /*27000*/  UTCHMMA gdesc[UR30], gdesc[UR18], tmem[UR56], tmem[UR74], idesc[UR75], !UPT ;  /* 0x00ff4a121e0075ea */ /* 0x0007e2000f800038 */
[----:B0-----:R-:W-:-:S02]  /*27010*/  UIADD3.64 UR34, UPT, UPT, UR60, 0x3000, URZ ;  /* 0x000030003c227897 */ /* 0x001fc4000fffe0ff */
[----:B------:R-:W-:Y:S02]  /*27020*/  UIADD3 UR36, UPT, UPT, UR5, 0x60, URZ ;  /* 0x0000006005247890 */ /* 0x000fe4000fffe0ff */
[----:B-1----:R-:W-:Y:S02]  /*27030*/  UIADD3.64 UR52, UPT, UPT, UR60, 0x3080, URZ ;  /* 0x000030803c347897 */ /* 0x002fe4000fffe0ff */
[----:B--2---:R-:W-:Y:S02]  /*27040*/  UIADD3.64 UR44, UPT, UPT, UR60, 0x3100, URZ ;  /* 0x000031003c2c7897 */ /* 0x004fe4000fffe0ff */
[----:B---3--:R-:W-:Y:S01]  /*27050*/  UIADD3.64 UR30, UPT, UPT, UR60, 0x3180, URZ ;  /* 0x000031803c1e7897 */ /* 0x008fe2000fffe0ff */
[----:B------:R-:W-:Y:S01]  /*27060*/  UTCHMMA gdesc[UR34], gdesc[UR28], tmem[UR23], tmem[UR74], idesc[UR75], UPT ;  /* 0x00ff4a1c220075ea */ /* 0x000fe2000b800017 */
[----:B------:R-:W-:Y:S01]  /*27070*/  UMOV UR66, 0x0 ;  /* 0x0000000000427882 */ /* 0x000fe20000000000 */
[----:B------:R-:W-:Y:S01]  /*27080*/  UMOV UR67, 0x8088490 ;  /* 0x0808849000437882 */ /* 0x000fe20000000000 */
[----:B------:R-:W-:Y:S01]  /*27090*/  UIADD3 UR72, UPT, UPT, UR5, 0x60, URZ ;  /* 0x0000006005487890 */ /* 0x000fe2000fffe0ff */
[----:B------:R-:W-:Y:S01]  /*270a0*/  UTCHMMA gdesc[UR52], gdesc[UR48], tmem[UR22], tmem[UR74], idesc[UR75], UPT ;  /* 0x00ff4a30340075ea */ /* 0x000fe2000b800016 */
[----:B------:R-:W-:Y:S01]  /*270b0*/  UIADD3.64 UR70, UPT, UPT, UR60, 0x3200, URZ ;  /* 0x000032003c467897 */ /* 0x000fe2000fffe0ff */
[----:B------:R-:W-:Y:S01]  /*270c0*/  UTCHMMA gdesc[UR44], gdesc[UR40], tmem[UR37], tmem[UR66], idesc[UR67], UPT ;  /* 0x00ff42282c0075ea */ /* 0x000fe2000b800025 */
[----:B------:R-:W-:Y:S01]  /*270d0*/  UIADD3 UR63, UPT, UPT, UR5, 0x60, URZ ;  /* 0x00000060053f7890 */ /* 0x000fe2000fffe0ff */
[----:B------:R0:W-:Y:S01]  /*270e0*/  UTCHMMA gdesc[UR30], gdesc[UR24], tmem[UR36], tmem[UR66], idesc[UR67], UPT ;  /* 0x00ff42181e0075ea */ /* 0x0001e2000b800024 */
[----:B------:R-:W-:-:S02]  /*270f0*/  UIADD3 UR13, UPT, UPT, UR5, 0x60, URZ ;  /* 0x00000060050d7890 */ /* 0x000fc4000fffe0ff */
[----:B------:R-:W-:Y:S02]  /*27100*/  UIADD3.64 UR56, UPT, UPT, UR60, 0x3300, URZ ;  /* 0x000033003c387897 */ /* 0x000fe4000fffe0ff */
[----:B0-----:R-:W-:Y:S01]  /*27110*/  UIADD3.64 UR66, UPT, UPT, UR60, 0x3280, URZ ;  /* 0x000032803c427897 */ /* 0x001fe2000fffe0ff */
[----:B------:R-:W-:Y:S01]  /*27120*/  UMOV UR48, 0x0 ;  /* 0x0000000000307882 */ /* 0x000fe20000000000 */
[----:B------:R-:W-:Y:S01]  /*27130*/  UMOV UR49, 0x8088490 ;  /* 0x0808849000317882 */ /* 0x000fe20000000000 */
[----:B------:R-:W-:Y:S01]  /*27140*/  UIADD3 UR14, UPT, UPT, UR5, 0x60, URZ ;  /* 0x00000060050e7890 */ /* 0x000fe2000fffe0ff */
[----:B------:R0:W-:Y:S01]  /*27150*/  UTCHMMA gdesc[UR70], gdesc[UR68], tmem[UR72], tmem[UR48], idesc[UR49], UPT ;  /* 0x00ff3044460075ea */ /* 0x0001e2000b800048 */
[----:B------:R-:W-:Y:S01]  /*27160*/  UMOV UR40, 0x0 ;  /* 0x0000000000287882 */ /* 0x000fe20000000000 */
[----:B------:R-:W-:Y:S01]  /*27170*/  UMOV UR41, 0x8088490 ;  /* 0x0808849000297882 */ /* 0x000fe20000000000 */
[----:B------:R-:W-:Y:S02]  /*27180*/  UIADD3.64 UR52, UPT, UPT, UR60, 0x3380, URZ ;  /* 0x000033803c347897 */ /* 0x000fe4000fffe0ff */
[----:B------:R1:W-:Y:S01]  /*27190*/  UTCHMMA gdesc[UR66], gdesc[UR64], tmem[UR63], tmem[UR40], idesc[UR41], UPT ;  /* 0x00ff2840420075ea */ /* 0x0003e2000b80003f */
[----:B------:R-:W-:-:S02]  /*271a0*/  UIADD3 UR15, UPT, UPT, UR5, 0x60, URZ ;  /* 0x00000060050f7890 */ /* 0x000fc4000fffe0ff */
[----:B------:R-:W-:Y:S02]  /*271b0*/  UIADD3 UR16, UPT, UPT, UR5, 0x60, URZ ;  /* 0x0000006005107890 */ /* 0x000fe4000fffe0ff */
[----:B------:R-:W-:Y:S02]  /*271c0*/  UIADD3.64 UR44, UPT, UPT, UR60, 0x3480, URZ ;  /* 0x000034803c2c7897 */ /* 0x000fe4000fffe0ff */
[----:B0-----:R-:W-:Y:S02]  /*271d0*/  UIADD3.64 UR48, UPT, UPT, UR60, 0x3400, URZ ;  /* 0x000034003c307897 */ /* 0x001fe4000fffe0ff */
[----:B------:R-:W-:Y:S02]  /*271e0*/  UIADD3 UR17, UPT, UPT, UR5, 0x60, URZ ;  /* 0x0000006005117890 */ /* 0x000fe4000fffe0ff */
[----:B-1----:R-:W-:Y:S02]  /*271f0*/  UIADD3.64 UR40, UPT, UPT, UR60, 0x3500, URZ ;  /* 0x000035003c287897 */ /* 0x002fe4000fffe0ff */
[----:B------:R-:W-:-:S02]  /*27200*/  UIADD3 UR18, UPT, UPT, UR5, 0x60, URZ ;  /* 0x0000006005127890 */ /* 0x000fc4000fffe0ff */
[----:B------:R-:W-:Y:S02]  /*27210*/  UIADD3.64 UR36, UPT, UPT, UR60, 0x3580, URZ ;  /* 0x000035803c247897 */ /* 0x000fe4000fffe0ff */
[----:B------:R-:W-:Y:S02]  /*27220*/  UIADD3 UR19, UPT, UPT, UR5, 0x60, URZ ;  /* 0x0000006005137890 */ /* 0x000fe4000fffe0ff */
[----:B------:R-:W-:Y:S02]  /*27230*/  UIADD3.64 UR30, UPT, UPT, UR60, 0x3600, URZ ;  /* 0x000036003c1e7897 */ /* 0x000fe4000fffe0ff */
[----:B------:R-:W-:Y:S01]  /*27240*/  UIADD3 UR62, UPT, UPT, UR5, 0x60, URZ ;  /* 0x00000060053e7890 */ /* 0x000fe2000fffe0ff */
[----:B------:R-:W-:Y:S01]  /*27250*/  UMOV UR68, 0x0 ;  /* 0x0000000000447882 */ /* 0x000fe20000000000 */
[----:B------:R-:W-:Y:S01]  /*27260*/  UMOV UR69, 0x8088490 ;  /* 0x0808849000457882 */ /* 0x000fe20000000000 */
[----:B------:R-:W-:Y:S01]  /*27270*/  UIADD3.64 UR24, UPT, UPT, UR60, 0x3680, URZ ;  /* 0x000036803c187897 */ /* 0x000fe2000fffe0ff */
[----:B------:R0:W-:Y:S01]  /*27280*/  UTCHMMA gdesc[UR56], gdesc[UR58], tmem[UR13], tmem[UR68], idesc[UR69], UPT ;  /* 0x00ff443a380075ea */ /* 0x0001e2000b80000d */
[----:B------:R-:W-:-:S02]  /*27290*/  UIADD3 UR73, UPT, UPT, UR5, 0x60, URZ ;  /* 0x0000006005497890 */ /* 0x000fc4000fffe0ff */
[----:B------:R-:W-:Y:S01]  /*272a0*/  UIADD3.64 UR60, UPT, UPT, UR60, 0x3700, URZ ;  /* 0x000037003c3c7897 */ /* 0x000fe2000fffe0ff */
[----:B------:R-:W-:Y:S01]  /*272b0*/  UMOV UR66, 0x0 ;  /* 0x0000000000427882 */ /* 0x000fe20000000000 */
[----:B------:R-:W-:Y:S01]  /*272c0*/  UMOV UR67, 0x8088490 ;  /* 0x0808849000437882 */ /* 0x000fe20000000000 */
[----:B------:R-:W-:Y:S01]  /*272d0*/  UMOV UR64, 0x0 ;  /* 0x0000000000407882 */ /* 0x000fe20000000000 */
[----:B------:R-:W-:Y:S01]  /*272e0*/  UMOV UR65, 0x8088490 ;  /* 0x0808849000417882 */ /* 0x000fe20000000000 */
[----:B------:R-:W-:Y:S01]  /*272f0*/  UMOV UR70, 0x0 ;  /* 0x0000000000467882 */ /* 0x000fe20000000000 */
[----:B------:R-:W-:Y:S01]  /*27300*/  UMOV UR71, 0x8088490 ;  /* 0x0808849000477882 */ /* 0x000fe20000000000 */
[----:B------:R0:W-:Y:S01]  /*27310*/  UTCHMMA gdesc[UR52], gdesc[UR54], tmem[UR14], tmem[UR66], idesc[UR67], UPT ;  /* 0x00ff4236340075ea */ /* 0x0001e2000b80000e */
[----:B------:R0:W-:Y:S01]  /*27320*/  UTCHMMA gdesc[UR48], gdesc[UR50], tmem[UR15], tmem[UR64], idesc[UR65], UPT ;  /* 0x00ff4032300075ea */ /* 0x0001e2000b80000f */
[----:B------:R0:W-:Y:S01]  /*27330*/  UTCHMMA gdesc[UR44], gdesc[UR46], tmem[UR16], tmem[UR70], idesc[UR71], UPT ;  /* 0x00ff462e2c0075ea */ /* 0x0001e2000b800010 */
[----:B------:R-:W-:Y:S01]  /*27340*/  UMOV UR34, 0x0 ;  /* 0x0000000000227882 */ /* 0x000fe20000000000 */
[----:B------:R-:W-:Y:S01]  /*27350*/  UMOV UR35, 0x8088490 ;  /* 0x0808849000237882 */ /* 0x000fe20000000000 */
[----:B------:R0:W-:Y:S01]  /*27360*/  UTCHMMA gdesc[UR40], gdesc[UR42], tmem[UR17], tmem[UR68], idesc[UR69], UPT ;  /* 0x00ff442a280075ea */ /* 0x0001e2000b800011 */
[----:B------:R-:W-:Y:S01]  /*27370*/  UMOV UR28, 0x0 ;  /* 0x00000000001c7882 */ /* 0x000fe20000000000 */
[----:B------:R-:W-:Y:S01]  /*27380*/  UMOV UR29, 0x8088490 ;  /* 0x08088490001d7882 */ /* 0x000fe20000000000 */
[----:B------:R0:W-:Y:S01]  /*27390*/  UTCHMMA gdesc[UR36], gdesc[UR38], tmem[UR18], tmem[UR74], idesc[UR75], UPT ;  /* 0x00ff4a26240075ea */ /* 0x0001e2000b800012 */
[----:B------:R-:W-:Y:S01]  /*273a0*/  UMOV UR22, 0x0 ;  /* 0x0000000000167882 */ /* 0x000fe20000000000 */
[----:B------:R-:W-:Y:S01]  /*273b0*/  UMOV UR23, 0x8088490 ;  /* 0x0808849000177882 */ /* 0x000fe20000000000 */
[----:B------:R0:W-:Y:S01]  /*273c0*/  UTCHMMA gdesc[UR30], gdesc[UR32], tmem[UR19], tmem[UR34], idesc[UR35], UPT ;  /* 0x00ff22201e0075ea */ /* 0x0001e2000b800013 */
[----:B------:R0:W-:Y:S01]  /*273d0*/  UTCHMMA gdesc[UR24], gdesc[UR26], tmem[UR62], tmem[UR28], idesc[UR29], UPT ;  /* 0x00ff1c1a180075ea */ /* 0x0001e2000b80003e */
[----:B------:R0:W-:Y:S01]  /*273e0*/  UTCHMMA gdesc[UR60], gdesc[UR20], tmem[UR73], tmem[UR22], idesc[UR23], UPT ;  /* 0x00ff16143c0075ea */ /* 0x0001e2000b800049 */
[----:B------:R0:W-:Y:S01]  /*273f0*/  UTCBAR [UR12], URZ ;  /* 0x000000ff0c0073e9 */ /* 0x0001e200080000ff */
[----:B------:R-:W-:Y:S01]  /*27400*/  NOP ;  /* 0x0000000000007918 */ /* 0x000fe20000000000 */
.L_x_6:
[----:B-----5:R1:W-:Y:S02]  /*27410*/  STL [R1+0x3db0], R0 ;  /* 0x003db00001007387 */ /* 0x0203e40000100800 */
[----:B-1----:R-:W1:Y:S02]  /*27420*/  LDC R0, c[0x0][0x3a0] ;  /* 0x0000e800ff007b82 */ /* 0x002e640000000800 */
[----:B-1----:R-:W-:-:S05]  /*27430*/  VIADD R0, R0, 0xff ;  /* 0x000000ff00007836 */ /* 0x002fca0000000000 */
[----:B------:R-:W-:-:S04]  /*27440*/  SHF.R.S32.HI R165, RZ, 0x1f, R0 ;  /* 0x0000001fffa57819 */ /* 0x000fc80000011400 */
[----:B------:R-:W-:Y:S02]  /*27450*/  LEA.HI R165, R165, R0, RZ, 0x8 ;  /* 0x00000000a5a57211 */ /* 0x000fe400078f40ff */
[----:B------:R1:W5:Y:S02]  /*27460*/  LDL.LU R0, [R1+0x3db0] ;  /* 0x003db00001007983 */ /* 0x0003640000300800 */
[----:B------:R-:W-:Y:S02]  /*27470*/  SHF.R.S32.HI R165, RZ, 0x8, R165 ;  /* 0x00000008ffa57819 */ /* 0x000fe400000114a5 */
[----:B------:R1:W-:Y:S02]  /*27480*/  STL [R1+0x2098], RZ ;  /* 0x002098ff01007387 */ /* 0x0003e40000100800 */
[----:B------:R-:W-:Y:S02]  /*27490*/  VIMNMX R165, PT, PT, R165, 0x1, !PT ;  /* 0x00000001a5a57848 */ /* 0x000fe40007fe0100 */
[----:B------:R1:W-:Y:S03]  /*274a0*/  STL [R1+0x2024], RZ ;  /* 0x002024ff01007387 */ /* 0x0003e60000100800 */
[----:B------:R-:W-:-:S05]  /*274b0*/  VIADD R165, R165, 0xffffffff ;  /* 0xffffffffa5a57836 */ /* 0x000fca0000000000 */
[----:B------:R-:W-:-:S13]  /*274c0*/  ISETP.NE.U32.AND P2, PT, R165, RZ, PT ;  /* 0x000000ffa500720c */ /* 0x000fda0003f45070 */
[----:B-1----:R-:W-:Y:S05]  /*274d0*/  @!P2 BRA `(.L_x_7) ;  /* 0x0000048c0090a947 */ /* 0x002fea0003800000 */
[----:B------:R-:W2:Y:S01]  /*274e0*/  LDL.LU R165, [R1+0x20a0] ;  /* 0x0020a00001a57983 */ /* 0x000ea20000300800 */
[----:B0-----:R-:W-:Y:S02]  /*274f0*/  UIADD3.64 UR16, UPT, UPT, UR8, 0x80, URZ ;  /* 0x0000008008107897 */ /* 0x001fe4000fffe0ff */
[----:B------:R-:W-:Y:S02]  /*27500*/  UIADD3.64 UR44, UPT, UPT, UR8, 0x700, URZ ;  /* 0x00000700082c7897 */ /* 0x000fe4000fffe0ff */
[----:B------:R-:W-:Y:S02]  /*27510*/  UIADD3.64 UR18, UPT, UPT, UR8, 0x100, URZ ;  /* 0x0000010008127897 */ /* 0x000fe4000fffe0ff */
[----:B------:R-:W-:Y:S02]  /*27520*/  UIADD3.64 UR20, UPT, UPT, UR8, 0x180, URZ ;  /* 0x0000018008147897 */ /* 0x000fe4000fffe0ff */
[----:B------:R-:W-:Y:S02]  /*27530*/  UIADD3.64 UR22, UPT, UPT, UR8, 0x200, URZ ;  /* 0x0000020008167897 */ /* 0x000fe4000fffe0ff */
[----:B------:R-:W-:-:S02]  /*27540*/  UIADD3.64 UR24, UPT, UPT, UR8, 0x280, URZ ;  /* 0x0000028008187897 */ /* 0x000fc4000fffe0ff */
[----:B------:R-:W-:Y:S01]  /*27550*/  UIADD3.64 UR14, UPT, UPT, UR10, 0x2, URZ ;  /* 0x000000020a0e7897 */ /* 0x000fe2000fffe0ff */
[----:B--2---:R-:W-:Y:S01]  /*27560*/  R2UR UR12, R165 ;  /* 0x00000000a50c72ca */ /* 0x004fe200000e0000 */
[----:B------:R-:W-:Y:S01]  /*27570*/  UIADD3.64 UR42, UPT, UPT, UR8, 0xf80, URZ ;  /* 0x00000f80082a7897 */ /* 0x000fe2000fffe0ff */
[----:B------:R-:W2:Y:S01]  /*27580*/  LDL.LU R165, [R1+0x20a4] ;  /* 0x0020a40001a57983 */ /* 0x000ea20000300800 */
[----:B------:R-:W-:Y:S02]  /*27590*/  UIADD3.64 UR44, UPT, UPT, UR8, 0x1000, URZ ;  /* 0x00001000082c7897 */ /* 0x000fe4000fffe0ff */
[----:B------:R-:W-:Y:S02]  /*275a0*/  UIADD3.64 UR42, UPT, UPT, UR8, 0x1080, URZ ;  /* 0x00001080082a7897 */ /* 0x000fe4000fffe0ff */
[----:B------:R-:W-:Y:S02]  /*275b0*/  UIADD3.64 UR44, UPT, UPT, UR8, 0x1100, URZ ;  /* 0x00001100082c7897 */ /* 0x000fe4000fffe0ff */
[----:B------:R-:W-:-:S02]  /*275c0*/  UIADD3.64 UR46, UPT, UPT, UR8, 0x1180, URZ ;  /* 0x00001180082e7897 */ /* 0x000fc4000fffe0ff */
[----:B------:R-:W-:Y:S02]  /*275d0*/  UIADD3.64 UR42, UPT, UPT, UR8, 0x1200, URZ ;  /* 0x00001200082a7897 */ /* 0x000fe4000fffe0ff */
[----:B------:R-:W-:Y:S02]  /*275e0*/  UIADD3.64 UR44, UPT, UPT, UR8, 0x1280, URZ ;  /* 0x00001280082c7897 */ /* 0x000fe4000fffe0ff */
        /* <DEDUP_REMOVED lines=45> */
[----:B------:R-:W-:Y:S01]  /*278c0*/  UIADD3.64 UR40, UPT, UPT, UR10, 0x304, URZ ;  /* 0x000003040a287897 */ /* 0x000fe2000fffe0ff */
[----:B------:R-:W-:Y:S01]  /*278d0*/  UMOV UR13, 0x40004040 ;  /* 0x40004040000d7882 */ /* 0x000fe20000000000 */
        /* <DEDUP_REMOVED lines=15> */
[----:B------:R-:W-:Y:S01]  /*279d0*/  UIADD3.64 UR72, UPT, UPT, UR8, 0x3700, URZ ;  /* 0x0000370008487897 */ /* 0x000fe2000fffe0ff */
[----:B--2---:R-:W-:-:S05]  /*279e0*/  LOP3.LUT R165, R165, 0x8000000, RZ, 0xfc, !PT ;  /* 0x08000000a5a57812 */ /* 0x004fca00078efcff */
[----:B------:R0:W-:Y:S04]  /*279f0*/  STL [R1+0x3da4], R165 ;  /* 0x003da4a501007387 */ /* 0x0001e80000100800 */
[----:B------:R1:W-:Y:S01]  /*27a00*/  STL [R1+0x2d9c], RZ ;  /* 0x002d9cff01007387 */ /* 0x0003e20000100800 */
[----:B0-----:R-:W-:-:S05]  /*27a10*/  IMAD.MOV.U32 R165, RZ, RZ, 0x1 ;  /* 0x00000001ffa57424 */ /* 0x001fca00078e00ff */
[----:B------:R1:W-:Y:S02]  /*27a20*/  STL [R1+0x2d98], R165 ;  /* 0x002d98a501007387 */ /* 0x0003e40000100800 */
.L_x_10:
[----:B01-3--:R-:W0:Y:S01]  /*27a30*/  LDC R165, c[0x0][0x3ac] ;  /* 0x0000eb00ffa57b82 */ /* 0x00be220000000800 */
[----:B-----5:R1:W-:Y:S04]  /*27a40*/  STL [R1+0x3dd8], R0 ;  /* 0x003dd80001007387 */ /* 0x0203e80000100800 */
[----:B------:R2:W-:Y:S04]  /*27a50*/  STL.64 [R1+0x3dc0], R28 ;  /* 0x003dc01c01007387 */ /* 0x0005e80000100a00 */
[----:B------:R3:W-:Y:S04]  /*27a60*/  STL.64 [R1+0x3db8], R30 ;  /* 0x003db81e01007387 */ /* 0x0007e80000100a00 */
[----:B------:R-:W-:Y:S01]  /*27a70*/  STL.64 [R1+0x3db0], R32 ;  /* 0x003db02001007387 */ /* 0x000fe20000100a00 */
[----:B0-----:R-:W-:-:S04]  /*27a80*/  IMAD.SHL.U32 R165, R165, 0x100, RZ ;  /* 0x00000100a5a57824 */ /* 0x001fc800078e00ff */
[----:B-1----:R-:W-:Y:S01]  /*27a90*/  IMAD.SHL.U32 R0, R165, 0x2, RZ ;  /* 0x00000002a5007824 */ /* 0x002fe200078e00ff */
[----:B--2---:R-:W-:-:S04]  /*27aa0*/  SHF.R.S32.HI R29, RZ, 0x1f, R165 ;  /* 0x0000001fff1d7819 */ /* 0x004fc800000114a5 */
[-C--:B---3--:R-:W-:Y:S02]  /*27ab0*/  IADD3 R30, P2, PT, R90, R0.reuse, RZ ;  /* 0x000000005a1e7210 */ /* 0x088fe40007f5e0ff */
[----:B------:R-:W-:Y:S02]  /*27ac0*/  SHF.L.U64.HI R165, R165, 0x1, R29 ;  /* 0x00000001a5a57819 */ /* 0x000fe4000001021d */
[-C--:B------:R-:W-:Y:S01]  /*27ad0*/  IADD3 R28, P5, PT, R88, R0.reuse, RZ ;  /* 0x00000000581c7210 */ /* 0x080fe20007fbe0ff */
[----:B------:R0:W-:Y:S01]  /*27ae0*/  STL [R1+0x3cdc], R30 ;  /* 0x003cdc1e01007387 */ /* 0x0001e20000100800 */
[----:B------:R-:W-:-:S03]  /*27af0*/  IADD3 R29, P4, PT, R86, R0, RZ ;  /* 0x00000000561d7210 */ /* 0x000fc60007f9e0ff */
[----:B------:R1:W-:Y:S04]  /*27b00*/  STL [R1+0x3ce0], R28 ;  /* 0x003ce01c01007387 */ /* 0x0003e80000100800 */
[----:B------:R2:W-:Y:S01]  /*27b10*/  STL [R1+0x3ce4], R29 ;  /* 0x003ce41d01007387 */ /* 0x0005e20000100800 */
[--C-:B0-----:R-:W-:Y:S02]  /*27b20*/  IMAD.X R30, R91, 0x1, R165.reuse, P2 ;  /* 0x000000015b1e7824 */ /* 0x101fe400010e06a5 */
[----:B-1----:R-:W-:-:S03]  /*27b30*/  IMAD.X R28, R89, 0x1, R165, P5 ;  /* 0x00000001591c7824 */ /* 0x002fc600028e06a5 */
[----:B------:R0:W-:Y:S01]  /*27b40*/  STL [R1+0x3c08], R30 ;  /* 0x003c081e01007387 */ /* 0x0001e20000100800 */
[----:B--2---:R-:W-:-:S03]  /*27b50*/  IADD3 R29, P2, PT, R84, R0, RZ ;  /* 0x00000000541d7210 */ /* 0x004fc60007f5e0ff */
[----:B------:R1:W-:Y:S04]  /*27b60*/  STL [R1+0x3c0c], R28 ;  /* 0x003c0c1c01007387 */ /* 0x0003e80000100800 */
[----:B------:R2:W-:Y:S01]  /*27b70*/  STL [R1+0x3ce8], R29 ;  /* 0x003ce81d01007387 */ /* 0x0005e20000100800 */
[----:B0-----:R-:W-:Y:S01]  /*27b80*/  IADD3 R30, P5, PT, R82, R0, RZ ;  /* 0x00000000521e7210 */ /* 0x001fe20007fbe0ff */
[----:B-1----:R-:W-:-:S04]  /*27b90*/  IMAD.X R28, R87, 0x1, R165, P4 ;  /* 0x00000001571c7824 */ /* 0x002fc800020e06a5 */
[----:B------:R0:W-:Y:S01]  /*27ba0*/  STL [R1+0x3cec], R30 ;  /* 0x003cec1e01007387 */ /* 0x0001e20000100800 */
[----:B--2---:R-:W-:-:S03]  /*27bb0*/  IADD3 R29, P4, PT, R80, R0, RZ ;  /* 0x00000000501d7210 */ /* 0x004fc60007f9e0ff */
        /* <DEDUP_REMOVED lines=8> */
[----:B0-----:R-:W-:Y:S02]  /*27c40*/  IADD3.X R30, PT, PT, R81, R165, RZ, P4, !PT ;  /* 0x000000a5511e7210 */ /* 0x001fe400027fe4ff */
[----:B-1----:R-:W-:-:S03]  /*27c50*/  IADD3 R28, P4, PT, R76, R0, RZ ;  /* 0x000000004c1c7210 */ /* 0x002fc60007f9e0ff */
[----:B------:R0:W-:Y:S01]  /*27c60*/  STL [R1+0x3c1c], R30 ;  /* 0x003c1c1e01007387 */ /* 0x0001e20000100800 */
[----:B--2---:R-:W-:-:S03]  /*27c70*/  IADD3 R29, P5, PT, R74, R0, RZ ;  /* 0x000000004a1d7210 */ /* 0x004fc60007fbe0ff */
[----:B------:R1:W-:Y:S04]  /*27c80*/  STL [R1+0x3cf8], R28 ;  /* 0x003cf81c01007387 */ /* 0x0003e80000100800 */
[----:B------:R2:W-:Y:S01]  /*27c90*/  STL [R1+0x3cfc], R29 ;  /* 0x003cfc1d01007387 */ /* 0x0005e20000100800 */
[----:B0-----:R-:W-:Y:S01]  /*27ca0*/  IMAD.X R30, R79, 0x1, R165, P2 ;  /* 0x000000014f1e7824 */ /* 0x001fe200010e06a5 */
[----:B-1----:R-:W-:-:S04]  /*27cb0*/  IADD3 R28, P2, PT, R72, R0, RZ ;  /* 0x00000000481c7210 */ /* 0x002fc80007f5e0ff */
[----:B------:R0:W-:Y:S01]  /*27cc0*/  STL [R1+0x3c20], R30 ;  /* 0x003c201e01007387 */ /* 0x0001e20000100800 */
[----:B--2---:R-:W-:-:S03]  /*27cd0*/  IMAD.X R29, R77, 0x1, R165, P4 ;  /* 0x000000014d1d7824 */ /* 0x004fc600020e06a5 */
        /* <DEDUP_REMOVED lines=8> */
[-C--:B0-----:R-:W-:Y:S02]  /*27d60*/  IADD3 R30, P2, PT, R68, R0.reuse, RZ ;  /* 0x00000000441e7210 */ /* 0x081fe40007f5e0ff */
[----:B-1----:R-:W-:-:S03]  /*27d70*/  IADD3 R28, P5, PT, R66, R0, RZ ;  /* 0x00000000421c7210 */ /* 0x002fc60007fbe0ff */
[----:B------:R0:W-:Y:S01]  /*27d80*/  STL [R1+0x3d08], R30 ;  /* 0x003d081e01007387 */ /* 0x0001e20000100800 */
[----:B--2---:R-:W-:-:S03]  /*27d90*/  IMAD.X R29, R71, 0x1, R165, P4 ;  /* 0x00000001471d7824 */ /* 0x004fc600020e06a5 */
[----:B------:R1:W-:Y:S04]  /*27da0*/  STL [R1+0x3d0c], R28 ;  /* 0x003d0c1c01007387 */ /* 0x0003e80000100800 */
[----:B------:R2:W-:Y:S01]  /*27db0*/  STL [R1+0x3c30], R29 ;  /* 0x003c301d01007387 */ /* 0x0005e20000100800 */
[----:B0-----:R-:W-:Y:S01]  /*27dc0*/  IADD3 R30, P4, PT, R64, R0, RZ ;  /* 0x00000000401e7210 */ /* 0x001fe20007f9e0ff */
[----:B-1----:R-:W-:-:S04]  /*27dd0*/  IMAD.X R28, R69, 0x1, R165, P2 ;  /* 0x00000001451c7824 */ /* 0x002fc800010e06a5 */
[----:B------:R0:W-:Y:S01]  /*27de0*/  STL [R1+0x3d10], R30 ;  /* 0x003d101e01007387 */ /* 0x0001e20000100800 */
[----:B--2---:R-:W-:-:S03]  /*27df0*/  IMAD.X R29, R67, 0x1, R165, P5 ;  /* 0x00000001431d7824 */ /* 0x004fc600028e06a5 */
        /* <DEDUP_REMOVED lines=20> */
[----:B0-----:R-:W-:Y:S01]  /*27f40*/  IMAD.X R30, R161, 0x1, R165, P2 ;  /* 0x00000001a11e7824 */ /* 0x001fe200010e06a5 */
[----:B-1----:R-:W-:-:S04]  /*27f50*/  IADD3 R28, P2, PT, R148, R0, RZ ;  /* 0x00000000941c7210 */ /* 0x002fc80007f5e0ff */
        /* <DEDUP_REMOVED lines=67> */
[----:B--2---:R-:W-:-:S03]  /*28390*/  IADD3.X R29, PT, PT, R147, R165, RZ, P4, !PT ;  /* 0x000000a5931d7210 */ /* 0x004fc600027fe4ff */
        /* <DEDUP_REMOVED lines=45> */
[----:B------:R-:W0:Y:S01]  /*28670*/  LDC R44, c[0x0][0x3a8] ;  /* 0x0000ea00ff2c7b82 */ /* 0x000e220000000800 */
[----:B-1----:R-:W-:Y:S02]  /*28680*/  IADD3 R28, P4, PT, R154, R0, RZ ;  /* 0x000000009a1c7210 */ /* 0x002fe40007f9e0ff */
[----:B------:R1:W-:Y:S01]  /*28690*/  STL [R1+0x3d98], R30 ;  /* 0x003d981e01007387 */ /* 0x0003e20000100800 */
[----:B--2---:R-:W-:-:S03]  /*286a0*/  IMAD.X R29, R47, 0x1, R165, P2 ;  /* 0x000000012f1d7824 */ /* 0x004fc600010e06a5 */
[----:B------:R2:W-:Y:S04]  /*286b0*/  STL [R1+0x3d9c], R28 ;  /* 0x003d9c1c01007387 */ /* 0x0005e80000100800 */
[----:B------:R3:W-:Y:S01]  /*286c0*/  STL [R1+0x3cc0], R29 ;  /* 0x003cc01d01007387 */ /* 0x0007e20000100800 */
[----:B-1----:R-:W-:Y:S01]  /*286d0*/  IADD3 R30, P2, PT, R152, R0, RZ ;  /* 0x00000000981e7210 */ /* 0x002fe20007f5e0ff */
[----:B--2---:R-:W-:-:S04]  /*286e0*/  IMAD.X R28, R45, 0x1, R165, P5 ;  /* 0x000000012d1c7824 */ /* 0x004fc800028e06a5 */
[----:B------:R-:W-:Y:S01]  /*286f0*/  STL [R1+0x3da0], R30 ;  /* 0x003da01e01007387 */ /* 0x000fe20000100800 */
[----:B---3--:R-:W-:-:S03]  /*28700*/  IMAD.X R29, R155, 0x1, R165, P4 ;  /* 0x000000019b1d7824 */ /* 0x008fc600020e06a5 */
[----:B------:R1:W-:Y:S04]  /*28710*/  STL [R1+0x3cc4], R28 ;  /* 0x003cc41c01007387 */ /* 0x0003e80000100800 */
[----:B------:R2:W-:Y:S01]  /*28720*/  STL [R1+0x3cc8], R29 ;  /* 0x003cc81d01007387 */ /* 0x0005e20000100800 */
[--C-:B-1----:R-:W-:Y:S01]  /*28730*/  IMAD.X R28, R153, 0x1, R165.reuse, P2 ;  /* 0x00000001991c7824 */ /* 0x102fe200010e06a5 */
[-C--:B------:R-:W-:Y:S02]  /*28740*/  IADD3 R30, P2, PT, R142, R0.reuse, RZ ;  /* 0x000000008e1e7210 */ /* 0x080fe40007f5e0ff */
[-C--:B--2---:R-:W-:Y:S02]  /*28750*/  IADD3 R29, P4, PT, R140, R0.reuse, RZ ;  /* 0x000000008c1d7210 */ /* 0x084fe40007f9e0ff */
[----:B------:R1:W-:Y:S04]  /*28760*/  STL [R1+0x3ccc], R28 ;  /* 0x003ccc1c01007387 */ /* 0x0003e80000100800 */
[----:B------:R2:W-:Y:S04]  /*28770*/  STL [R1+0x3cd0], R30 ;  /* 0x003cd01e01007387 */ /* 0x0005e80000100800 */
[----:B------:R3:W-:Y:S01]  /*28780*/  STL [R1+0x3cd4], R29 ;  /* 0x003cd41d01007387 */ /* 0x0007e20000100800 */
[----:B-1----:R-:W-:Y:S01]  /*28790*/  IADD3 R28, P5, PT, R130, R0, RZ ;  /* 0x00000000821c7210 */ /* 0x002fe20007fbe0ff */
[----:B--2---:R-:W-:-:S04]  /*287a0*/  IMAD.X R30, R143, 0x1, R165, P2 ;  /* 0x000000018f1e7824 */ /* 0x004fc800010e06a5 */
[----:B------:R1:W-:Y:S01]  /*287b0*/  STL [R1+0x3cd8], R28 ;  /* 0x003cd81c01007387 */ /* 0x0003e20000100800 */
[----:B---3--:R-:W-:-:S03]  /*287c0*/  IMAD.X R29, R141, 0x1, R165, P4 ;  /* 0x000000018d1d7824 */ /* 0x008fc600020e06a5 */
[----:B------:R2:W-:Y:S04]  /*287d0*/  STL [R1+0x3bf4], R30 ;  /* 0x003bf41e01007387 */ /* 0x0005e80000100800 */
[----:B------:R3:W-:Y:S01]  /*287e0*/  STL [R1+0x3bf8], R29 ;  /* 0x003bf81d01007387 */ /* 0x0007e20000100800 */
[----:B-1----:R-:W-:Y:S01]  /*287f0*/  IMAD.X R28, R131, 0x1, R165, P5 ;  /* 0x00000001831c7824 */ /* 0x002fe200028e06a5 */
[----:B--2---:R-:W-:-:S04]  /*28800*/  IADD3 R30, P2, PT, R128, R0, RZ ;  /* 0x00000000801e7210 */ /* 0x004fc80007f5e0ff */
[----:B------:R1:W-:Y:S01]  /*28810*/  STL [R1+0x3bec], R28 ;  /* 0x003bec1c01007387 */ /* 0x0003e20000100800 */
[----:B---3--:R-:W-:-:S03]  /*28820*/  IADD3 R29, P4, PT, R118, R0, RZ ;  /* 0x00000000761d7210 */ /* 0x008fc60007f9e0ff */
[----:B------:R2:W-:Y:S04]  /*28830*/  STL [R1+0x3bfc], R30 ;  /* 0x003bfc1e01007387 */ /* 0x0005e80000100800 */
[----:B------:R-:W3:Y:S01]  /*28840*/  LDL.LU.64 R46, [R1+0x218] ;  /* 0x00021800012e7983 */ /* 0x000ee20000300a00 */
[----:B-1----:R-:W-:-:S03]  /*28850*/  IADD3 R28, P5, PT, R116, R0, RZ ;  /* 0x00000000741c7210 */ /* 0x002fc60007fbe0ff */
[----:B------:R1:W-:Y:S04]  /*28860*/  STL [R1+0x3c00], R29 ;  /* 0x003c001d01007387 */ /* 0x0003e80000100800 */
[----:B------:R-:W4:Y:S01]  /*28870*/  LDL.LU.64 R32, [R1+0x210] ;  /* 0x0002100001207983 */ /* 0x000f220000300a00 */
[----:B--2---:R-:W-:-:S03]  /*28880*/  IMAD.X R30, R119, 0x1, R165, P4 ;  /* 0x00000001771e7824 */ /* 0x004fc600020e06a5 */
[----:B------:R2:W-:Y:S01]  /*28890*/  STL [R1+0x3c04], R28 ;  /* 0x003c041c01007387 */ /* 0x0005e20000100800 */
[--C-:B-1----:R-:W-:Y:S02]  /*288a0*/  IMAD.X R29, R117, 0x1, R165.reuse, P5 ;  /* 0x00000001751d7824 */ /* 0x102fe400028e06a5 */
[----:B--2---:R-:W-:-:S05]  /*288b0*/  IMAD.X R28, R129, 0x1, R165, P2 ;  /* 0x00000001811c7824 */ /* 0x004fca00010e06a5 */
[----:B------:R1:W-:Y:S04]  /*288c0*/  STL [R1+0x3bf0], R28 ;  /* 0x003bf01c01007387 */ /* 0x0003e80000100800 */
[----:B------:R2:W-:Y:S01]  /*288d0*/  STL [R1+0x3bd8], R30 ;  /* 0x003bd81e01007387 */ /* 0x0005e20000100800 */
[----:B-1----:R-:W-:-:S03]  /*288e0*/  IADD3 R28, P2, PT, R106, R0, RZ ;  /* 0x000000006a1c7210 */ /* 0x002fc60007f5e0ff */
[----:B------:R1:W-:Y:S01]  /*288f0*/  STL [R1+0x3bdc], R29 ;  /* 0x003bdc1d01007387 */ /* 0x0003e20000100800 */
[----:B--2---:R-:W-:-:S03]  /*28900*/  IADD3 R30, P4, PT, R104, R0, RZ ;  /* 0x00000000681e7210 */ /* 0x004fc60007f9e0ff */
[----:B------:R2:W-:Y:S04]  /*28910*/  STL [R1+0x3be0], R28 ;  /* 0x003be01c01007387 */ /* 0x0005e80000100800 */
[----:B------:R0:W-:Y:S01]  /*28920*/  STL [R1+0x3be4], R30 ;  /* 0x003be41e01007387 */ /* 0x0001e20000100800 */
[----:B-1----:R-:W-:Y:S01]  /*28930*/  IADD3 R29, P5, PT, R94, R0, RZ ;  /* 0x000000005e1d7210 */ /* 0x002fe20007fbe0ff */
[----:B--2---:R-:W-:-:S04]  /*28940*/  IMAD.X R28, R107, 0x1, R165, P2 ;  /* 0x000000016b1c7824 */ /* 0x004fc800010e06a5 */
[----:B------:R1:W-:Y:S01]  /*28950*/  STL [R1+0x3be8], R29 ;  /* 0x003be81d01007387 */ /* 0x0003e20000100800 */
[----:B0-----:R-:W-:-:S03]  /*28960*/  IMAD.X R30, R105, 0x1, R165, P4 ;  /* 0x00000001691e7824 */ /* 0x001fc600020e06a5 */
[----:B------:R0:W-:Y:S04]  /*28970*/  STL [R1+0x3bc4], R28 ;  /* 0x003bc41c01007387 */ /* 0x0001e80000100800 */
[----:B------:R2:W-:Y:S01]  /*28980*/  STL [R1+0x3bc8], R30 ;  /* 0x003bc81e01007387 */ /* 0x0005e20000100800 */
[----:B-1----:R-:W-:Y:S01]  /*28990*/  IMAD.X R29, R95, 0x1, R165, P5 ;  /* 0x000000015f1d7824 */ /* 0x002fe200028e06a5 */
[----:B0-----:R-:W-:-:S04]  /*289a0*/  IADD3 R28, P2, PT, R92, R0, RZ ;  /* 0x000000005c1c7210 */ /* 0x001fc80007f5e0ff */
[----:B------:R0:W-:Y:S01]  /*289b0*/  STL [R1+0x3bbc], R29 ;  /* 0x003bbc1d01007387 */ /* 0x0001e20000100800 */
[----:B--2---:R-:W-:-:S03]  /*289c0*/  IADD3 R30, P4, PT, R42, R0, RZ ;  /* 0x000000002a1e7210 */ /* 0x004fc60007f9e0ff */
[----:B------:R1:W-:Y:S04]  /*289d0*/  STL [R1+0x3bcc], R28 ;  /* 0x003bcc1c01007387 */ /* 0x0003e80000100800 */
[----:B------:R2:W-:Y:S01]  /*289e0*/  STL [R1+0x3bd0], R30 ;  /* 0x003bd01e01007387 */ /* 0x0005e20000100800 */
[----:B0-----:R-:W-:Y:S01]  /*289f0*/  IADD3 R29, P5, PT, R40, R0, RZ ;  /* 0x00000000281d7210 */ /* 0x001fe20007fbe0ff */
[----:B-1----:R-:W-:Y:S02]  /*28a00*/  IMAD.X R28, R93, 0x1, R165, P2 ;  /* 0x000000015d1c7824 */ /* 0x002fe400010e06a5 */
[----:B--2---:R-:W2:Y:S04]  /*28a10*/  LDL.LU.64 R30, [R1+0x3e0] ;  /* 0x0003e000011e7983 */ /* 0x004ea80000300a00 */
[----:B------:R-:W-:Y:S04]  /*28a20*/  STL [R1+0x3bd4], R29 ;  /* 0x003bd41d01007387 */ /* 0x000fe80000100800 */
[----:B------:R0:W-:Y:S04]  /*28a30*/  STL [R1+0x3bc0], R28 ;  /* 0x003bc01c01007387 */ /* 0x0001e80000100800 */
[----:B0-----:R-:W2:Y:S01]  /*28a40*/  LDL.LU.64 R28, [R1+0x3d8] ;  /* 0x0003d800011c7983 */ /* 0x001ea20000300a00 */
[----:B------:R-:W-:-:S02]  /*28a50*/  IMAD.SHL.U32 R44, R44, 0x100, RZ ;  /* 0x000001002c2c7824 */ /* 0x000fc400078e00ff */
[--C-:B------:R-:W-:Y:S02]  /*28a60*/  IMAD.X R43, R43, 0x1, R165.reuse, P4 ;  /* 0x000000012b2b7824 */ /* 0x100fe400020e06a5 */
[----:B------:R-:W-:Y:S01]  /*28a70*/  IMAD.X R41, R41, 0x1, R165, P5 ;  /* 0x0000000129297824 */ /* 0x000fe200028e06a5 */
[----:B------:R-:W-:Y:S02]  /*28a80*/  SHF.R.S32.HI R42, RZ, 0x1f, R44 ;  /* 0x0000001fff2a7819 */ /* 0x000fe4000001142c */
[----:B------:R-:W-:Y:S01]  /*28a90*/  SHF.L.U32 R40, R44, 0x1, RZ ;  /* 0x000000012c287819 */ /* 0x000fe200000006ff */
[----:B------:R0:W-:Y:S04]  /*28aa0*/  STL [R1+0x3bb0], R43 ;  /* 0x003bb02b01007387 */ /* 0x0001e80000100800 */
[----:B------:R1:W-:Y:S01]  /*28ab0*/  STL [R1+0x3bb4], R41 ;  /* 0x003bb42901007387 */ /* 0x0003e20000100800 */
[----:B0-----:R-:W-:-:S02]  /*28ac0*/  IADD3 R43, P2, PT, R38, R0, RZ ;  /* 0x00000000262b7210 */ /* 0x001fc40007f5e0ff */
[----:B------:R-:W-:Y:S02]  /*28ad0*/  IADD3 R0, P4, PT, R36, R0, RZ ;  /* 0x0000000024007210 */ /* 0x000fe40007f9e0ff */
[----:B-1----:R-:W-:Y:S02]  /*28ae0*/  SHF.L.U64.HI R41, R44, 0x1, R42 ;  /* 0x000000012c297819 */ /* 0x002fe4000001022a */
[----:B------:R-:W-:Y:S01]  /*28af0*/  IADD3 R42, P5, PT, R34, R40, RZ ;  /* 0x00000028222a7210 */ /* 0x000fe20007fbe0ff */
[----:B------:R-:W-:Y:S01]  /*28b00*/  STL [R1+0x3bb8], R43 ;  /* 0x003bb82b01007387 */ /* 0x000fe20000100800 */
[----:B------:R-:W-:-:S03]  /*28b10*/  IMAD.X R38, R39, 0x1, R165, P2 ;  /* 0x0000000127267824 */ /* 0x000fc600010e06a5 */
[----:B------:R0:W-:Y:S01]  /*28b20*/  STL [R1+0x3bac], R0 ;  /* 0x003bac0001007387 */ /* 0x0001e20000100800 */
[----:B------:R-:W-:-:S03]  /*28b30*/  IMAD.X R34, R35, 0x1, R41, P5 ;  /* 0x0000000123227824 */ /* 0x000fc600028e0629 */
[----:B------:R-:W-:Y:S01]  /*28b40*/  STL [R1+0x399c], R42 ;  /* 0x00399c2a01007387 */ /* 0x000fe20000100800 */
[----:B0-----:R-:W-:-:S03]  /*28b50*/  IMAD.X R0, R37, 0x1, R165, P4 ;  /* 0x0000000125007824 */ /* 0x001fc600020e06a5 */
[----:B------:R-:W-:Y:S04]  /*28b60*/  STL [R1+0x3ba8], R38 ;  /* 0x003ba82601007387 */ /* 0x000fe80000100800 */
[----:B------:R3:W-:Y:S04]  /*28b70*/  STL [R1+0x3dc8], R34 ;  /* 0x003dc82201007387 */ /* 0x0007e80000100800 */
[----:B------:R4:W-:Y:S01]  /*28b80*/  STL [R1+0x3ba4], R0 ;  /* 0x003ba40001007387 */ /* 0x0009e20000100800 */
[----:B------:R-:W-:-:S05]  /*28b90*/  IADD3 R35, P5, PT, R6, R40, RZ ;  /* 0x0000002806237210 */ /* 0x000fca0007fbe0ff */
[----:B------:R-:W-:Y:S01]  /*28ba0*/  IMAD.X R7, R7, 0x1, R41, P5 ;  /* 0x0000000107077824 */ /* 0x000fe200028e0629 */
[-C--:B---3--:R-:W-:Y:S02]  /*28bb0*/  IADD3 R34, P2, PT, R46, R40.reuse, RZ ;  /* 0x000000282e227210 */ /* 0x088fe40007f5e0ff */
[----:B----4-:R-:W-:-:S03]  /*28bc0*/  IADD3 R0, P4, PT, R32, R40, RZ ;  /* 0x0000002820007210 */ /* 0x010fc60007f9e0ff */
[----:B------:R0:W-:Y:S04]  /*28bd0*/  STL [R1+0x3b94], R34 ;  /* 0x003b942201007387 */ /* 0x0001e80000100800 */
[----:B------:R1:W-:Y:S01]  /*28be0*/  STL [R1+0x3b98], R0 ;  /* 0x003b980001007387 */ /* 0x0003e20000100800 */
[----:B0-----:R-:W-:-:S03]  /*28bf0*/  IMAD.X R34, R47, 0x1, R41, P2 ;  /* 0x000000012f227824 */ /* 0x001fc600010e0629 */
[----:B------:R-:W-:Y:S01]  /*28c00*/  STL [R1+0x3b9c], R35 ;  /* 0x003b9c2301007387 */ /* 0x000fe20000100800 */
[----:B-1----:R-:W-:-:S03]  /*28c10*/  IMAD.X R0, R33, 0x1, R41, P4 ;  /* 0x0000000121007824 */ /* 0x002fc600020e0629 */
[----:B------:R-:W-:Y:S01]  /*28c20*/  STL [R1+0x3b84], R34 ;  /* 0x003b842201007387 */ /* 0x000fe20000100800 */
[----:B------:R-:W-:-:S03]  /*28c30*/  IADD3 R6, P2, PT, R8, R40, RZ ;  /* 0x0000002808067210 */ /* 0x000fc60007f5e0ff */
[----:B------:R0:W-:Y:S04]  /*28c40*/  STL [R1+0x3b88], R0 ;  /* 0x003b880001007387 */ /* 0x0001e80000100800 */
[----:B------:R1:W-:Y:S01]  /*28c50*/  STL [R1+0x3b8c], R7 ;  /* 0x003b8c0701007387 */ /* 0x0003e20000100800 */
[----:B0-----:R-:W-:-:S03]  /*28c60*/  IADD3 R0, P4, PT, R2, R40, RZ ;  /* 0x0000002802007210 */ /* 0x001fc60007f9e0ff */
[----:B------:R0:W-:Y:S01]  /*28c70*/  STL [R1+0x3ba0], R6 ;  /* 0x003ba00601007387 */ /* 0x0001e20000100800 */
[----:B-1----:R-:W-:-:S03]  /*28c80*/  IADD3 R7, P5, PT, R4, R40, RZ ;  /* 0x0000002804077210 */ /* 0x002fc60007fbe0ff */
[----:B------:R1:W-:Y:S01]  /*28c90*/  STL [R1+0x3b7c], R0 ;  /* 0x003b7c0001007387 */ /* 0x0003e20000100800 */
[----:B0-----:R-:W-:-:S03]  /*28ca0*/  IMAD.X R6, R9, 0x1, R41, P2 ;  /* 0x0000000109067824 */ /* 0x001fc600010e0629 */
[----:B------:R-:W-:Y:S01]  /*28cb0*/  STL [R1+0x3b80], R7 ;  /* 0x003b800701007387 */ /* 0x000fe20000100800 */
[----:B-1----:R-:W-:-:S03]  /*28cc0*/  IMAD.X R0, R3, 0x1, R41, P4 ;  /* 0x0000000103007824 */ /* 0x002fc600020e0629 */
[----:B------:R-:W3:Y:S04]  /*28cd0*/  LDL.LU.64 R34, [R1+0x3c8] ;  /* 0x0003c80001227983 */ /* 0x000ee80000300a00 */
[----:B------:R-:W-:Y:S04]  /*28ce0*/  STL [R1+0x3b90], R6 ;  /* 0x003b900601007387 */ /* 0x000fe80000100800 */
[----:B------:R-:W4:Y:S01]  /*28cf0*/  LDL.LU.64 R32, [R1+0x3c0] ;  /* 0x0003c00001207983 */ /* 0x000f220000300a00 */
[----:B------:R-:W-:-:S03]  /*28d00*/  IADD3 R3, P2, PT, R10, R40, RZ ;  /* 0x000000280a037210 */ /* 0x000fc60007f5e0ff */
[----:B------:R0:W-:Y:S01]  /*28d10*/  STL [R1+0x3b64], R0 ;  /* 0x003b640001007387 */ /* 0x0001e20000100800 */
[----:B------:R-:W-:Y:S01]  /*28d20*/  IADD3 R2, P4, PT, R12, R40, RZ ;  /* 0x000000280c027210 */ /* 0x000fe20007f9e0ff */
[----:B0-----:R-:W-:-:S05]  /*28d30*/  IMAD.X R0, R5, 0x1, R41, P5 ;  /* 0x0000000105007824 */ /* 0x001fca00028e0629 */
[----:B------:R2:W-:Y:S04]  /*28d40*/  STL [R1+0x3b68], R0 ;  /* 0x003b680001007387 */ /* 0x0005e80000100800 */
[----:B------:R0:W-:Y:S01]  /*28d50*/  STL [R1+0x3b74], R3 ;  /* 0x003b740301007387 */ /* 0x0001e20000100800 */
[----:B--2---:R-:W-:-:S03]  /*28d60*/  IADD3 R0, P5, PT, R30, R40, RZ ;  /* 0x000000281e007210 */ /* 0x004fc60007fbe0ff */
[----:B------:R1:W-:Y:S01]  /*28d70*/  STL [R1+0x3b78], R2 ;  /* 0x003b780201007387 */ /* 0x0003e20000100800 */
[----:B0-----:R-:W-:-:S03]  /*28d80*/  IMAD.X R3, R11, 0x1, R41, P2 ;  /* 0x000000010b037824 */ /* 0x001fc600010e0629 */
[----:B------:R0:W-:Y:S01]  /*28d90*/  STL [R1+0x3b60], R0 ;  /* 0x003b600001007387 */ /* 0x0001e20000100800 */
[----:B-1----:R-:W-:-:S03]  /*28da0*/  IMAD.X R2, R13, 0x1, R41, P4 ;  /* 0x000000010d027824 */ /* 0x002fc600020e0629 */
[----:B------:R-:W-:Y:S01]  /*28db0*/  STL [R1+0x3b6c], R3 ;  /* 0x003b6c0301007387 */ /* 0x000fe20000100800 */
[-C--:B------:R-:W-:Y:S01]  /*28dc0*/  IADD3 R5, P2, PT, R28, R40.reuse, RZ ;  /* 0x000000281c057210 */ /* 0x080fe20007f5e0ff */
[----:B0-----:R-:W-:Y:S02]  /*28dd0*/  IMAD.X R0, R31, 0x1, R41, P5 ;  /* 0x000000011f007824 */ /* 0x001fe400028e0629 */
[----:B------:R-:W2:Y:S01]  /*28de0*/  LDL.LU.64 R10, [R1] ;  /* 0x00000000010a7983 */ /* 0x000ea20000300a00 */
[----:B------:R-:W-:-:S03]  /*28df0*/  IADD3 R4, P4, PT, R14, R40, RZ ;  /* 0x000000280e047210 */ /* 0x000fc60007f9e0ff */
[----:B------:R0:W-:Y:S04]  /*28e00*/  STL [R1+0x3b70], R2 ;  /* 0x003b700201007387 */ /* 0x0001e80000100800 */
[----:B0-----:R-:W2:Y:S04]  /*28e10*/  LDL.LU.64 R2, [R1+0x8] ;  /* 0x0000080001027983 */ /* 0x001ea80000300a00 */
[----:B------:R0:W-:Y:S04]  /*28e20*/  STL [R1+0x3b44], R0 ;  /* 0x003b440001007387 */ /* 0x0001e80000100800 */
[----:B------:R1:W-:Y:S01]  /*28e30*/  STL [R1+0x3b54], R5 ;  /* 0x003b540501007387 */ /* 0x0003e20000100800 */
[----:B0-----:R-:W-:-:S03]  /*28e40*/  IADD3 R0, P5, PT, R16, R40, RZ ;  /* 0x0000002810007210 */ /* 0x001fc60007fbe0ff */
[----:B------:R0:W-:Y:S01]  /*28e50*/  STL [R1+0x3b58], R4 ;  /* 0x003b580401007387 */ /* 0x0001e20000100800 */
[----:B-1----:R-:W-:-:S03]  /*28e60*/  IMAD.X R5, R29, 0x1, R41, P2 ;  /* 0x000000011d057824 */ /* 0x002fc600010e0629 */
[----:B------:R1:W-:Y:S01]  /*28e70*/  STL [R1+0x3b5c], R0 ;  /* 0x003b5c0001007387 */ /* 0x0003e20000100800 */
[----:B0-----:R-:W-:-:S03]  /*28e80*/  IMAD.X R4, R15, 0x1, R41, P4 ;  /* 0x000000010f047824 */ /* 0x001fc600020e0629 */
[----:B------:R0:W-:Y:S01]  /*28e90*/  STL [R1+0x3b48], R5 ;  /* 0x003b480501007387 */ /* 0x0001e20000100800 */
[----:B-1----:R-:W-:-:S03]  /*28ea0*/  IMAD.X R0, R17, 0x1, R41, P5 ;  /* 0x0000000111007824 */ /* 0x002fc600028e0629 */
[----:B------:R-:W2:Y:S04]  /*28eb0*/  LDL.LU.64 R30, [R1+0x10] ;  /* 0x00001000011e7983 */ /* 0x000ea80000300a00 */
[----:B------:R1:W-:Y:S04]  /*28ec0*/  STL [R1+0x3b4c], R4 ;  /* 0x003b4c0401007387 */ /* 0x0003e80000100800 */
[----:B------:R-:W2:Y:S04]  /*28ed0*/  LDL.LU.64 R28, [R1+0x18] ;  /* 0x00001800011c7983 */ /* 0x000ea80000300a00 */
[----:B------:R1:W-:Y:S04]  /*28ee0*/  STL [R1+0x3b50], R0 ;  /* 0x003b500001007387 */ /* 0x0003e80000100800 */
[----:B------:R-:W2:Y:S01]  /*28ef0*/  LDL.LU.64 R8, [R1+0x20] ;  /* 0x0000200001087983 */ /* 0x000ea20000300a00 */
[----:B0-----:R-:W-:-:S02]  /*28f00*/  IADD3 R5, P2, PT, R18, R40, RZ ;  /* 0x0000002812057210 */ /* 0x001fc40007f5e0ff */
[-C--:B-1----:R-:W-:Y:S02]  /*28f10*/  IADD3 R4, P4, PT, R20, R40.reuse, RZ ;  /* 0x0000002814047210 */ /* 0x082fe40007f9e0ff */
[----:B------:R-:W-:Y:S01]  /*28f20*/  IADD3 R0, P5, PT, R22, R40, RZ ;  /* 0x0000002816007210 */ /* 0x000fe20007fbe0ff */
[----:B------:R0:W-:Y:S04]  /*28f30*/  STL [R1+0x3b34], R5 ;  /* 0x003b340501007387 */ /* 0x0001e80000100800 */
[----:B------:R1:W-:Y:S01]  /*28f40*/  STL [R1+0x3b38], R4 ;  /* 0x003b380401007387 */ /* 0x0003e20000100800 */
[----:B0-----:R-:W-:-:S03]  /*28f50*/  IMAD.X R5, R19, 0x1, R41, P2 ;  /* 0x0000000113057824 */ /* 0x001fc600010e0629 */
[----:B------:R0:W-:Y:S01]  /*28f60*/  STL [R1+0x3b3c], R0 ;  /* 0x003b3c0001007387 */ /* 0x0001e20000100800 */
[----:B-1----:R-:W-:-:S03]  /*28f70*/  IMAD.X R4, R21, 0x1, R41, P4 ;  /* 0x0000000115047824 */ /* 0x002fc600020e0629 */
[----:B------:R1:W-:Y:S04]  /*28f80*/  STL [R1+0x3b24], R5 ;  /* 0x003b240501007387 */ /* 0x0003e80000100800 */
[----:B------:R-:W2:Y:S01]  /*28f90*/  LDL.LU.64 R20, [R1+0x3a8] ;  /* 0x0003a80001147983 */ /* 0x000ea20000300a00 */
[----:B0-----:R-:W-:-:S03]  /*28fa0*/  IMAD.X R0, R23, 0x1, R41, P5 ;  /* 0x0000000117007824 */ /* 0x001fc600028e0629 */
[----:B------:R-:W-:Y:S04]  /*28fb0*/  STL [R1+0x3b28], R4 ;  /* 0x003b280401007387 */ /* 0x000fe80000100800 */
[----:B------:R-:W2:Y:S01]  /*28fc0*/  LDL.LU.64 R18, [R1+0x3a0] ;  /* 0x0003a00001127983 */ /* 0x000ea20000300a00 */
[----:B-1----:R-:W-:-:S03]  /*28fd0*/  IADD3 R5, P2, PT, R24, R40, RZ ;  /* 0x0000002818057210 */ /* 0x002fc60007f5e0ff */
[----:B------:R-:W-:Y:S04]  /*28fe0*/  STL [R1+0x3b2c], R0 ;  /* 0x003b2c0001007387 */ /* 0x000fe80000100800 */
[----:B------:R-:W2:Y:S04]  /*28ff0*/  LDL.LU.64 R6, [R1+0x28] ;  /* 0x0000280001067983 */ /* 0x000ea80000300a00 */
[----:B------:R0:W-:Y:S02]  /*29000*/  STL [R1+0x3b40], R5 ;  /* 0x003b400501007387 */ /* 0x0001e40000100800 */
[----:B0-----:R-:W-:Y:S01]  /*29010*/  IMAD.X R5, R25, 0x1, R41, P2 ;  /* 0x0000000119057824 */ /* 0x001fe200010e0629 */
[----:B------:R-:W-:-:S02]  /*29020*/  IADD3 R12, P2, PT, R26, R40, RZ ;  /* 0x000000281a0c7210 */ /* 0x000fc40007f5e0ff */
[----:B---3--:R-:W-:-:S05]  /*29030*/  IADD3 R4, P4, PT, R34, R40, RZ ;  /* 0x0000002822047210 */ /* 0x008fca0007f9e0ff */
[----:B------:R0:W-:Y:S01]  /*29040*/  STL [R1+0x3b1c], R4 ;  /* 0x003b1c0401007387 */ /* 0x0001e20000100800 */
[----:B----4-:R-:W-:-:S05]  /*29050*/  IADD3 R0, P5, PT, R32, R40, RZ ;  /* 0x0000002820007210 */ /* 0x010fca0007fbe0ff */
[----:B------:R1:W-:Y:S01]  /*29060*/  STL [R1+0x3b20], R0 ;  /* 0x003b200001007387 */ /* 0x0003e20000100800 */
[----:B0-----:R-:W-:-:S03]  /*29070*/  IMAD.X R4, R35, 0x1, R41, P4 ;  /* 0x0000000123047824 */ /* 0x001fc600020e0629 */
[----:B------:R-:W-:Y:S04]  /*29080*/  STL [R1+0x3b30], R5 ;  /* 0x003b300501007387 */ /* 0x000fe80000100800 */
[----:B------:R-:W3:Y:S01]  /*29090*/  LDL.LU.64 R16, [R1+0x30] ;  /* 0x0000300001107983 */ /* 0x000ee20000300a00 */
[----:B-1----:R-:W-:-:S03]  /*290a0*/  IMAD.X R0, R33, 0x1, R41, P5 ;  /* 0x0000000121007824 */ /* 0x002fc600028e0629 */
[----:B------:R0:W-:Y:S04]  /*290b0*/  STL [R1+0x3b04], R4 ;  /* 0x003b040401007387 */ /* 0x0001e80000100800 */
[----:B------:R-:W4:Y:S04]  /*290c0*/  LDL.LU.64 R14, [R1+0x38] ;  /* 0x00003800010e7983 */ /* 0x000f280000300a00 */
[----:B------:R-:W-:Y:S04]  /*290d0*/  STL [R1+0x3b08], R0 ;  /* 0x003b080001007387 */ /* 0x000fe80000100800 */
[----:B0-----:R-:W4:Y:S04]  /*290e0*/  LDL.LU.64 R4, [R1+0x40] ;  /* 0x0000400001047983 */ /* 0x001f280000300a00 */
[----:B------:R0:W-:Y:S01]  /*290f0*/  STL [R1+0x3b14], R12 ;  /* 0x003b140c01007387 */ /* 0x0001e20000100800 */
[----:B--2---:R-:W-:Y:S01]  /*29100*/  IADD3 R13, P4, PT, R10, R40, RZ ;  /* 0x000000280a0d7210 */ /* 0x004fe20007f9e0ff */
[----:B0-----:R-:W-:-:S04]  /*29110*/  IMAD.X R12, R27, 0x1, R41, P2 ;  /* 0x000000011b0c7824 */ /* 0x001fc800010e0629 */
[----:B------:R-:W-:Y:S01]  /*29120*/  STL [R1+0x3b18], R13 ;  /* 0x003b180d01007387 */ /* 0x000fe20000100800 */
[----:B------:R-:W-:Y:S01]  /*29130*/  IMAD.X R10, R11, 0x1, R41, P4 ;  /* 0x000000010b0a7824 */ /* 0x000fe200020e0629 */
[----:B------:R-:W-:-:S05]  /*29140*/  IADD3 R0, P5, PT, R2, R40, RZ ;  /* 0x0000002802007210 */ /* 0x000fca0007fbe0ff */
[----:B------:R0:W-:Y:S04]  /*29150*/  STL [R1+0x3b00], R0 ;  /* 0x003b000001007387 */ /* 0x0001e80000100800 */
[----:B------:R1:W-:Y:S01]  /*29160*/  STL [R1+0x3b0c], R12 ;  /* 0x003b0c0c01007387 */ /* 0x0003e20000100800 */
[----:B0-----:R-:W-:-:S03]  /*29170*/  IMAD.X R0, R3, 0x1, R41, P5 ;  /* 0x0000000103007824 */ /* 0x001fc600028e0629 */
[----:B-1----:R-:W2:Y:S04]  /*29180*/  LDL.LU.64 R12, [R1+0x48] ;  /* 0x00004800010c7983 */ /* 0x002ea80000300a00 */
[----:B------:R0:W-:Y:S01]  /*29190*/  STL [R1+0x3b10], R10 ;  /* 0x003b100a01007387 */ /* 0x0001e20000100800 */
[----:B------:R-:W-:-:S03]  /*291a0*/  IADD3 R23, P2, PT, R30, R40, RZ ;  /* 0x000000281e177210 */ /* 0x000fc60007f5e0ff */
[----:B0-----:R-:W2:Y:S04]  /*291b0*/  LDL.LU.64 R10, [R1+0x50] ;  /* 0x00005000010a7983 */ /* 0x001ea80000300a00 */
[----:B------:R0:W-:Y:S01]  /*291c0*/  STL [R1+0x3ae4], R0 ;  /* 0x003ae40001007387 */ /* 0x0001e20000100800 */
[----:B------:R-:W-:-:S03]  /*291d0*/  IADD3 R22, P4, PT, R28, R40, RZ ;  /* 0x000000281c167210 */ /* 0x000fc60007f9e0ff */
[----:B------:R-:W2:Y:S04]  /*291e0*/  LDL.LU.64 R2, [R1+0x390] ;  /* 0x0003900001027983 */ /* 0x000ea80000300a00 */
[----:B------:R1:W-:Y:S01]  /*291f0*/  STL [R1+0x3af4], R23 ;  /* 0x003af41701007387 */ /* 0x0003e20000100800 */
[----:B0-----:R-:W-:-:S03]  /*29200*/  IADD3 R0, P5, PT, R8, R40, RZ ;  /* 0x0000002808007210 */ /* 0x001fc60007fbe0ff */
[----:B------:R0:W-:Y:S01]  /*29210*/  STL [R1+0x3af8], R22 ;  /* 0x003af81601007387 */ /* 0x0001e20000100800 */
[----:B-1----:R-:W-:-:S03]  /*29220*/  IMAD.X R23, R31, 0x1, R41, P2 ;  /* 0x000000011f177824 */ /* 0x002fc600010e0629 */
[----:B------:R1:W-:Y:S01]  /*29230*/  STL [R1+0x3afc], R0 ;  /* 0x003afc0001007387 */ /* 0x0003e20000100800 */
[----:B0-----:R-:W-:-:S03]  /*29240*/  IMAD.X R22, R29, 0x1, R41, P4 ;  /* 0x000000011d167824 */ /* 0x001fc600020e0629 */
[----:B------:R-:W-:Y:S04]  /*29250*/  STL [R1+0x3ae8], R23 ;  /* 0x003ae81701007387 */ /* 0x000fe80000100800 */
[----:B------:R-:W2:Y:S01]  /*29260*/  LDL.LU.64 R24, [R1+0x388] ;  /* 0x0003880001187983 */ /* 0x000ea20000300a00 */
[----:B-1----:R-:W-:-:S03]  /*29270*/  IMAD.X R0, R9, 0x1, R41, P5 ;  /* 0x0000000109007824 */ /* 0x002fc600028e0629 */
[----:B------:R0:W-:Y:S04]  /*29280*/  STL [R1+0x3aec], R22 ;  /* 0x003aec1601007387 */ /* 0x0001e80000100800 */
[----:B0-----:R-:W2:Y:S04]  /*29290*/  LDL.LU.64 R22, [R1+0x58] ;  /* 0x0000580001167983 */ /* 0x001ea80000300a00 */
[----:B------:R0:W-:Y:S04]  /*292a0*/  STL [R1+0x3af0], R0 ;  /* 0x003af00001007387 */ /* 0x0001e80000100800 */
[----:B------:R-:W2:Y:S01]  /*292b0*/  LDL.LU.64 R8, [R1+0x60] ;  /* 0x0000600001087983 */ /* 0x000ea20000300a00 */
[----:B------:R-:W-:-:S02]  /*292c0*/  IADD3 R27, P2, PT, R20, R40, RZ ;  /* 0x00000028141b7210 */ /* 0x000fc40007f5e0ff */
[-C--:B------:R-:W-:Y:S02]  /*292d0*/  IADD3 R26, P4, PT, R18, R40.reuse, RZ ;  /* 0x00000028121a7210 */ /* 0x080fe40007f9e0ff */
[----:B0-----:R-:W-:Y:S01]  /*292e0*/  IADD3 R0, P5, PT, R6, R40, RZ ;  /* 0x0000002806007210 */ /* 0x001fe20007fbe0ff */
[----:B------:R-:W-:Y:S01]  /*292f0*/  IMAD.X R20, R21, 0x1, R41, P2 ;  /* 0x0000000115147824 */ /* 0x000fe200010e0629 */
[----:B------:R-:W-:Y:S01]  /*29300*/  STL [R1+0x3ad4], R27 ;  /* 0x003ad41b01007387 */ /* 0x000fe20000100800 */
[----:B------:R-:W-:-:S03]  /*29310*/  IADD3.X R18, PT, PT, R19, R41, RZ, P4, !PT ;  /* 0x0000002913127210 */ /* 0x000fc600027fe4ff */
[----:B------:R-:W-:Y:S04]  /*29320*/  STL [R1+0x3ad8], R26 ;  /* 0x003ad81a01007387 */ /* 0x000fe80000100800 */
[----:B------:R0:W-:Y:S04]  /*29330*/  STL [R1+0x3adc], R0 ;  /* 0x003adc0001007387 */ /* 0x0001e80000100800 */
[----:B------:R1:W-:Y:S01]  /*29340*/  STL [R1+0x3ac4], R20 ;  /* 0x003ac41401007387 */ /* 0x0003e20000100800 */
[----:B0-----:R-:W-:-:S03]  /*29350*/  IMAD.X R0, R7, 0x1, R41, P5 ;  /* 0x0000000107007824 */ /* 0x001fc600028e0629 */
[----:B-1----:R-:W2:Y:S04]  /*29360*/  LDL.LU.64 R20, [R1+0x68] ;  /* 0x0000680001147983 */ /* 0x002ea80000300a00 */
[----:B------:R0:W-:Y:S04]  /*29370*/  STL [R1+0x3ac8], R18 ;  /* 0x003ac81201007387 */ /* 0x0001e80000100800 */
[----:B0-----:R-:W2:Y:S04]  /*29380*/  LDL.LU.64 R18, [R1+0x70] ;  /* 0x0000700001127983 */ /* 0x001ea80000300a00 */
[----:B------:R0:W-:Y:S04]  /*29390*/  STL [R1+0x3acc], R0 ;  /* 0x003acc0001007387 */ /* 0x0001e80000100800 */
[----:B------:R-:W2:Y:S01]  /*293a0*/  LDL.LU.64 R6, [R1+0x78] ;  /* 0x0000780001067983 */ /* 0x000ea20000300a00 */
[----:B---3--:R-:W-:-:S05]  /*293b0*/  IADD3 R27, P2, PT, R16, R40, RZ ;  /* 0x00000028101b7210 */ /* 0x008fca0007f5e0ff */
[----:B------:R-:W-:Y:S01]  /*293c0*/  IMAD.X R16, R17, 0x1, R41, P2 ;  /* 0x0000000111107824 */ /* 0x000fe200010e0629 */
[-C--:B----4-:R-:W-:Y:S01]  /*293d0*/  IADD3 R26, P4, PT, R14, R40.reuse, RZ ;  /* 0x000000280e1a7210 */ /* 0x090fe20007f9e0ff */
[----:B------:R-:W-:Y:S01]  /*293e0*/  STL [R1+0x3ae0], R27 ;  /* 0x003ae01b01007387 */ /* 0x000fe20000100800 */
[----:B0-----:R-:W-:-:S03]  /*293f0*/  IADD3 R0, P5, PT, R4, R40, RZ ;  /* 0x0000002804007210 */ /* 0x001fc60007fbe0ff */
[----:B------:R-:W-:Y:S01]  /*29400*/  STL [R1+0x3a7c], R26 ;  /* 0x003a7c1a01007387 */ /* 0x000fe20000100800 */
[----:B------:R-:W-:-:S03]  /*29410*/  IMAD.X R14, R15, 0x1, R41, P4 ;  /* 0x000000010f0e7824 */ /* 0x000fc600020e0629 */
[----:B------:R0:W-:Y:S04]  /*29420*/  STL [R1+0x3a80], R0 ;  /* 0x003a800001007387 */ /* 0x0001e80000100800 */
[----:B------:R1:W-:Y:S01]  /*29430*/  STL [R1+0x3ad0], R16 ;  /* 0x003ad01001007387 */ /* 0x0003e20000100800 */
[----:B0-----:R-:W-:-:S03]  /*29440*/  IMAD.X R0, R5, 0x1, R41, P5 ;  /* 0x0000000105007824 */ /* 0x001fc600028e0629 */
[----:B-1----:R-:W3:Y:S04]  /*29450*/  LDL.LU.64 R16, [R1+0x80] ;  /* 0x0000800001107983 */ /* 0x002ee80000300a00 */
[----:B------:R0:W-:Y:S04]  /*29460*/  STL [R1+0x3a5c], R14 ;  /* 0x003a5c0e01007387 */ /* 0x0001e80000100800 */
[----:B0-----:R-:W4:Y:S04]  /*29470*/  LDL.LU.64 R14, [R1+0x378] ;  /* 0x00037800010e7983 */ /* 0x001f280000300a00 */
[----:B------:R0:W-:Y:S04]  /*29480*/  STL [R1+0x3a60], R0 ;  /* 0x003a600001007387 */ /* 0x0001e80000100800 */
[----:B------:R-:W4:Y:S01]  /*29490*/  LDL.LU.64 R4, [R1+0x370] ;  /* 0x0003700001047983 */ /* 0x000f220000300a00 */
[----:B--2---:R-:W-:-:S05]  /*294a0*/  IADD3 R27, P2, PT, R12, R40, RZ ;  /* 0x000000280c1b7210 */ /* 0x004fca0007f5e0ff */
[----:B------:R-:W-:Y:S01]  /*294b0*/  IMAD.X R12, R13, 0x1, R41, P2 ;  /* 0x000000010d0c7824 */ /* 0x000fe200010e0629 */
[----:B------:R-:W-:Y:S01]  /*294c0*/  STL [R1+0x3a74], R27 ;  /* 0x003a741b01007387 */ /* 0x000fe20000100800 */
[-C--:B------:R-:W-:Y:S02]  /*294d0*/  IADD3 R26, P4, PT, R10, R40.reuse, RZ ;  /* 0x000000280a1a7210 */ /* 0x080fe40007f9e0ff */
[----:B0-----:R-:W-:-:S03]  /*294e0*/  IADD3 R0, P5, PT, R2, R40, RZ ;  /* 0x0000002802007210 */ /* 0x001fc60007fbe0ff */
[----:B------:R-:W-:Y:S01]  /*294f0*/  STL [R1+0x3a78], R26 ;  /* 0x003a781a01007387 */ /* 0x000fe20000100800 */
[----:B------:R-:W-:-:S03]  /*29500*/  IMAD.X R10, R11, 0x1, R41, P4 ;  /* 0x000000010b0a7824 */ /* 0x000fc600020e0629 */
        /* <DEDUP_REMOVED lines=9> */
[----:B------:R-:W2:Y:S01]  /*295a0*/  LDL.LU.64 R2, [R1+0x98] ;  /* 0x0000980001027983 */ /* 0x000ea20000300a00 */
[--C-:B------:R-:W-:Y:S01]  /*295b0*/  IMAD.X R24, R25, 0x1, R41.reuse, P2 ;  /* 0x0000000119187824 */ /* 0x100fe200010e0629 */
[----:B0-----:R-:W-:Y:S02]  /*295c0*/  IADD3 R0, P5, PT, R8, R40, RZ ;  /* 0x0000002808007210 */ /* 0x001fe40007fbe0ff */
[----:B------:R-:W-:Y:S01]  /*295d0*/  STL [R1+0x3ab0], R27 ;  /* 0x003ab01b01007387 */ /* 0x000fe20000100800 */
[----:B------:R-:W-:-:S03]  /*295e0*/  IMAD.X R22, R23, 0x1, R41, P4 ;  /* 0x0000000117167824 */ /* 0x000fc600020e0629 */
        /* <DEDUP_REMOVED lines=9> */
[----:B------:R-:W-:-:S02]  /*29680*/  IADD3 R27, P2, PT, R20, R40, RZ ;  /* 0x00000028141b7210 */ /* 0x000fc40007f5e0ff */
[-C--:B------:R-:W-:Y:S02]  /*29690*/  IADD3 R26, P4, PT, R18, R40.reuse, RZ ;  /* 0x00000028121a7210 */ /* 0x080fe40007f9e0ff */
[----:B0-----:R-:W-:Y:S01]  /*296a0*/  IADD3 R0, P5, PT, R6, R40, RZ ;  /* 0x0000002806007210 */ /* 0x001fe20007fbe0ff */
[--C-:B------:R-:W-:Y:S01]  /*296b0*/  IMAD.X R20, R21, 0x1, R41.reuse, P2 ;  /* 0x0000000115147824 */ /* 0x100fe200010e0629 */
        /* <DEDUP_REMOVED lines=13> */
[----:B------:R-:W-:Y:S01]  /*29790*/  STL [R1+0x3aa0], R27 ;  /* 0x003aa01b01007387 */ /* 0x000fe20000100800 */
[-C--:B----4-:R-:W-:Y:S02]  /*297a0*/  IADD3 R26, P4, PT, R14, R40.reuse, RZ ;  /* 0x000000280e1a7210 */ /* 0x090fe40007f9e0ff */
        /* <DEDUP_REMOVED lines=25> */
[----:B------:R0:W-:Y:S04]  /*29940*/  STL [R1+0x3a20], R0 ;  /* 0x003a200001007387 */ /* 0x0001e80000100800 */
[----:B------:R-:W2:Y:S01]  /*29950*/  LDL.LU.64 R2, [R1+0x340] ;  /* 0x0003400001027983 */ /* 0x000ea20000300a00 */
[----:B------:R-:W-:Y:S01]  /*29960*/  IADD3 R26, P4, PT, R22, R40, RZ ;  /* 0x00000028161a7210 */ /* 0x000fe20007f9e0ff */
[----:B------:R-:W-:-:S02]  /*29970*/  IMAD.X R24, R25, 0x1, R41, P2 ;  /* 0x0000000119187824 */ /* 0x000fc400010e0629 */
[----:B------:R-:W-:Y:S01]  /*29980*/  STL [R1+0x3a34], R27 ;  /* 0x003a341b01007387 */ /* 0x000fe20000100800 */
[----:B0-----:R-:W-:-:S03]  /*29990*/  IADD3 R0, P5, PT, R8, R40, RZ ;  /* 0x0000002808007210 */ /* 0x001fc60007fbe0ff */
[----:B------:R-:W-:Y:S01]  /*299a0*/  STL [R1+0x3a38], R26 ;  /* 0x003a381a01007387 */ /* 0x000fe20000100800 */
[----:B------:R-:W-:-:S03]  /*299b0*/  IMAD.X R22, R23, 0x1, R41, P4 ;  /* 0x0000000117167824 */ /* 0x000fc600020e0629 */
        /* <DEDUP_REMOVED lines=9> */
[----:B------:R-:W-:-:S03]  /*29a50*/  IADD3 R26, P4, PT, R18, R40, RZ ;  /* 0x00000028121a7210 */ /* 0x000fc60007f9e0ff */
[----:B------:R-:W-:Y:S01]  /*29a60*/  IMAD.X R20, R21, 0x1, R41, P2 ;  /* 0x0000000115147824 */ /* 0x000fe200010e0629 */
        /* <DEDUP_REMOVED lines=27> */
[----:B--2---:R-:W-:-:S04]  /*29c20*/  IADD3 R27, P2, PT, R12, R40, RZ ;  /* 0x000000280c1b7210 */ /* 0x004fc80007f5e0ff */
[----:B------:R-:W-:Y:S01]  /*29c30*/  IADD3.X R12, PT, PT, R13, R41, RZ, P2, !PT ;  /* 0x000000290d0c7210 */ /* 0x000fe200017fe4ff */
        /* <DEDUP_REMOVED lines=142> */
[----:B0-----:R-:W-:-:S03]  /*2a520*/  IADD3.X R0, PT, PT, R9, R41, RZ, P5, !PT ;  /* 0x0000002909007210 */ /* 0x001fc60002ffe4ff */
        /* <DEDUP_REMOVED lines=143> */
[----:B----4-:R-:W-:-:S04]  /*2ae20*/  IADD3 R26, P4, PT, R14, R40, RZ ;  /* 0x000000280e1a7210 */ /* 0x010fc80007f9e0ff */
[----:B------:R-:W-:Y:S02]  /*2ae30*/  IADD3.X R14, PT, PT, R15, R41, RZ, P4, !PT ;  /* 0x000000290f0e7210 */ /* 0x000fe400027fe4ff */
[----:B0-----:R-:W-:Y:S01]  /*2ae40*/  IADD3 R0, P5, PT, R4, R40, RZ ;  /* 0x0000002804007210 */ /* 0x001fe20007fbe0ff */
[----:B------:R-:W-:Y:S04]  /*2ae50*/  STL [R1+0x3814], R26 ;  /* 0x0038141a01007387 */ /* 0x000fe80000100800 */
        /* <DEDUP_REMOVED lines=144> */
[-C--:B------:R-:W-:Y:S02]  /*2b760*/  IADD3 R26, P4, PT, R22, R40.reuse, RZ ;  /* 0x00000028161a7210 */ /* 0x080fe40007f9e0ff */
[----:B------:R-:W-:Y:S01]  /*2b770*/  IADD3.X R24, PT, PT, R25, R41, RZ, P2, !PT ;  /* 0x0000002919187210 */ /* 0x000fe200017fe4ff */
        /* <DEDUP_REMOVED lines=285> */
[----:B------:R-:W-:-:S04]  /*2c950*/  IADD3 R26, P4, PT, R10, R40, RZ ;  /* 0x000000280a1a7210 */ /* 0x000fc80007f9e0ff */
[----:B------:R-:W-:Y:S02]  /*2c960*/  IADD3.X R10, PT, PT, R11, R41, RZ, P4, !PT ;  /* 0x000000290b0a7210 */ /* 0x000fe400027fe4ff */
[----:B0-----:R-:W-:Y:S01]  /*2c970*/  IADD3 R0, P5, PT, R2, R40, RZ ;  /* 0x0000002802007210 */ /* 0x001fe20007fbe0ff */
[----:B------:R-:W-:Y:S04]  /*2c980*/  STL [R1+0x3568], R26 ;  /* 0x0035681a01007387 */ /* 0x000fe80000100800 */
        /* <DEDUP_REMOVED lines=287> */
[----:B0-----:R-:W-:-:S03]  /*2db80*/  IADD3.X R0, PT, PT, R5, R41, RZ, P5, !PT ;  /* 0x0000002905007210 */ /* 0x001fc60002ffe4ff */
        /* <DEDUP_REMOVED lines=144> */
[----:B------:R-:W-:Y:S02]  /*2e490*/  IADD3.X R22, PT, PT, R23, R41, RZ, P4, !PT ;  /* 0x0000002917167210 */ /* 0x000fe400027fe4ff */
[----:B0-----:R-:W-:Y:S01]  /*2e4a0*/  IADD3 R0, P5, PT, R8, R40, RZ ;  /* 0x0000002808007210 */ /* 0x001fe20007fbe0ff */
        /* <DEDUP_REMOVED lines=144> */
[----:B---3--:R-:W-:-:S04]  /*2edb0*/  IADD3 R27, P2, PT, R16, R40, RZ ;  /* 0x00000028101b7210 */ /* 0x008fc80007f5e0ff */
[----:B------:R-:W-:Y:S01]  /*2edc0*/  IADD3.X R16, PT, PT, R17, R41, RZ, P2, !PT ;  /* 0x0000002911107210 */ /* 0x000fe200017fe4ff */
        /* <DEDUP_REMOVED lines=142> */
[----:B0-----:R-:W-:-:S03]  /*2f6b0*/  IADD3.X R0, PT, PT, R3, R41, RZ, P5, !PT ;  /* 0x0000002903007210 */ /* 0x001fc60002ffe4ff */
        /* <DEDUP_REMOVED lines=146> */
[----:B------:R-:W-:-:S03]  /*2ffe0*/  IADD3.X R18, PT, PT, R19, R41, RZ, P4, !PT ;  /* 0x0000002913127210 */ /* 0x000fc600027fe4ff */
        /* <DEDUP_REMOVED lines=2266> */
[----:B------:R-:W-:Y:S04]  /*38d90*/  STL [R1+0x3ac], R24 ;  /* 0x0003ac1801007387 */ /* 0x000fe80000100800 */
[----:B------:R-:W2:Y:S01]  /*38da0*/  LDL.LU.64 R30, [R1+0x19c0] ;  /* 0x0019c000011e7983 */ /* 0x000ea20000300a00 */
[----:B0-----:R-:W-:-:S03]  /*38db0*/  IMAD.X R0, R9, 0x1, R41, P5 ;  /* 0x0000000109007824 */ /* 0x001fc600028e0629 */
[----:B------:R0:W-:Y:S04]  /*38dc0*/  STL [R1+0x3b0], R22 ;  /* 0x0003b01601007387 */ /* 0x0001e80000100800 */
[----:B0-----:R-:W2:Y:S04]  /*38dd0*/  LDL.LU.64 R22, [R1+0x19c8] ;  /* 0x0019c80001167983 */ /* 0x001ea80000300a00 */
[----:B------:R0:W-:Y:S04]  /*38de0*/  STL [R1+0x3b4], R0 ;  /* 0x0003b40001007387 */ /* 0x0001e80000100800 */
[----:B------:R-:W2:Y:S01]  /*38df0*/  LDL.LU.64 R8, [R1+0x19d0] ;  /* 0x0019d00001087983 */ /* 0x000ea20000300a00 */
[----:B------:R-:W-:-:S05]  /*38e00*/  IADD3 R25, P2, PT, R20, R40, RZ ;  /* 0x0000002814197210 */ /* 0x000fca0007f5e0ff */
[----:B------:R-:W-:Y:S01]  /*38e10*/  IMAD.X R20, R21, 0x1, R41, P2 ;  /* 0x0000000115147824 */ /* 0x000fe200010e0629 */
[-C--:B------:R-:W-:Y:S01]  /*38e20*/  IADD3 R24, P4, PT, R18, R40.reuse, RZ ;  /* 0x0000002812187210 */ /* 0x080fe20007f9e0ff */
[----:B------:R-:W-:Y:S01]  /*38e30*/  STL [R1+0x398], R25 ;  /* 0x0003981901007387 */ /* 0x000fe20000100800 */
[----:B0-----:R-:W-:-:S03]  /*38e40*/  IADD3 R0, P5, PT, R6, R40, RZ ;  /* 0x0000002806007210 */ /* 0x001fc60007fbe0ff */
[----:B------:R-:W-:Y:S01]  /*38e50*/  STL [R1+0x39c], R24 ;  /* 0x00039c1801007387 */ /* 0x000fe20000100800 */
[----:B------:R-:W-:-:S03]  /*38e60*/  IMAD.X R18, R19, 0x1, R41, P4 ;  /* 0x0000000113127824 */ /* 0x000fc600020e0629 */
[----:B------:R0:W-:Y:S04]  /*38e70*/  STL [R1+0x3a0], R0 ;  /* 0x0003a00001007387 */ /* 0x0001e80000100800 */
[----:B------:R-:W-:Y:S01]  /*38e80*/  STL [R1+0x388], R20 ;  /* 0x0003881401007387 */ /* 0x000fe20000100800 */
[----:B0-----:R-:W-:-:S03]  /*38e90*/  IMAD.X R0, R7, 0x1, R41, P5 ;  /* 0x0000000107007824 */ /* 0x001fc600028e0629 */
[----:B------:R-:W2:Y:S04]  /*38ea0*/  LDL.LU.64 R6, [R1+0x19d8] ;  /* 0x0019d80001067983 */ /* 0x000ea80000300a00 */
[----:B------:R4:W-:Y:S04]  /*38eb0*/  STL [R1+0x38c], R18 ;  /* 0x00038c1201007387 */ /* 0x0009e80000100800 */
[----:B------:R-:W2:Y:S04]  /*38ec0*/  LDL.LU.64 R28, [R1+0x19e0] ;  /* 0x0019e000011c7983 */ /* 0x000ea80000300a00 */
        /* <DEDUP_REMOVED lines=10> */
[----:B------:R1:W-:Y:S04]  /*38f70*/  STL [R1+0x394], R16 ;  /* 0x0003941001007387 */ /* 0x0003e80000100800 */
[----:B------:R-:W3:Y:S01]  /*38f80*/  LDL.LU.64 R24, [R1+0x19f0] ;  /* 0x0019f00001187983 */ /* 0x000ee20000300a00 */
[----:B0-----:R-:W-:-:S03]  /*38f90*/  IMAD.X R0, R5, 0x1, R41, P5 ;  /* 0x0000000105007824 */ /* 0x001fc600028e0629 */
[----:B------:R0:W-:Y:S04]  /*38fa0*/  STL [R1+0x368], R14 ;  /* 0x0003680e01007387 */ /* 0x0001e80000100800 */
[----:B------:R-:W4:Y:S04]  /*38fb0*/  LDL.LU.64 R20, [R1+0x19f8] ;  /* 0x0019f80001147983 */ /* 0x000f280000300a00 */
[----:B------:R-:W-:Y:S04]  /*38fc0*/  STL [R1+0x36c], R0 ;  /* 0x00036c0001007387 */ /* 0x000fe80000100800 */
[----:B-1----:R-:W3:Y:S01]  /*38fd0*/  LDL.LU.64 R16, [R1+0x1a00] ;  /* 0x001a000001107983 */ /* 0x002ee20000300a00 */
[----:B--2---:R-:W-:-:S05]  /*38fe0*/  IADD3 R4, P2, PT, R12, R40, RZ ;  /* 0x000000280c047210 */ /* 0x004fca0007f5e0ff */
[----:B------:R1:W-:Y:S01]  /*38ff0*/  STL [R1+0x378], R4 ;  /* 0x0003780401007387 */ /* 0x0003e20000100800 */
[----:B------:R-:W-:Y:S01]  /*39000*/  IMAD.X R12, R13, 0x1, R41, P2 ;  /* 0x000000010d0c7824 */ /* 0x000fe200010e0629 */
[-C--:B0-----:R-:W-:Y:S02]  /*39010*/  IADD3 R14, P4, PT, R10, R40.reuse, RZ ;  /* 0x000000280a0e7210 */ /* 0x081fe40007f9e0ff */
[----:B-1----:R-:W2:Y:S04]  /*39020*/  LDL.LU.64 R4, [R1+0x1a08] ;  /* 0x001a080001047983 */ /* 0x002ea80000300a00 */
[----:B------:R0:W-:Y:S01]  /*39030*/  STL [R1+0x37c], R14 ;  /* 0x00037c0e01007387 */ /* 0x0001e20000100800 */
[----:B------:R-:W-:-:S03]  /*39040*/  IADD3 R0, P5, PT, R2, R40, RZ ;  /* 0x0000002802007210 */ /* 0x000fc60007fbe0ff */
[----:B------:R-:W2:Y:S01]  /*39050*/  LDL.LU.64 R18, [R1+0x1a10] ;  /* 0x001a100001127983 */ /* 0x000ea20000300a00 */
[----:B------:R-:W-:-:S03]  /*39060*/  IMAD.X R10, R11, 0x1, R41, P4 ;  /* 0x000000010b0a7824 */ /* 0x000fc600020e0629 */
[----:B------:R1:W-:Y:S04]  /*39070*/  STL [R1+0x364], R0 ;  /* 0x0003640001007387 */ /* 0x0003e80000100800 */
[----:B0-----:R-:W2:Y:S01]  /*39080*/  LDL.LU.64 R14, [R1+0x1a18] ;  /* 0x001a1800010e7983 */ /* 0x001ea20000300a00 */
[----:B-1----:R-:W-:-:S03]  /*39090*/  IMAD.X R0, R3, 0x1, R41, P5 ;  /* 0x0000000103007824 */ /* 0x002fc600028e0629 */
[----:B------:R0:W-:Y:S04]  /*390a0*/  STL [R1+0x370], R12 ;  /* 0x0003700c01007387 */ /* 0x0001e80000100800 */
[----:B------:R-:W-:Y:S01]  /*390b0*/  STL [R1+0x374], R10 ;  /* 0x0003740a01007387 */ /* 0x000fe20000100800 */
[----:B------:R-:W-:-:S03]  /*390c0*/  IADD3 R3, P2, PT, R30, R40, RZ ;  /* 0x000000281e037210 */ /* 0x000fc60007f5e0ff */
[----:B------:R1:W-:Y:S04]  /*390d0*/  STL [R1+0x348], R0 ;  /* 0x0003480001007387 */ /* 0x0003e80000100800 */
[----:B------:R-:W-:Y:S04]  /*390e0*/  STL [R1+0x358], R3 ;  /* 0x0003580301007387 */ /* 0x000fe80000100800 */
[----:B0-----:R-:W2:Y:S01]  /*390f0*/  LDL.LU.64 R12, [R1+0x1a20] ;  /* 0x001a2000010c7983 */ /* 0x001ea20000300a00 */
[----:B------:R-:W-:-:S05]  /*39100*/  IADD3 R2, P4, PT, R22, R40, RZ ;  /* 0x0000002816027210 */ /* 0x000fca0007f9e0ff */
[----:B------:R0:W-:Y:S01]  /*39110*/  STL [R1+0x35c], R2 ;  /* 0x00035c0201007387 */ /* 0x0001e20000100800 */
[----:B-1----:R-:W-:-:S03]  /*39120*/  IADD3 R0, P5, PT, R8, R40, RZ ;  /* 0x0000002808007210 */ /* 0x002fc60007fbe0ff */
[----:B0-----:R-:W2:Y:S04]  /*39130*/  LDL.LU.64 R2, [R1+0x1a28] ;  /* 0x001a280001027983 */ /* 0x001ea80000300a00 */
[----:B------:R0:W-:Y:S04]  /*39140*/  STL [R1+0x360], R0 ;  /* 0x0003600001007387 */ /* 0x0001e80000100800 */
[----:B------:R-:W2:Y:S01]  /*39150*/  LDL.LU.64 R10, [R1+0x1a30] ;  /* 0x001a3000010a7983 */ /* 0x000ea20000300a00 */
[----:B------:R-:W-:Y:S01]  /*39160*/  IADD3.X R30, PT, PT, R31, R41, RZ, P2, !PT ;  /* 0x000000291f1e7210 */ /* 0x000fe200017fe4ff */
[----:B------:R-:W-:-:S02]  /*39170*/  IMAD.X R22, R23, 0x1, R41, P4 ;  /* 0x0000000117167824 */ /* 0x000fc400020e0629 */
[----:B0-----:R-:W-:Y:S02]  /*39180*/  IMAD.X R0, R9, 0x1, R41, P5 ;  /* 0x0000000109007824 */ /* 0x001fe400028e0629 */
[----:B------:R-:W-:Y:S04]  /*39190*/  STL [R1+0x34c], R30 ;  /* 0x00034c1e01007387 */ /* 0x000fe80000100800 */
[----:B------:R0:W-:Y:S04]  /*391a0*/  STL [R1+0x350], R22 ;  /* 0x0003501601007387 */ /* 0x0001e80000100800 */
[----:B------:R-:W-:Y:S01]  /*391b0*/  STL [R1+0x354], R0 ;  /* 0x0003540001007387 */ /* 0x000fe20000100800 */
[----:B------:R-:W-:-:S05]  /*391c0*/  IADD3 R8, P2, PT, R6, R40, RZ ;  /* 0x0000002806087210 */ /* 0x000fca0007f5e0ff */
[----:B------:R1:W-:Y:S01]  /*391d0*/  STL [R1+0x338], R8 ;  /* 0x0003380801007387 */ /* 0x0003e20000100800 */
[----:B0-----:R-:W-:-:S03]  /*391e0*/  IADD3 R22, P4, PT, R28, R40, RZ ;  /* 0x000000281c167210 */ /* 0x001fc60007f9e0ff */
[----:B-1----:R-:W2:Y:S01]  /*391f0*/  LDL.LU.64 R8, [R1+0x1a38] ;  /* 0x001a380001087983 */ /* 0x002ea20000300a00 */
[----:B------:R-:W-:-:S03]  /*39200*/  IADD3 R0, P5, PT, R26, R40, RZ ;  /* 0x000000281a007210 */ /* 0x000fc60007fbe0ff */
[----:B------:R0:W-:Y:S01]  /*39210*/  STL [R1+0x33c], R22 ;  /* 0x00033c1601007387 */ /* 0x0001e20000100800 */
[----:B------:R-:W-:-:S03]  /*39220*/  IMAD.X R28, R29, 0x1, R41, P4 ;  /* 0x000000011d1c7824 */ /* 0x000fc600020e0629 */
[----:B0-----:R-:W2:Y:S04]  /*39230*/  LDL.LU.64 R22, [R1+0x1a40] ;  /* 0x001a400001167983 */ /* 0x001ea80000300a00 */
[----:B------:R0:W-:Y:S02]  /*39240*/  STL [R1+0x340], R0 ;  /* 0x0003400001007387 */ /* 0x0001e40000100800 */
[--C-:B0-----:R-:W-:Y:S02]  /*39250*/  IMAD.X R0, R7, 0x1, R41.reuse, P2 ;  /* 0x0000000107007824 */ /* 0x101fe400010e0629 */
[----:B------:R-:W2:Y:S04]  /*39260*/  LDL.LU.64 R6, [R1+0x1a48] ;  /* 0x001a480001067983 */ /* 0x000ea80000300a00 */
[----:B------:R0:W-:Y:S04]  /*39270*/  STL [R1+0x328], R0 ;  /* 0x0003280001007387 */ /* 0x0001e80000100800 */
[----:B------:R-:W-:Y:S01]  /*39280*/  STL [R1+0x32c], R28 ;  /* 0x00032c1c01007387 */ /* 0x000fe20000100800 */
[----:B0-----:R-:W-:-:S05]  /*39290*/  IMAD.X R0, R27, 0x1, R41, P5 ;  /* 0x000000011b007824 */ /* 0x001fca00028e0629 */
[----:B------:R0:W-:Y:S01]  /*392a0*/  STL [R1+0x330], R0 ;  /* 0x0003300001007387 */ /* 0x0001e20000100800 */
[-C--:B---3--:R-:W-:Y:S02]  /*392b0*/  IADD3 R27, P2, PT, R24, R40.reuse, RZ ;  /* 0x00000028181b7210 */ /* 0x088fe40007f5e0ff */
[----:B----4-:R-:W-:-:S03]  /*392c0*/  IADD3 R26, P4, PT, R20, R40, RZ ;  /* 0x00000028141a7210 */ /* 0x010fc60007f9e0ff */
[----:B------:R-:W-:Y:S01]  /*392d0*/  STL [R1+0x344], R27 ;  /* 0x0003441b01007387 */ /* 0x000fe20000100800 */
[--C-:B------:R-:W-:Y:S01]  /*392e0*/  IMAD.X R24, R25, 0x1, R41.reuse, P2 ;  /* 0x0000000119187824 */ /* 0x100fe200010e0629 */
[----:B0-----:R-:W-:Y:S02]  /*392f0*/  IADD3 R0, P5, PT, R16, R40, RZ ;  /* 0x0000002810007210 */ /* 0x001fe40007fbe0ff */
[----:B------:R-:W-:Y:S01]  /*39300*/  STL [R1+0x320], R26 ;  /* 0x0003201a01007387 */ /* 0x000fe20000100800 */
[----:B------:R-:W-:-:S03]  /*39310*/  IMAD.X R20, R21, 0x1, R41, P4 ;  /* 0x0000000115147824 */ /* 0x000fc600020e0629 */
[----:B------:R0:W-:Y:S04]  /*39320*/  STL [R1+0x324], R0 ;  /* 0x0003240001007387 */ /* 0x0001e80000100800 */
[----:B------:R-:W-:Y:S01]  /*39330*/  STL [R1+0x334], R24 ;  /* 0x0003341801007387 */ /* 0x000fe20000100800 */
[----:B0-----:R-:W-:-:S03]  /*39340*/  IMAD.X R0, R17, 0x1, R41, P5 ;  /* 0x0000000111007824 */ /* 0x001fc600028e0629 */
[----:B------:R0:W-:Y:S04]  /*39350*/  STL [R1+0x308], R20 ;  /* 0x0003081401007387 */ /* 0x0001e80000100800 */
[----:B------:R1:W-:Y:S01]  /*39360*/  STL [R1+0x30c], R0 ;  /* 0x00030c0001007387 */ /* 0x0003e20000100800 */
[----:B--2---:R-:W-:-:S05]  /*39370*/  IADD3 R17, P2, PT, R4, R40, RZ ;  /* 0x0000002804117210 */ /* 0x004fca0007f5e0ff */
[----:B------:R-:W-:Y:S01]  /*39380*/  STL [R1+0x318], R17 ;  /* 0x0003181101007387 */ /* 0x000fe20000100800 */
[----:B------:R-:W-:-:S03]  /*39390*/  IADD3 R16, P4, PT, R18, R40, RZ ;  /* 0x0000002812107210 */ /* 0x000fc60007f9e0ff */
[----:B0-----:R-:W2:Y:S01]  /*393a0*/  LDL.LU.64 R20, [R1+0x1a58] ;  /* 0x001a580001147983 */ /* 0x001ea20000300a00 */
[----:B------:R-:W-:-:S03]  /*393b0*/  IMAD.X R24, R5, 0x1, R41, P2 ;  /* 0x0000000105187824 */ /* 0x000fc600010e0629 */
[----:B------:R0:W-:Y:S01]  /*393c0*/  STL [R1+0x31c], R16 ;  /* 0x00031c1001007387 */ /* 0x0001e20000100800 */
[----:B-1----:R-:W-:-:S03]  /*393d0*/  IADD3 R0, P5, PT, R14, R40, RZ ;  /* 0x000000280e007210 */ /* 0x002fc60007fbe0ff */
[----:B0-----:R-:W3:Y:S02]  /*393e0*/  LDL.LU.64 R16, [R1+0x1a60] ;  /* 0x001a600001107983 */ /* 0x001ee40000300a00 */
[--C-:B------:R-:W-:Y:S02]  /*393f0*/  IMAD.X R14, R15, 0x1, R41.reuse, P5 ;  /* 0x000000010f0e7824 */ /* 0x100fe400028e0629 */
[----:B------:R0:W-:Y:S04]  /*39400*/  STL [R1+0x304], R0 ;  /* 0x0003040001007387 */ /* 0x0001e80000100800 */
[----:B------:R-:W4:Y:S01]  /*39410*/  LDL.LU.64 R4, [R1+0x1a68] ;  /* 0x001a680001047983 */ /* 0x000f220000300a00 */
[----:B0-----:R-:W-:-:S03]  /*39420*/  IMAD.X R0, R19, 0x1, R41, P4 ;  /* 0x0000000113007824 */ /* 0x001fc600020e0629 */
[----:B------:R-:W-:Y:S01]  /*39430*/  STL [R1+0x310], R24 ;  /* 0x0003101801007387 */ /* 0x000fe20000100800 */
[----:B------:R-:W-:-:S03]  /*39440*/  IADD3 R15, P2, PT, R12, R40, RZ ;  /* 0x000000280c0f7210 */ /* 0x000fc60007f5e0ff */
[----:B------:R0:W-:Y:S04]  /*39450*/  STL [R1+0x314], R0 ;  /* 0x0003140001007387 */ /* 0x0001e80000100800 */
[----:B------:R1:W-:Y:S01]  /*39460*/  STL [R1+0x2e8], R14 ;  /* 0x0002e80e01007387 */ /* 0x0003e20000100800 */
[----:B------:R-:W-:-:S03]  /*39470*/  IMAD.X R12, R13, 0x1, R41, P2 ;  /* 0x000000010d0c7824 */ /* 0x000fc600010e0629 */
[----:B------:R-:W-:Y:S01]  /*39480*/  STL [R1+0x2f8], R15 ;  /* 0x0002f80f01007387 */ /* 0x000fe20000100800 */
[----:B0-----:R-:W-:-:S05]  /*39490*/  IADD3 R0, P4, PT, R2, R40, RZ ;  /* 0x0000002802007210 */ /* 0x001fca0007f9e0ff */
[----:B------:R0:W-:Y:S01]  /*394a0*/  STL [R1+0x2fc], R0 ;  /* 0x0002fc0001007387 */ /* 0x0001e20000100800 */
[----:B-1----:R-:W-:-:S05]  /*394b0*/  IADD3 R14, P5, PT, R10, R40, RZ ;  /* 0x000000280a0e7210 */ /* 0x002fca0007fbe0ff */
[----:B------:R1:W-:Y:S01]  /*394c0*/  STL [R1+0x300], R14 ;  /* 0x0003000e01007387 */ /* 0x0003e20000100800 */
[----:B0-----:R-:W-:-:S03]  /*394d0*/  IMAD.X R0, R3, 0x1, R41, P4 ;  /* 0x0000000103007824 */ /* 0x001fc600020e0629 */
[----:B------:R-:W4:Y:S04]  /*394e0*/  LDL.LU.64 R18, [R1+0x1a70] ;  /* 0x001a700001127983 */ /* 0x000f280000300a00 */
[----:B------:R-:W-:Y:S04]  /*394f0*/  STL [R1+0x2ec], R12 ;  /* 0x0002ec0c01007387 */ /* 0x000fe80000100800 */
[----:B-1----:R-:W4:Y:S04]  /*39500*/  LDL.LU.64 R14, [R1+0x1a78] ;  /* 0x001a7800010e7983 */ /* 0x002f280000300a00 */
[----:B------:R0:W-:Y:S04]  /*39510*/  STL [R1+0x2f0], R0 ;  /* 0x0002f00001007387 */ /* 0x0001e80000100800 */
[----:B------:R-:W4:Y:S01]  /*39520*/  LDL.LU.64 R2, [R1+0x1a88] ;  /* 0x001a880001027983 */ /* 0x000f220000300a00 */
[----:B0-----:R-:W-:Y:S01]  /*39530*/  IMAD.X R0, R11, 0x1, R41, P5 ;  /* 0x000000010b007824 */ /* 0x001fe200028e0629 */
[----:B------:R-:W-:-:S04]  /*39540*/  IADD3 R163, P2, PT, R8, R40, RZ ;  /* 0x0000002808a37210 */ /* 0x000fc80007f5e0ff */
[----:B------:R-:W-:Y:S01]  /*39550*/  STL [R1+0x2f4], R0 ;  /* 0x0002f40001007387 */ /* 0x000fe20000100800 */
[----:B------:R-:W-:Y:S01]  /*39560*/  IMAD.X R160, R9, 0x1, R41, P2 ;  /* 0x0000000109a07824 */ /* 0x000fe200010e0629 */
[----:B------:R-:W-:-:S05]  /*39570*/  IADD3 R162, P4, PT, R22, R40, RZ ;  /* 0x0000002816a27210 */ /* 0x000fca0007f9e0ff */
[----:B------:R-:W-:Y:S04]  /*39580*/  STL.64 [R1+0x3dd0], R162 ;  /* 0x003dd0a201007387 */ /* 0x000fe80000100a00 */
[----:B------:R-:W4:Y:S01]  /*39590*/  LDL.LU.64 R12, [R1+0x1a90] ;  /* 0x001a9000010c7983 */ /* 0x000f220000300a00 */
[----:B------:R-:W-:-:S03]  /*395a0*/  IMAD.X R159, R23, 0x1, R41, P4 ;  /* 0x00000001179f7824 */ /* 0x000fc600020e0629 */
[----:B------:R-:W4:Y:S01]  /*395b0*/  LDL.LU.64 R10, [R1+0x1a98] ;  /* 0x001a9800010a7983 */ /* 0x000f220000300a00 */
[----:B------:R-:W-:-:S03]  /*395c0*/  IADD3 R161, P5, PT, R6, R40, RZ ;  /* 0x0000002806a17210 */ /* 0x000fc60007fbe0ff */
[----:B------:R-:W4:Y:S02]  /*395d0*/  LDL.LU.64 R8, [R1+0x1aa0] ;  /* 0x001aa00001087983 */ /* 0x000f240000300a00 */
[----:B------:R-:W-:Y:S02]  /*395e0*/  IMAD.X R158, R7, 0x1, R41, P5 ;  /* 0x00000001079e7824 */ /* 0x000fe400028e0629 */
[----:B------:R-:W-:Y:S04]  /*395f0*/  STL.64 [R1+0x3de0], R160 ;  /* 0x003de0a001007387 */ /* 0x000fe80000100a00 */
[----:B------:R-:W4:Y:S04]  /*39600*/  LDL.LU.64 R24, [R1+0x1aa8] ;  /* 0x001aa80001187983 */ /* 0x000f280000300a00 */
[----:B------:R-:W4:Y:S04]  /*39610*/  LDL.LU.64 R22, [R1+0x1ab0] ;  /* 0x001ab00001167983 */ /* 0x000f280000300a00 */
[----:B------:R-:W4:Y:S04]  /*39620*/  LDL.LU.64 R6, [R1+0x1ab8] ;  /* 0x001ab80001067983 */ /* 0x000f280000300a00 */
[----:B------:R-:W-:Y:S01]  /*39630*/  STL.64 [R1+0x3de8], R158 ;  /* 0x003de89e01007387 */ /* 0x000fe20000100a00 */
[----:B--2---:R-:W-:-:S05]  /*39640*/  IADD3 R157, P2, PT, R20, R40, RZ ;  /* 0x00000028149d7210 */ /* 0x004fca0007f5e0ff */
[----:B------:R-:W-:Y:S01]  /*39650*/  IMAD.X R154, R21, 0x1, R41, P2 ;  /* 0x00000001159a7824 */ /* 0x000fe200010e0629 */
[-C--:B---3--:R-:W-:Y:S02]  /*39660*/  IADD3 R156, P4, PT, R16, R40.reuse, RZ ;  /* 0x00000028109c7210 */ /* 0x088fe40007f9e0ff */
[----:B----4-:R-:W-:-:S03]  /*39670*/  IADD3 R155, P5, PT, R4, R40, RZ ;  /* 0x00000028049b7210 */ /* 0x010fc60007fbe0ff */
[----:B------:R-:W-:Y:S01]  /*39680*/  STL.64 [R1+0x3df0], R156 ;  /* 0x003df09c01007387 */ /* 0x000fe20000100a00 */
[----:B------:R-:W-:-:S03]  /*39690*/  IMAD.X R153, R17, 0x1, R41, P4 ;  /* 0x0000000111997824 */ /* 0x000fc600020e0629 */
[----:B------:R0:W-:Y:S01]  /*396a0*/  STL.64 [R1+0x3df8], R154 ;  /* 0x003df89a01007387 */ /* 0x0001e20000100a00 */
[----:B------:R-:W-:-:S03]  /*396b0*/  IMAD.X R152, R5, 0x1, R41, P5 ;  /* 0x0000000105987824 */ /* 0x000fc600028e0629 */
[----:B------:R-:W2:Y:S04]  /*396c0*/  LDL.LU.64 R20, [R1+0x1ac0] ;  /* 0x001ac00001147983 */ /* 0x000ea80000300a00 */
[----:B------:R-:W3:Y:S04]  /*396d0*/  LDL.LU.64 R16, [R1+0x1ac8] ;  /* 0x001ac80001107983 */ /* 0x000ee80000300a00 */
[----:B------:R-:W4:Y:S01]  /*396e0*/  LDL.LU.64 R4, [R1+0x1ad0] ;  /* 0x001ad00001047983 */ /* 0x000f220000300a00 */
[-C--:B------:R-:W-:Y:S02]  /*396f0*/  IADD3 R151, P2, PT, R18, R40.reuse, RZ ;  /* 0x0000002812977210 */ /* 0x080fe40007f5e0ff */
[----:B------:R-:W-:-:S03]  /*39700*/  IADD3 R150, P4, PT, R14, R40, RZ ;  /* 0x000000280e967210 */ /* 0x000fc60007f9e0ff */
[--C-:B------:R-:W-:Y:S02]  /*39710*/  IMAD.X R148, R19, 0x1, R41.reuse, P2 ;  /* 0x0000000113947824 */ /* 0x100fe400010e0629 */
[----:B------:R-:W4:Y:S01]  /*39720*/  LDL.LU.64 R18, [R1+0x1ad8] ;  /* 0x001ad80001127983 */ /* 0x000f220000300a00 */
[-C--:B------:R-:W-:Y:S01]  /*39730*/  IADD3 R149, P5, PT, R2, R40.reuse, RZ ;  /* 0x0000002802957210 */ /* 0x080fe20007fbe0ff */
[--C-:B------:R-:W-:Y:S02]  /*39740*/  IMAD.X R147, R15, 0x1, R41.reuse, P4 ;  /* 0x000000010f937824 */ /* 0x100fe400020e0629 */
[----:B------:R-:W4:Y:S02]  /*39750*/  LDL.LU.64 R14, [R1+0x1ae0] ;  /* 0x001ae000010e7983 */ /* 0x000f240000300a00 */
[----:B------:R-:W-:Y:S02]  /*39760*/  IMAD.X R146, R3, 0x1, R41, P5 ;  /* 0x0000000103927824 */ /* 0x000fe400028e0629 */
[----:B------:R-:W4:Y:S01]  /*39770*/  LDL.LU.64 R2, [R1+0x1ae8] ;  /* 0x001ae80001027983 */ /* 0x000f220000300a00 */
[----:B------:R-:W-:-:S02]  /*39780*/  IADD3 R145, P2, PT, R12, R40, RZ ;  /* 0x000000280c917210 */ /* 0x000fc40007f5e0ff */
        /* <DEDUP_REMOVED lines=12> */
[----:B------:R-:W-:Y:S01]  /*39850*/  IADD3 R137, P5, PT, R6, R40, RZ ;  /* 0x0000002806897210 */ /* 0x000fe20007fbe0ff */
[----:B------:R-:W-:Y:S02]  /*39860*/  IMAD.X R135, R23, 0x1, R41, P4 ;  /* 0x0000000117877824 */ /* 0x000fe400020e0629 */
[----:B------:R-:W4:Y:S01]  /*39870*/  LDL.LU.64 R22, [R1+0x1b10] ;  /* 0x001b100001167983 */ /* 0x000f220000300a00 */
[----:B------:R-:W-:-:S03]  /*39880*/  IADD3.X R134, PT, PT, R7, R41, RZ, P5, !PT ;  /* 0x0000002907867210 */ /* 0x000fc60002ffe4ff */
[----:B------:R-:W4:Y:S01]  /*39890*/  LDL.LU.64 R6, [R1+0x1b18] ;  /* 0x001b180001067983 */ /* 0x000f220000300a00 */
[-C--:B--2---:R-:W-:Y:S02]  /*398a0*/  IADD3 R133, P2, PT, R20, R40.reuse, RZ ;  /* 0x0000002814857210 */ /* 0x084fe40007f5e0ff */
[----:B---3--:R-:W-:-:S03]  /*398b0*/  IADD3 R132, P4, PT, R16, R40, RZ ;  /* 0x0000002810847210 */ /* 0x008fc60007f9e0ff */
[--C-:B------:R-:W-:Y:S02]  /*398c0*/  IMAD.X R130, R21, 0x1, R41.reuse, P2 ;  /* 0x0000000115827824 */ /* 0x100fe400010e0629 */
[----:B------:R-:W2:Y:S01]  /*398d0*/  LDL.LU.64 R20, [R1+0x1b20] ;  /* 0x001b200001147983 */ /* 0x000ea20000300a00 */
[-C--:B----4-:R-:W-:Y:S01]  /*398e0*/  IADD3 R131, P5, PT, R4, R40.reuse, RZ ;  /* 0x0000002804837210 */ /* 0x090fe20007fbe0ff */
[--C-:B------:R-:W-:Y:S02]  /*398f0*/  IMAD.X R129, R17, 0x1, R41.reuse, P4 ;  /* 0x0000000111817824 */ /* 0x100fe400020e0629 */
[----:B------:R-:W3:Y:S02]  /*39900*/  LDL.LU.64 R16, [R1+0x1b28] ;  /* 0x001b280001107983 */ /* 0x000ee40000300a00 */
        /* <DEDUP_REMOVED lines=29> */
[----:B--2---:R-:W-:-:S02]  /*39ae0*/  IADD3 R109, P2, PT, R20, R40, RZ ;  /* 0x00000028146d7210 */ /* 0x004fc40007f5e0ff */
        /* <DEDUP_REMOVED lines=11> */
[----:B------:R-:W2:Y:S01]  /*39ba0*/  LDL.LU.64 R18, [R1+0x1b98] ;  /* 0x001b980001127983 */ /* 0x000ea20000300a00 */
[-C--:B------:R-:W-:Y:S01]  /*39bb0*/  IADD3 R101, P5, PT, R2, R40.reuse, RZ ;  /* 0x0000002802657210 */ /* 0x080fe20007fbe0ff */
[--C-:B------:R-:W-:Y:S02]  /*39bc0*/  IMAD.X R99, R15, 0x1, R41.reuse, P4 ;  /* 0x000000010f637824 */ /* 0x100fe400020e0629 */
[----:B------:R-:W2:Y:S02]  /*39bd0*/  LDL.LU.64 R14, [R1+0x1ba0] ;  /* 0x001ba000010e7983 */ /* 0x000ea40000300a00 */
[----:B------:R-:W-:Y:S02]  /*39be0*/  IMAD.X R98, R3, 0x1, R41, P5 ;  /* 0x0000000103627824 */ /* 0x000fe400028e0629 */
[----:B------:R-:W2:Y:S01]  /*39bf0*/  LDL.LU.64 R2, [R1+0x1ba8] ;  /* 0x001ba80001027983 */ /* 0x000ea20000300a00 */
[----:B------:R-:W-:-:S02]  /*39c00*/  IADD3 R97, P2, PT, R12, R40, RZ ;  /* 0x000000280c617210 */ /* 0x000fc40007f5e0ff */
[-C--:B------:R-:W-:Y:S02]  /*39c10*/  IADD3 R96, P4, PT, R10, R40.reuse, RZ ;  /* 0x000000280a607210 */ /* 0x080fe40007f9e0ff */
[----:B------:R-:W-:Y:S01]  /*39c20*/  IADD3 R95, P5, PT, R8, R40, RZ ;  /* 0x00000028085f7210 */ /* 0x000fe20007fbe0ff */
[--C-:B------:R-:W-:Y:S02]  /*39c30*/  IMAD.X R94, R13, 0x1, R41.reuse, P2 ;  /* 0x000000010d5e7824 */ /* 0x100fe400010e0629 */
[--C-:B------:R-:W-:Y:S01]  /*39c40*/  IMAD.X R93, R11, 0x1, R41.reuse, P4 ;  /* 0x000000010b5d7824 */ /* 0x100fe200020e0629 */
[----:B------:R-:W2:Y:S01]  /*39c50*/  LDL.LU.64 R12, [R1+0x1bb0] ;  /* 0x001bb000010c7983 */ /* 0x000ea20000300a00 */
[----:B------:R-:W-:-:S03]  /*39c60*/  IMAD.X R92, R9, 0x1, R41, P5 ;  /* 0x00000001095c7824 */ /* 0x000fc600028e0629 */
[----:B------:R-:W2:Y:S04]  /*39c70*/  LDL.LU.64 R10, [R1+0x1bb8] ;  /* 0x001bb800010a7983 */ /* 0x000ea80000300a00 */
[----:B------:R-:W2:Y:S01]  /*39c80*/  LDL.LU.64 R8, [R1+0x1bc0] ;  /* 0x001bc00001087983 */ /* 0x000ea20000300a00 */
[----:B------:R-:W-:-:S03]  /*39c90*/  IADD3 R90, P4, PT, R22, R40, RZ ;  /* 0x00000028165a7210 */ /* 0x000fc60007f9e0ff */
[----:B------:R-:W2:Y:S01]  /*39ca0*/  LDL.LU.64 R30, [R1+0x1bc8] ;  /* 0x001bc800011e7983 */ /* 0x000ea20000300a00 */
[-C--:B------:R-:W-:Y:S01]  /*39cb0*/  IADD3 R89, P5, PT, R6, R40.reuse, RZ ;  /* 0x0000002806597210 */ /* 0x080fe20007fbe0ff */
[--C-:B------:R-:W-:Y:S02]  /*39cc0*/  IMAD.X R87, R23, 0x1, R41.reuse, P4 ;  /* 0x0000000117577824 */ /* 0x100fe400020e0629 */
[----:B------:R-:W2:Y:S02]  /*39cd0*/  LDL.LU.64 R28, [R1+0x1bd0] ;  /* 0x001bd000011c7983 */ /* 0x000ea40000300a00 */
[----:B------:R-:W-:Y:S02]  /*39ce0*/  IMAD.X R86, R7, 0x1, R41, P5 ;  /* 0x0000000107567824 */ /* 0x000fe400028e0629 */
[----:B------:R-:W2:Y:S01]  /*39cf0*/  LDL.LU.64 R6, [R1+0x1bd8] ;  /* 0x001bd80001067983 */ /* 0x000ea20000300a00 */
[-C--:B---3--:R-:W-:Y:S02]  /*39d00*/  IADD3 R84, P4, PT, R16, R40.reuse, RZ ;  /* 0x0000002810547210 */ /* 0x088fe40007f9e0ff */
[----:B----4-:R-:W-:-:S03]  /*39d10*/  IADD3 R83, P5, PT, R4, R40, RZ ;  /* 0x0000002804537210 */ /* 0x010fc60007fbe0ff */
[--C-:B------:R-:W-:Y:S02]  /*39d20*/  IMAD.X R81, R17, 0x1, R41.reuse, P4 ;  /* 0x0000000111517824 */ /* 0x100fe400020e0629 */
[----:B------:R-:W3:Y:S01]  /*39d30*/  LDL.LU.64 R16, [R1+0x1be0] ;  /* 0x001be00001107983 */ /* 0x000ee20000300a00 */
[----:B------:R-:W-:-:S03]  /*39d40*/  IMAD.X R80, R5, 0x1, R41, P5 ;  /* 0x0000000105507824 */ /* 0x000fc600028e0629 */
[----:B------:R-:W4:Y:S04]  /*39d50*/  LDL.LU.64 R4, [R1+0x1be8] ;  /* 0x001be80001047983 */ /* 0x000f280000300a00 */
[----:B------:R-:W4:Y:S01]  /*39d60*/  LDL.LU.64 R26, [R1+0x1bf0] ;  /* 0x001bf000011a7983 */ /* 0x000f220000300a00 */
[----:B--2---:R-:W-:-:S05]  /*39d70*/  IADD3 R77, P5, PT, R2, R40, RZ ;  /* 0x00000028024d7210 */ /* 0x004fca0007fbe0ff */
[----:B------:R-:W-:Y:S02]  /*39d80*/  IMAD.X R74, R3, 0x1, R41, P5 ;  /* 0x00000001034a7824 */ /* 0x000fe400028e0629 */
[----:B------:R-:W2:Y:S01]  /*39d90*/  LDL.LU.64 R2, [R1+0x1bf8] ;  /* 0x001bf80001027983 */ /* 0x000ea20000300a00 */
[----:B------:R-:W-:-:S05]  /*39da0*/  IADD3 R91, P2, PT, R24, R40, RZ ;  /* 0x00000028185b7210 */ /* 0x000fca0007f5e0ff */
[----:B------:R-:W-:Y:S01]  /*39db0*/  IMAD.X R88, R25, 0x1, R41, P2 ;  /* 0x0000000119587824 */ /* 0x000fe200010e0629 */
[-C--:B------:R-:W-:Y:S01]  /*39dc0*/  IADD3 R85, P2, PT, R20, R40.reuse, RZ ;  /* 0x0000002814557210 */ /* 0x080fe20007f5e0ff */
[----:B------:R-:W2:Y:S01]  /*39dd0*/  LDL.LU.64 R24, [R1+0x1c00] ;  /* 0x001c000001187983 */ /* 0x000ea20000300a00 */
[----:B------:R-:W-:-:S03]  /*39de0*/  IADD3 R78, P4, PT, R14, R40, RZ ;  /* 0x000000280e4e7210 */ /* 0x000fc60007f9e0ff */
[----:B------:R-:W-:Y:S01]  /*39df0*/  IMAD.X R82, R21, 0x1, R41, P2 ;  /* 0x0000000115527824 */ /* 0x000fe200010e0629 */
[----:B------:R-:W-:Y:S01]  /*39e00*/  IADD3 R79, P2, PT, R18, R40, RZ ;  /* 0x00000028124f7210 */ /* 0x000fe20007f5e0ff */
[----:B------:R-:W2:Y:S01]  /*39e10*/  LDL.LU.64 R22, [R1+0x1c08] ;  /* 0x001c080001167983 */ /* 0x000ea20000300a00 */
[----:B------:R-:W-:-:S03]  /*39e20*/  IADD3.X R75, PT, PT, R15, R41, RZ, P4, !PT ;  /* 0x000000290f4b7210 */ /* 0x000fc600027fe4ff */
[----:B------:R-:W-:Y:S01]  /*39e30*/  IMAD.X R76, R19, 0x1, R41, P2 ;  /* 0x00000001134c7824 */ /* 0x000fe200010e0629 */
[----:B------:R-:W2:Y:S01]  /*39e40*/  LDL.LU.64 R14, [R1+0x1c10] ;  /* 0x001c1000010e7983 */ /* 0x000ea20000300a00 */
[-C--:B------:R-:W-:Y:S02]  /*39e50*/  IADD3 R73, P2, PT, R12, R40.reuse, RZ ;  /* 0x000000280c497210 */ /* 0x080fe40007f5e0ff */
[----:B------:R-:W-:-:S03]  /*39e60*/  IADD3 R72, P4, PT, R10, R40, RZ ;  /* 0x000000280a487210 */ /* 0x000fc60007f9e0ff */
[--C-:B------:R-:W-:Y:S02]  /*39e70*/  IMAD.X R70, R13, 0x1, R41.reuse, P2 ;  /* 0x000000010d467824 */ /* 0x100fe400010e0629 */
[----:B------:R-:W2:Y:S01]  /*39e80*/  LDL.LU.64 R12, [R1+0x1c18] ;  /* 0x001c1800010c7983 */ /* 0x000ea20000300a00 */
[-C--:B------:R-:W-:Y:S01]  /*39e90*/  IADD3 R71, P5, PT, R8, R40.reuse, RZ ;  /* 0x0000002808477210 */ /* 0x080fe20007fbe0ff */
[--C-:B------:R-:W-:Y:S02]  /*39ea0*/  IMAD.X R69, R11, 0x1, R41.reuse, P4 ;  /* 0x000000010b457824 */ /* 0x100fe400020e0629 */
[----:B------:R-:W2:Y:S01]  /*39eb0*/  LDL.LU.64 R20, [R1+0x1c20] ;  /* 0x001c200001147983 */ /* 0x000ea20000300a00 */
[-C--:B------:R-:W-:Y:S01]  /*39ec0*/  IADD3 R67, P2, PT, R30, R40.reuse, RZ ;  /* 0x000000281e437210 */ /* 0x080fe20007f5e0ff */
[--C-:B------:R-:W-:Y:S02]  /*39ed0*/  IMAD.X R68, R9, 0x1, R41.reuse, P5 ;  /* 0x0000000109447824 */ /* 0x100fe400028e0629 */
[----:B------:R-:W2:Y:S01]  /*39ee0*/  LDL.LU.64 R18, [R1+0x1c28] ;  /* 0x001c280001127983 */ /* 0x000ea20000300a00 */
[----:B------:R-:W-:Y:S01]  /*39ef0*/  IADD3 R66, P4, PT, R28, R40, RZ ;  /* 0x000000281c427210 */ /* 0x000fe20007f9e0ff */
[----:B------:R-:W-:-:S02]  /*39f00*/  IMAD.X R64, R31, 0x1, R41, P2 ;  /* 0x000000011f407824 */ /* 0x000fc400010e0629 */
        /* <DEDUP_REMOVED lines=11> */
[----:B------:R-:W4:Y:S01]  /*39fc0*/  LDL.LU.64 R4, [R1+0x1c50] ;  /* 0x001c500001047983 */ /* 0x000f220000300a00 */
[----:B--2---:R-:W-:-:S05]  /*39fd0*/  IADD3 R55, P2, PT, R2, R40, RZ ;  /* 0x0000002802377210 */ /* 0x004fca0007f5e0ff */
[----:B------:R-:W-:Y:S02]  /*39fe0*/  IMAD.X R52, R3, 0x1, R41, P2 ;  /* 0x0000000103347824 */ /* 0x000fe400010e0629 */
[----:B------:R-:W2:Y:S01]  /*39ff0*/  LDL.LU.64 R2, [R1+0x1c58] ;  /* 0x001c580001027983 */ /* 0x000ea20000300a00 */
[-C--:B------:R-:W-:Y:S02]  /*3a000*/  IADD3 R59, P5, PT, R26, R40.reuse, RZ ;  /* 0x000000281a3b7210 */ /* 0x080fe40007fbe0ff */
[----:B------:R-:W-:-:S03]  /*3a010*/  IADD3 R54, P4, PT, R24, R40, RZ ;  /* 0x0000002818367210 */ /* 0x000fc60007f9e0ff */
[--C-:B------:R-:W-:Y:S01]  /*3a020*/  IMAD.X R56, R27, 0x1, R41.reuse, P5 ;  /* 0x000000011b387824 */ /* 0x100fe200028e0629 */
[----:B------:R-:W-:Y:S01]  /*3a030*/  IADD3 R53, P5, PT, R22, R40, RZ ;  /* 0x0000002816357210 */ /* 0x000fe20007fbe0ff */
[----:B------:R-:W-:-:S04]  /*3a040*/  IMAD.X R51, R25, 0x1, R41, P4 ;  /* 0x0000000119337824 */ /* 0x000fc800020e0629 */
[----:B------:R-:W-:Y:S01]  /*3a050*/  IMAD.X R50, R23, 0x1, R41, P5 ;  /* 0x0000000117327824 */ /* 0x000fe200028e0629 */
[----:B------:R-:W-:-:S05]  /*3a060*/  IADD3 R49, P2, PT, R14, R40, RZ ;  /* 0x000000280e317210 */ /* 0x000fca0007f5e0ff */
[----:B------:R-:W-:Y:S02]  /*3a070*/  IMAD.X R46, R15, 0x1, R41, P2 ;  /* 0x000000010f2e7824 */ /* 0x000fe400010e0629 */
[----:B------:R-:W3:Y:S01]  /*3a080*/  LDL.LU.64 R14, [R1+0x1c60] ;  /* 0x001c6000010e7983 */ /* 0x000ee20000300a00 */
[-C--:B------:R-:W-:Y:S02]  /*3a090*/  IADD3 R48, P4, PT, R12, R40.reuse, RZ ;  /* 0x000000280c307210 */ /* 0x080fe40007f9e0ff */
[----:B------:R-:W-:-:S03]  /*3a0a0*/  IADD3 R47, P5, PT, R20, R40, RZ ;  /* 0x00000028142f7210 */ /* 0x000fc60007fbe0ff */
[--C-:B------:R-:W-:Y:S02]  /*3a0b0*/  IMAD.X R45, R13, 0x1, R41.reuse, P4 ;  /* 0x000000010d2d7824 */ /* 0x100fe400020e0629 */
[----:B------:R-:W3:Y:S01]  /*3a0c0*/  LDL.LU.64 R12, [R1+0x1c68] ;  /* 0x001c6800010c7983 */ /* 0x000ee20000300a00 */
[-C--:B------:R-:W-:Y:S01]  /*3a0d0*/  IADD3 R43, P2, PT, R18, R40.reuse, RZ ;  /* 0x00000028122b7210 */ /* 0x080fe20007f5e0ff */
[--C-:B------:R-:W-:Y:S01]  /*3a0e0*/  IMAD.X R44, R21, 0x1, R41.reuse, P5 ;  /* 0x00000001152c7824 */ /* 0x100fe200028e0629 */
[-C--:B------:R-:W-:Y:S02]  /*3a0f0*/  IADD3 R42, P4, PT, R10, R40.reuse, RZ ;  /* 0x000000280a2a7210 */ /* 0x080fe40007f9e0ff */
[-C--:B------:R-:W-:Y:S01]  /*3a100*/  IADD3 R39, P5, PT, R8, R40.reuse, RZ ;  /* 0x0000002808277210 */ /* 0x080fe20007fbe0ff */
[--C-:B------:R-:W-:Y:S02]  /*3a110*/  IMAD.X R38, R19, 0x1, R41.reuse, P2 ;  /* 0x0000000113267824 */ /* 0x100fe400010e0629 */
[--C-:B------:R-:W-:Y:S01]  /*3a120*/  IMAD.X R37, R11, 0x1, R41.reuse, P4 ;  /* 0x000000010b257824 */ /* 0x100fe200020e0629 */
[----:B------:R-:W-:Y:S01]  /*3a130*/  IADD3 R27, P2, PT, R6, R40, RZ ;  /* 0x00000028061b7210 */ /* 0x000fe20007f5e0ff */
[--C-:B------:R-:W-:Y:S01]  /*3a140*/  IMAD.X R36, R9, 0x1, R41.reuse, P5 ;  /* 0x0000000109247824 */ /* 0x100fe200028e0629 */
[----:B------:R-:W3:Y:S04]  /*3a150*/  LDL.LU.64 R10, [R1+0x1c70] ;  /* 0x001c7000010a7983 */ /* 0x000ee80000300a00 */
[----:B------:R-:W3:Y:S01]  /*3a160*/  LDL.LU.64 R8, [R1+0x1c78] ;  /* 0x001c780001087983 */ /* 0x000ee20000300a00 */
[----:B------:R-:W-:-:S03]  /*3a170*/  IMAD.X R24, R7, 0x1, R41, P2 ;  /* 0x0000000107187824 */ /* 0x000fc600010e0629 */
[----:B------:R-:W3:Y:S01]  /*3a180*/  LDL.LU.64 R6, [R1+0x1c80] ;  /* 0x001c800001067983 */ /* 0x000ee20000300a00 */
[----:B----4-:R-:W-:-:S05]  /*3a190*/  IADD3 R25, P5, PT, R4, R40, RZ ;  /* 0x0000002804197210 */ /* 0x010fca0007fbe0ff */
[----:B------:R-:W-:Y:S02]  /*3a1a0*/  IMAD.X R22, R5, 0x1, R41, P5 ;  /* 0x0000000105167824 */ /* 0x000fe400028e0629 */
[----:B------:R-:W4:Y:S04]  /*3a1b0*/  LDL.LU.64 R4, [R1+0x1c88] ;  /* 0x001c880001047983 */ /* 0x000f280000300a00 */
[----:B0-----:R-:W4:Y:S01]  /*3a1c0*/  LDL.LU.64 R154, [R1+0x1c90] ;  /* 0x001c9000019a7983 */ /* 0x001f220000300a00 */
[----:B--2---:R-:W-:-:S05]  /*3a1d0*/  IADD3 R21, P2, PT, R2, R40, RZ ;  /* 0x0000002802157210 */ /* 0x004fca0007f5e0ff */
[----:B------:R-:W-:Y:S02]  /*3a1e0*/  IMAD.X R18, R3, 0x1, R41, P2 ;  /* 0x0000000103127824 */ /* 0x000fe400010e0629 */
[----:B------:R-:W2:Y:S04]  /*3a1f0*/  LDL.LU.64 R2, [R1+0x1c98] ;  /* 0x001c980001027983 */ /* 0x000ea80000300a00 */
[----:B------:R-:W2:Y:S04]  /*3a200*/  LDL.LU.64 R34, [R1+0x1ca0] ;  /* 0x001ca00001227983 */ /* 0x000ea80000300a00 */
[----:B------:R-:W2:Y:S04]  /*3a210*/  LDL.LU.64 R156, [R1+0x1ca8] ;  /* 0x001ca800019c7983 */ /* 0x000ea80000300a00 */
[----:B------:R-:W2:Y:S04]  /*3a220*/  LDL.LU.64 R32, [R1+0x1cb0] ;  /* 0x001cb00001207983 */ /* 0x000ea80000300a00 */
[----:B------:R-:W2:Y:S04]  /*3a230*/  LDL.LU.64 R30, [R1+0x1cb8] ;  /* 0x001cb800011e7983 */ /* 0x000ea80000300a00 */
[----:B------:R-:W2:Y:S01]  /*3a240*/  LDL.LU.64 R160, [R1+0x1cc0] ;  /* 0x001cc00001a07983 */ /* 0x000ea20000300a00 */
[----:B---3--:R-:W-:-:S03]  /*3a250*/  IADD3 R26, P4, PT, R16, R40, RZ ;  /* 0x00000028101a7210 */ /* 0x008fc60007f9e0ff */
[----:B------:R-:W3:Y:S02]  /*3a260*/  LDL.LU.64 R28, [R1+0x1cc8] ;  /* 0x001cc800011c7983 */ /* 0x000ee40000300a00 */
[----:B------:R-:W-:Y:S01]  /*3a270*/  IMAD.X R23, R17, 0x1, R41, P4 ;  /* 0x0000000111177824 */ /* 0x000fe200020e0629 */
[----:B------:R-:W-:-:S05]  /*3a280*/  IADD3 R20, P4, PT, R14, R40, RZ ;  /* 0x000000280e147210 */ /* 0x000fca0007f9e0ff */
[----:B------:R-:W-:Y:S01]  /*3a290*/  IMAD.X R17, R15, 0x1, R41, P4 ;  /* 0x000000010f117824 */ /* 0x000fe200020e0629 */
[-C--:B------:R-:W-:Y:S02]  /*3a2a0*/  IADD3 R19, P5, PT, R12, R40.reuse, RZ ;  /* 0x000000280c137210 */ /* 0x080fe40007fbe0ff */
[-C--:B------:R-:W-:Y:S02]  /*3a2b0*/  IADD3 R15, P2, PT, R10, R40.reuse, RZ ;  /* 0x000000280a0f7210 */ /* 0x080fe40007f5e0ff */
[----:B------:R-:W-:-:S03]  /*3a2c0*/  IADD3 R14, P4, PT, R8, R40, RZ ;  /* 0x00000028080e7210 */ /* 0x000fc60007f9e0ff */
[--C-:B------:R-:W-:Y:S02]  /*3a2d0*/  IMAD.X R12, R11, 0x1, R41.reuse, P2 ;  /* 0x000000010b0c7824 */ /* 0x100fe400010e0629 */
[--C-:B------:R-:W-:Y:S02]  /*3a2e0*/  IMAD.X R11, R9, 0x1, R41.reuse, P4 ;  /* 0x00000001090b7824 */ /* 0x100fe400020e0629 */
[----:B------:R-:W-:Y:S01]  /*3a2f0*/  IMAD.X R16, R13, 0x1, R41, P5 ;  /* 0x000000010d107824 */ /* 0x000fe200028e0629 */
[----:B------:R-:W-:-:S05]  /*3a300*/  IADD3 R13, P5, PT, R6, R40, RZ ;  /* 0x00000028060d7210 */ /* 0x000fca0007fbe0ff */
[----:B------:R-:W-:Y:S01]  /*3a310*/  IMAD.X R10, R7, 0x1, R41, P5 ;  /* 0x00000001070a7824 */ /* 0x000fe200028e0629 */
[-C--:B----4-:R-:W-:Y:S02]  /*3a320*/  IADD3 R9, P2, PT, R4, R40.reuse, RZ ;  /* 0x0000002804097210 */ /* 0x090fe40007f5e0ff */
[----:B------:R-:W-:-:S05]  /*3a330*/  IADD3 R8, P4, PT, R154, R40, RZ ;  /* 0x000000289a087210 */ /* 0x000fca0007f9e0ff */
[----:B------:R-:W-:Y:S02]  /*3a340*/  IMAD.X R4, R155, 0x1, R41, P4 ;  /* 0x000000019b047824 */ /* 0x000fe400020e0629 */
[----:B------:R-:W4:Y:S01]  /*3a350*/  LDL.LU.64 R154, [R1+0x1cd0] ;  /* 0x001cd000019a7983 */ /* 0x000f220000300a00 */
[----:B------:R-:W-:-:S03]  /*3a360*/  IADD3.X R5, PT, PT, R5, R41, RZ, P2, !PT ;  /* 0x0000002905057210 */ /* 0x000fc600017fe4ff */
[----:B------:R-:W4:Y:S01]  /*3a370*/  LDL.LU.64 R158, [R1+0x1cd8] ;  /* 0x001cd800019e7983 */ /* 0x000f220000300a00 */
[-C--:B--2---:R-:W-:Y:S02]  /*3a380*/  IADD3 R7, P5, PT, R2, R40.reuse, RZ ;  /* 0x0000002802077210 */ /* 0x084fe40007fbe0ff */
[-C--:B------:R-:W-:Y:S02]  /*3a390*/  IADD3 R165, P2, PT, R34, R40.reuse, RZ ;  /* 0x0000002822a57210 */ /* 0x080fe40007f5e0ff */
[----:B------:R-:W-:-:S03]  /*3a3a0*/  IADD3 R0, P4, PT, R156, R40, RZ ;  /* 0x000000289c007210 */ /* 0x000fc60007f9e0ff */
[--C-:B------:R-:W-:Y:S02]  /*3a3b0*/  IMAD.X R2, R35, 0x1, R41.reuse, P2 ;  /* 0x0000000123027824 */ /* 0x100fe400010e0629 */
[----:B------:R0:W-:Y:S04]  /*3a3c0*/  STL [R1+0x4], R0 ;  /* 0x0000040001007387 */ /* 0x0001e80000100800 */
[----:B------:R-:W2:Y:S01]  /*3a3d0*/  LDL.LU.64 R34, [R1+0x1ce0] ;  /* 0x001ce00001227983 */ /* 0x000ea20000300a00 */
[----:B------:R-:W-:Y:S01]  /*3a3e0*/  IMAD.X R3, R3, 0x1, R41, P5 ;  /* 0x0000000103037824 */ /* 0x000fe200028e0629 */
[----:B0-----:R-:W-:-:S05]  /*3a3f0*/  IADD3 R0, P5, PT, R32, R40, RZ ;  /* 0x0000002820007210 */ /* 0x001fca0007fbe0ff */
[----:B------:R0:W-:Y:S01]  /*3a400*/  STL [R1+0xc], R0 ;  /* 0x00000c0001007387 */ /* 0x0001e20000100800 */
[--C-:B------:R-:W-:Y:S01]  /*3a410*/  IMAD.X R32, R33, 0x1, R41.reuse, P5 ;  /* 0x0000000121207824 */ /* 0x100fe200028e0629 */
[----:B------:R-:W-:Y:S01]  /*3a420*/  IADD3 R6, P2, PT, R30, R40, RZ ;  /* 0x000000281e067210 */ /* 0x000fe20007f5e0ff */
[----:B0-----:R-:W-:-:S05]  /*3a430*/  IMAD.X R0, R157, 0x1, R41, P4 ;  /* 0x000000019d007824 */ /* 0x001fca00020e0629 */
[----:B------:R-:W-:Y:S04]  /*3a440*/  STL [R1], R0 ;  /* 0x0000000001007387 */ /* 0x000fe80000100800 */
[----:B------:R0:W-:Y:S04]  /*3a450*/  STL [R1+0x8], R32 ;  /* 0x0000082001007387 */ /* 0x0001e80000100800 */
[----:B0-----:R-:W2:Y:S01]  /*3a460*/  LDL.LU.64 R32, [R1+0x1ce8] ;  /* 0x001ce80001207983 */ /* 0x001ea20000300a00 */
[----:B------:R-:W-:-:S03]  /*3a470*/  IADD3 R0, P4, PT, R160, R40, RZ ;  /* 0x00000028a0007210 */ /* 0x000fc60007f9e0ff */
[----:B------:R0:W-:Y:S04]  /*3a480*/  STL [R1+0x14], R6 ;  /* 0x0000140601007387 */ /* 0x0001e80000100800 */
[----:B------:R-:W2:Y:S04]  /*3a490*/  LDL.LU.64 R156, [R1+0x1cf0] ;  /* 0x001cf000019c7983 */ /* 0x000ea80000300a00 */
[----:B------:R3:W-:Y:S01]  /*3a4a0*/  STL [R1+0x1c], R0 ;  /* 0x00001c0001007387 */ /* 0x0007e20000100800 */
[----:B0-----:R-:W-:-:S03]  /*3a4b0*/  IMAD.X R6, R31, 0x1, R41, P2 ;  /* 0x000000011f067824 */ /* 0x001fc600010e0629 */
[----:B------:R-:W2:Y:S01]  /*3a4c0*/  LDL.LU.64 R30, [R1+0x1cf8] ;  /* 0x001cf800011e7983 */ /* 0x000ea20000300a00 */
[----:B---3--:R-:W-:-:S05]  /*3a4d0*/  IADD3 R0, P5, PT, R28, R40, RZ ;  /* 0x000000281c007210 */ /* 0x008fca0007fbe0ff */
[----:B------:R0:W-:Y:S01]  /*3a4e0*/  STL [R1+0x24], R0 ;  /* 0x0000240001007387 */ /* 0x0001e20000100800 */
[----:B------:R-:W-:-:S03]  /*3a4f0*/  IMAD.X R28, R29, 0x1, R41, P5 ;  /* 0x000000011d1c7824 */ /* 0x000fc600028e0629 */
[----:B------:R-:W-:Y:S01]  /*3a500*/  STL [R1+0x10], R6 ;  /* 0x0000100601007387 */ /* 0x000fe20000100800 */
[----:B0-----:R-:W-:-:S05]  /*3a510*/  IMAD.X R0, R161, 0x1, R41, P4 ;  /* 0x00000001a1007824 */ /* 0x001fca00020e0629 */
[----:B------:R-:W-:Y:S04]  /*3a520*/  STL [R1+0x18], R0 ;  /* 0x0000180001007387 */ /* 0x000fe80000100800 */
[----:B------:R0:W-:Y:S04]  /*3a530*/  STL [R1+0x20], R28 ;  /* 0x0000201c01007387 */ /* 0x0001e80000100800 */
[----:B0-----:R-:W3:Y:S01]  /*3a540*/  LDL.LU.64 R28, [R1+0x1d00] ;  /* 0x001d0000011c7983 */ /* 0x001ee20000300a00 */
[-C--:B----4-:R-:W-:Y:S02]  /*3a550*/  IADD3 R6, P2, PT, R154, R40.reuse, RZ ;  /* 0x000000289a067210 */ /* 0x090fe40007f5e0ff */
[----:B------:R-:W-:-:S03]  /*3a560*/  IADD3 R0, P4, PT, R158, R40, RZ ;  /* 0x000000289e007210 */ /* 0x000fc60007f9e0ff */
[----:B------:R0:W-:Y:S04]  /*3a570*/  STL [R1+0x2c], R6 ;  /* 0x00002c0601007387 */ /* 0x0001e80000100800 */
[----:B------:R-:W4:Y:S04]  /*3a580*/  LDL.LU.64 R160, [R1+0x1d08] ;  /* 0x001d080001a07983 */ /* 0x000f280000300a00 */
[----:B------:R2:W-:Y:S01]  /*3a590*/  STL [R1+0x34], R0 ;  /* 0x0000340001007387 */ /* 0x0005e20000100800 */
[----:B0-----:R-:W-:-:S03]  /*3a5a0*/  IMAD.X R6, R155, 0x1, R41, P2 ;  /* 0x000000019b067824 */ /* 0x001fc600010e0629 */
[----:B------:R-:W4:Y:S01]  /*3a5b0*/  LDL.LU.64 R154, [R1+0x1d10] ;  /* 0x001d1000019a7983 */ /* 0x000f220000300a00 */
[----:B--2---:R-:W-:-:S05]  /*3a5c0*/  IADD3 R0, P5, PT, R34, R40, RZ ;  /* 0x0000002822007210 */ /* 0x004fca0007fbe0ff */
[----:B------:R0:W-:Y:S01]  /*3a5d0*/  STL [R1+0x3c], R0 ;  /* 0x00003c0001007387 */ /* 0x0001e20000100800 */
[----:B------:R-:W-:-:S03]  /*3a5e0*/  IMAD.X R34, R35, 0x1, R41, P5 ;  /* 0x0000000123227824 */ /* 0x000fc600028e0629 */
[----:B------:R-:W-:Y:S01]  /*3a5f0*/  STL [R1+0x28], R6 ;  /* 0x0000280601007387 */ /* 0x000fe20000100800 */
[----:B0-----:R-:W-:-:S05]  /*3a600*/  IMAD.X R0, R159, 0x1, R41, P4 ;  /* 0x000000019f007824 */ /* 0x001fca00020e0629 */
[----:B------:R-:W-:Y:S04]  /*3a610*/  STL [R1+0x30], R0 ;  /* 0x0000300001007387 */ /* 0x000fe80000100800 */
[----:B------:R0:W-:Y:S04]  /*3a620*/  STL [R1+0x38], R34 ;  /* 0x0000382201007387 */ /* 0x0001e80000100800 */
[----:B0-----:R-:W2:Y:S01]  /*3a630*/  LDL.LU.64 R34, [R1+0x1d18] ;  /* 0x001d180001227983 */ /* 0x001ea20000300a00 */
[----:B------:R-:W-:-:S05]  /*3a640*/  IADD3 R6, P2, PT, R32, R40, RZ ;  /* 0x0000002820067210 */ /* 0x000fca0007f5e0ff */
[----:B------:R0:W-:Y:S01]  /*3a650*/  STL [R1+0x44], R6 ;  /* 0x0000440601007387 */ /* 0x0001e20000100800 */
[----:B------:R-:W-:-:S03]  /*3a660*/  IADD3 R0, P4, PT, R156, R40, RZ ;  /* 0x000000289c007210 */ /* 0x000fc60007f9e0ff */
[----:B------:R-:W2:Y:S04]  /*3a670*/  LDL.LU.64 R158, [R1+0x1d20] ;  /* 0x001d2000019e7983 */ /* 0x000ea80000300a00 */
[----:B------:R1:W-:Y:S01]  /*3a680*/  STL [R1+0x4c], R0 ;  /* 0x00004c0001007387 */ /* 0x0003e20000100800 */
[----:B0-----:R-:W-:-:S03]  /*3a690*/  IMAD.X R6, R33, 0x1, R41, P2 ;  /* 0x0000000121067824 */ /* 0x001fc600010e0629 */
[----:B------:R-:W2:Y:S01]  /*3a6a0*/  LDL.LU.64 R32, [R1+0x1d28] ;  /* 0x001d280001207983 */ /* 0x000ea20000300a00 */
[----:B-1----:R-:W-:-:S05]  /*3a6b0*/  IADD3 R0, P5, PT, R30, R40, RZ ;  /* 0x000000281e007210 */ /* 0x002fca0007fbe0ff */
[----:B------:R0:W-:Y:S01]  /*3a6c0*/  STL [R1+0x54], R0 ;  /* 0x0000540001007387 */ /* 0x0001e20000100800 */
[----:B------:R-:W-:-:S03]  /*3a6d0*/  IMAD.X R30, R31, 0x1, R41, P5 ;  /* 0x000000011f1e7824 */ /* 0x000fc600028e0629 */
[----:B------:R-:W-:Y:S01]  /*3a6e0*/  STL [R1+0x40], R6 ;  /* 0x0000400601007387 */ /* 0x000fe20000100800 */
[----:B0-----:R-:W-:-:S05]  /*3a6f0*/  IMAD.X R0, R157, 0x1, R41, P4 ;  /* 0x000000019d007824 */ /* 0x001fca00020e0629 */
[----:B------:R-:W-:Y:S04]  /*3a700*/  STL [R1+0x48], R0 ;  /* 0x0000480001007387 */ /* 0x000fe80000100800 */
[----:B------:R0:W-:Y:S04]  /*3a710*/  STL [R1+0x50], R30 ;  /* 0x0000501e01007387 */ /* 0x0001e80000100800 */
[----:B0-----:R-:W2:Y:S01]  /*3a720*/  LDL.LU.64 R30, [R1+0x1d30] ;  /* 0x001d3000011e7983 */ /* 0x001ea20000300a00 */
[----:B---3--:R-:W-:-:S05]  /*3a730*/  IADD3 R6, P2, PT, R28, R40, RZ ;  /* 0x000000281c067210 */ /* 0x008fca0007f5e0ff */
[----:B------:R0:W-:Y:S04]  /*3a740*/  STL [R1+0x5c], R6 ;  /* 0x00005c0601007387 */ /* 0x0001e80000100800 */
[----:B------:R-:W3:Y:S01]  /*3a750*/  LDL.LU.64 R156, [R1+0x1d38] ;  /* 0x001d3800019c7983 */ /* 0x000ee20000300a00 */
[----:B0-----:R-:W-:Y:S01]  /*3a760*/  IMAD.X R6, R29, 0x1, R41, P2 ;  /* 0x000000011d067824 */ /* 0x001fe200010e0629 */
[----:B----4-:R-:W-:-:S05]  /*3a770*/  IADD3 R0, P4, PT, R160, R40, RZ ;  /* 0x00000028a0007210 */ /* 0x010fca0007f9e0ff */
[----:B------:R0:W-:Y:S04]  /*3a780*/  STL [R1+0x64], R0 ;  /* 0x0000640001007387 */ /* 0x0001e80000100800 */
[----:B------:R-:W4:Y:S01]  /*3a790*/  LDL.LU.64 R28, [R1+0x1d40] ;  /* 0x001d4000011c7983 */ /* 0x000f220000300a00 */
[----:B0-----:R-:W-:-:S05]  /*3a7a0*/  IADD3 R0, P5, PT, R154, R40, RZ ;  /* 0x000000289a007210 */ /* 0x001fca0007fbe0ff */
[----:B------:R0:W-:Y:S01]  /*3a7b0*/  STL [R1+0x6c], R0 ;  /* 0x00006c0001007387 */ /* 0x0001e20000100800 */
[----:B------:R-:W-:-:S03]  /*3a7c0*/  IMAD.X R154, R155, 0x1, R41, P5 ;  /* 0x000000019b9a7824 */ /* 0x000fc600028e0629 */
[----:B------:R-:W-:Y:S01]  /*3a7d0*/  STL [R1+0x58], R6 ;  /* 0x0000580601007387 */ /* 0x000fe20000100800 */
[----:B0-----:R-:W-:-:S05]  /*3a7e0*/  IMAD.X R0, R161, 0x1, R41, P4 ;  /* 0x00000001a1007824 */ /* 0x001fca00020e0629 */
[----:B------:R-:W-:Y:S04]  /*3a7f0*/  STL [R1+0x60], R0 ;  /* 0x0000600001007387 */ /* 0x000fe80000100800 */
[----:B------:R0:W-:Y:S04]  /*3a800*/  STL [R1+0x68], R154 ;  /* 0x0000689a01007387 */ /* 0x0001e80000100800 */
[----:B0-----:R-:W4:Y:S01]  /*3a810*/  LDL.LU.64 R154, [R1+0x1d48] ;  /* 0x001d4800019a7983 */ /* 0x001f220000300a00 */
[----:B--2---:R-:W-:-:S05]  /*3a820*/  IADD3 R6, P2, PT, R34, R40, RZ ;  /* 0x0000002822067210 */ /* 0x004fca0007f5e0ff */
[----:B------:R0:W-:Y:S04]  /*3a830*/  STL [R1+0x74], R6 ;  /* 0x0000740601007387 */ /* 0x0001e80000100800 */
[----:B------:R-:W2:Y:S01]  /*3a840*/  LDL.LU.64 R160, [R1+0x1d50] ;  /* 0x001d500001a07983 */ /* 0x000ea20000300a00 */
[----:B------:R-:W-:Y:S01]  /*3a850*/  IADD3 R0, P4, PT, R158, R40, RZ ;  /* 0x000000289e007210 */ /* 0x000fe20007f9e0ff */
[----:B0-----:R-:W-:-:S04]  /*3a860*/  IMAD.X R6, R35, 0x1, R41, P2 ;  /* 0x0000000123067824 */ /* 0x001fc800010e0629 */
[----:B------:R0:W-:Y:S04]  /*3a870*/  STL [R1+0x7c], R0 ;  /* 0x00007c0001007387 */ /* 0x0001e80000100800 */
[----:B------:R-:W2:Y:S01]  /*3a880*/  LDL.LU.64 R34, [R1+0x1d58] ;  /* 0x001d580001227983 */ /* 0x000ea20000300a00 */
[----:B0-----:R-:W-:-:S05]  /*3a890*/  IADD3 R0, P5, PT, R32, R40, RZ ;  /* 0x0000002820007210 */ /* 0x001fca0007fbe0ff */
[----:B------:R0:W-:Y:S01]  /*3a8a0*/  STL [R1+0x84], R0 ;  /* 0x0000840001007387 */ /* 0x0001e20000100800 */
[----:B------:R-:W-:-:S03]  /*3a8b0*/  IMAD.X R32, R33, 0x1, R41, P5 ;  /* 0x0000000121207824 */ /* 0x000fc600028e0629 */
[----:B------:R1:W-:Y:S01]  /*3a8c0*/  STL [R1+0x70], R6 ;  /* 0x0000700601007387 */ /* 0x0003e20000100800 */
[----:B0-----:R-:W-:-:S05]  /*3a8d0*/  IMAD.X R0, R159, 0x1, R41, P4 ;  /* 0x000000019f007824 */ /* 0x001fca00020e0629 */
[----:B------:R-:W-:Y:S04]  /*3a8e0*/  STL [R1+0x78], R0 ;  /* 0x0000780001007387 */ /* 0x000fe80000100800 */
[----:B------:R0:W-:Y:S01]  /*3a8f0*/  STL [R1+0x80], R32 ;  /* 0x0000802001007387 */ /* 0x0001e20000100800 */
[----:B-1----:R-:W-:-:S03]  /*3a900*/  IADD3 R6, P2, PT, R30, R40, RZ ;  /* 0x000000281e067210 */ /* 0x002fc60007f5e0ff */
[----:B0-----:R-:W2:Y:S04]  /*3a910*/  LDL.LU.64 R32, [R1+0x1d60] ;  /* 0x001d600001207983 */ /* 0x001ea80000300a00 */
[----:B------:R0:W-:Y:S04]  /*3a920*/  STL [R1+0x8c], R6 ;  /* 0x00008c0601007387 */ /* 0x0001e80000100800 */
[----:B------:R-:W2:Y:S01]  /*3a930*/  LDL.LU.64 R158, [R1+0x1d68] ;  /* 0x001d6800019e7983 */ /* 0x000ea20000300a00 */
[----:B---3--:R-:W-:-:S05]  /*3a940*/  IADD3 R0, P4, PT, R156, R40, RZ ;  /* 0x000000289c007210 */ /* 0x008fca0007f9e0ff */
[----:B------:R4:W-:Y:S01]  /*3a950*/  STL [R1+0x94], R0 ;  /* 0x0000940001007387 */ /* 0x0009e20000100800 */
[----:B0-----:R-:W-:-:S03]  /*3a960*/  IMAD.X R6, R31, 0x1, R41, P2 ;  /* 0x000000011f067824 */ /* 0x001fc600010e0629 */
[----:B------:R-:W3:Y:S01]  /*3a970*/  LDL.LU.64 R30, [R1+0x1d70] ;  /* 0x001d7000011e7983 */ /* 0x000ee20000300a00 */
[----:B----4-:R-:W-:-:S05]  /*3a980*/  IADD3 R0, P5, PT, R28, R40, RZ ;  /* 0x000000281c007210 */ /* 0x010fca0007fbe0ff */
[----:B------:R0:W-:Y:S01]  /*3a990*/  STL [R1+0x9c], R0 ;  /* 0x00009c0001007387 */ /* 0x0001e20000100800 */
[----:B------:R-:W-:-:S03]  /*3a9a0*/  IMAD.X R28, R29, 0x1, R41, P5 ;  /* 0x000000011d1c7824 */ /* 0x000fc600028e0629 */
[----:B------:R-:W-:Y:S01]  /*3a9b0*/  STL [R1+0x88], R6 ;  /* 0x0000880601007387 */ /* 0x000fe20000100800 */
[----:B0-----:R-:W-:-:S05]  /*3a9c0*/  IMAD.X R0, R157, 0x1, R41, P4 ;  /* 0x000000019d007824 */ /* 0x001fca00020e0629 */
[----:B------:R-:W-:Y:S04]  /*3a9d0*/  STL [R1+0x90], R0 ;  /* 0x0000900001007387 */ /* 0x000fe80000100800 */
[----:B------:R0:W-:Y:S04]  /*3a9e0*/  STL [R1+0x98], R28 ;  /* 0x0000981c01007387 */ /* 0x0001e80000100800 */
[----:B0-----:R-:W4:Y:S01]  /*3a9f0*/  LDL.LU.64 R28, [R1+0x1d78] ;  /* 0x001d7800011c7983 */ /* 0x001f220000300a00 */
[----:B------:R-:W-:-:S05]  /*3aa00*/  IADD3 R6, P2, PT, R154, R40, RZ ;  /* 0x000000289a067210 */ /* 0x000fca0007f5e0ff */
[----:B------:R0:W-:Y:S04]  /*3aa10*/  STL [R1+0xa4], R6 ;  /* 0x0000a40601007387 */ /* 0x0001e80000100800 */
[----:B------:R-:W4:Y:S01]  /*3aa20*/  LDL.LU.64 R156, [R1+0x1d80] ;  /* 0x001d8000019c7983 */ /* 0x000f220000300a00 */
[----:B0-----:R-:W-:Y:S01]  /*3aa30*/  IMAD.X R6, R155, 0x1, R41, P2 ;  /* 0x000000019b067824 */ /* 0x001fe200010e0629 */
[----:B--2---:R-:W-:-:S05]  /*3aa40*/  IADD3 R0, P4, PT, R160, R40, RZ ;  /* 0x00000028a0007210 */ /* 0x004fca0007f9e0ff */
[----:B------:R0:W-:Y:S04]  /*3aa50*/  STL [R1+0xac], R0 ;  /* 0x0000ac0001007387 */ /* 0x0001e80000100800 */
[----:B------:R-:W2:Y:S01]  /*3aa60*/  LDL.LU.64 R154, [R1+0x1d88] ;  /* 0x001d8800019a7983 */ /* 0x000ea20000300a00 */
[----:B0-----:R-:W-:-:S05]  /*3aa70*/  IADD3 R0, P5, PT, R34, R40, RZ ;  /* 0x0000002822007210 */ /* 0x001fca0007fbe0ff */
        /* <DEDUP_REMOVED lines=14> */
[----:B---3--:R-:W-:-:S05]  /*3ab60*/  IADD3 R0, P5, PT, R30, R40, RZ ;  /* 0x000000281e007210 */ /* 0x008fca0007fbe0ff */
[----:B------:R0:W-:Y:S01]  /*3ab70*/  STL [R1+0xcc], R0 ;  /* 0x0000cc0001007387 */ /* 0x0001e20000100800 */
[----:B------:R-:W-:-:S03]  /*3ab80*/  IADD3.X R30, PT, PT, R31, R41, RZ, P5, !PT ;  /* 0x000000291f1e7210 */ /* 0x000fc60002ffe4ff */
[----:B------:R-:W-:Y:S01]  /*3ab90*/  STL [R1+0xb8], R6 ;  /* 0x0000b80601007387 */ /* 0x000fe20000100800 */
[----:B0-----:R-:W-:-:S05]  /*3aba0*/  IMAD.X R0, R159, 0x1, R41, P4 ;  /* 0x000000019f007824 */ /* 0x001fca00020e0629 */
[----:B------:R-:W-:Y:S04]  /*3abb0*/  STL [R1+0xc0], R0 ;  /* 0x0000c00001007387 */ /* 0x000fe80000100800 */
[----:B------:R0:W-:Y:S04]  /*3abc0*/  STL [R1+0xc8], R30 ;  /* 0x0000c81e01007387 */ /* 0x0001e80000100800 */
[----:B0-----:R-:W3:Y:S01]  /*3abd0*/  LDL.LU.64 R30, [R1+0x1da8] ;  /* 0x001da800011e7983 */ /* 0x001ee20000300a00 */
[----:B----4-:R-:W-:-:S05]  /*3abe0*/  IADD3 R6, P2, PT, R28, R40, RZ ;  /* 0x000000281c067210 */ /* 0x010fca0007f5e0ff */
[----:B------:R0:W-:Y:S04]  /*3abf0*/  STL [R1+0xd4], R6 ;  /* 0x0000d40601007387 */ /* 0x0001e80000100800 */
[----:B------:R-:W4:Y:S01]  /*3ac00*/  LDL.LU.64 R158, [R1+0x1db0] ;  /* 0x001db000019e7983 */ /* 0x000f220000300a00 */
[----:B------:R-:W-:Y:S01]  /*3ac10*/  IADD3 R0, P4, PT, R156, R40, RZ ;  /* 0x000000289c007210 */ /* 0x000fe20007f9e0ff */
[----:B0-----:R-:W-:-:S04]  /*3ac20*/  IMAD.X R6, R29, 0x1, R41, P2 ;  /* 0x000000011d067824 */ /* 0x001fc800010e0629 */
[----:B------:R2:W-:Y:S04]  /*3ac30*/  STL [R1+0xdc], R0 ;  /* 0x0000dc0001007387 */ /* 0x0005e80000100800 */
[----:B------:R-:W4:Y:S01]  /*3ac40*/  LDL.LU.64 R28, [R1+0x1db8] ;  /* 0x001db800011c7983 */ /* 0x000f220000300a00 */
[----:B--2---:R-:W-:-:S05]  /*3ac50*/  IADD3 R0, P5, PT, R154, R40, RZ ;  /* 0x000000289a007210 */ /* 0x004fca0007fbe0ff */
[----:B------:R0:W-:Y:S01]  /*3ac60*/  STL [R1+0xe4], R0 ;  /* 0x0000e40001007387 */ /* 0x0001e20000100800 */
[----:B------:R-:W-:-:S03]  /*3ac70*/  IMAD.X R154, R155, 0x1, R41, P5 ;  /* 0x000000019b9a7824 */ /* 0x000fc600028e0629 */
[----:B------:R1:W-:Y:S01]  /*3ac80*/  STL [R1+0xd0], R6 ;  /* 0x0000d00601007387 */ /* 0x0003e20000100800 */
[----:B0-----:R-:W-:-:S05]  /*3ac90*/  IMAD.X R0, R157, 0x1, R41, P4 ;  /* 0x000000019d007824 */ /* 0x001fca00020e0629 */
[----:B------:R-:W-:Y:S04]  /*3aca0*/  STL [R1+0xd8], R0 ;  /* 0x0000d80001007387 */ /* 0x000fe80000100800 */
[----:B------:R0:W-:Y:S04]  /*3acb0*/  STL [R1+0xe0], R154 ;  /* 0x0000e09a01007387 */ /* 0x0001e80000100800 */
[----:B------:R-:W2:Y:S01]  /*3acc0*/  LDL.LU.64 R156, [R1+0x1dc0] ;  /* 0x001dc000019c7983 */ /* 0x000ea20000300a00 */
[----:B-1----:R-:W-:-:S05]  /*3acd0*/  IADD3 R6, P2, PT, R34, R40, RZ ;  /* 0x0000002822067210 */ /* 0x002fca0007f5e0ff */
[----:B------:R1:W-:Y:S04]  /*3ace0*/  STL [R1+0xec], R6 ;  /* 0x0000ec0601007387 */ /* 0x0003e80000100800 */
[----:B0-----:R-:W2:Y:S01]  /*3acf0*/  LDL.LU.64 R154, [R1+0x1dc8] ;  /* 0x001dc800019a7983 */ /* 0x001ea20000300a00 */
[----:B------:R-:W-:Y:S01]  /*3ad00*/  IADD3 R0, P4, PT, R160, R40, RZ ;  /* 0x00000028a0007210 */ /* 0x000fe20007f9e0ff */
[----:B-1----:R-:W-:-:S04]  /*3ad10*/  IMAD.X R6, R35, 0x1, R41, P2 ;  /* 0x0000000123067824 */ /* 0x002fc800010e0629 */
        /* <DEDUP_REMOVED lines=43> */
[----:B---3--:R-:W-:-:S05]  /*3afd0*/  IADD3 R0, P4, PT, R160, R40, RZ ;  /* 0x00000028a0007210 */ /* 0x008fca0007f9e0ff */
[----:B------:R4:W-:Y:S01]  /*3afe0*/  STL [R1+0x13c], R0 ;  /* 0x00013c0001007387 */ /* 0x0009e20000100800 */
[----:B-1----:R-:W-:-:S03]  /*3aff0*/  IMAD.X R6, R33, 0x1, R41, P2 ;  /* 0x0000000121067824 */ /* 0x002fc600010e0629 */
        /* <DEDUP_REMOVED lines=27> */
[----:B-1----:R-:W-:Y:S01]  /*3b1b0*/  IMAD.X R6, R155, 0x1, R41, P2 ;  /* 0x000000019b067824 */ /* 0x002fe200010e0629 */
[----:B------:R-:W-:-:S05]  /*3b1c0*/  IADD3 R0, P4, PT, R34, R40, RZ ;  /* 0x0000002822007210 */ /* 0x000fca0007f9e0ff */
[----:B------:R3:W-:Y:S04]  /*3b1d0*/  STL [R1+0x16c], R0 ;  /* 0x00016c0001007387 */ /* 0x0007e80000100800 */
[----:B------:R-:W2:Y:S01]  /*3b1e0*/  LDL.LU.64 R154, [R1+0x1e48] ;  /* 0x001e4800019a7983 */ /* 0x000ea20000300a00 */
[----:B---3--:R-:W-:-:S05]  /*3b1f0*/  IADD3 R0, P5, PT, R32, R40, RZ ;  /* 0x0000002820007210 */ /* 0x008fca0007fbe0ff */
[----:B------:R0:W-:Y:S01]  /*3b200*/  STL [R1+0x174], R0 ;  /* 0x0001740001007387 */ /* 0x0001e20000100800 */
[----:B------:R-:W-:-:S03]  /*3b210*/  IMAD.X R32, R33, 0x1, R41, P5 ;  /* 0x0000000121207824 */ /* 0x000fc600028e0629 */
[----:B------:R4:W-:Y:S01]  /*3b220*/  STL [R1+0x160], R6 ;  /* 0x0001600601007387 */ /* 0x0009e20000100800 */
[----:B0-----:R-:W-:-:S05]  /*3b230*/  IMAD.X R0, R35, 0x1, R41, P4 ;  /* 0x0000000123007824 */ /* 0x001fca00020e0629 */
[----:B------:R-:W-:Y:S04]  /*3b240*/  STL [R1+0x168], R0 ;  /* 0x0001680001007387 */ /* 0x000fe80000100800 */
[----:B------:R0:W-:Y:S04]  /*3b250*/  STL [R1+0x170], R32 ;  /* 0x0001702001007387 */ /* 0x0001e80000100800 */
[----:B------:R-:W3:Y:S01]  /*3b260*/  LDL.LU.64 R34, [R1+0x1e50] ;  /* 0x001e500001227983 */ /* 0x000ee20000300a00 */
[----:B----4-:R-:W-:-:S05]  /*3b270*/  IADD3 R6, P2, PT, R30, R40, RZ ;  /* 0x000000281e067210 */ /* 0x010fca0007f5e0ff */
[----:B------:R1:W-:Y:S04]  /*3b280*/  STL [R1+0x17c], R6 ;  /* 0x00017c0601007387 */ /* 0x0003e80000100800 */
[----:B0-----:R-:W4:Y:S01]  /*3b290*/  LDL.LU.64 R32, [R1+0x1e58] ;  /* 0x001e580001207983 */ /* 0x001f220000300a00 */
[----:B------:R-:W-:Y:S01]  /*3b2a0*/  IADD3 R0, P4, PT, R160, R40, RZ ;  /* 0x00000028a0007210 */ /* 0x000fe20007f9e0ff */
[----:B-1----:R-:W-:-:S04]  /*3b2b0*/  IMAD.X R6, R31, 0x1, R41, P2 ;  /* 0x000000011f067824 */ /* 0x002fc800010e0629 */
        /* <DEDUP_REMOVED lines=25> */
[----:B---3--:R-:W-:-:S05]  /*3b450*/  IADD3 R6, P2, PT, R34, R40, RZ ;  /* 0x0000002822067210 */ /* 0x008fca0007f5e0ff */
[----:B------:R1:W-:Y:S04]  /*3b460*/  STL [R1+0x1ac], R6 ;  /* 0x0001ac0601007387 */ /* 0x0003e80000100800 */
[----:B0-----:R-:W3:Y:S01]  /*3b470*/  LDL.LU.64 R154, [R1+0x1e88] ;  /* 0x001e8800019a7983 */ /* 0x001ee20000300a00 */
[----:B-1----:R-:W-:Y:S01]  /*3b480*/  IMAD.X R6, R35, 0x1, R41, P2 ;  /* 0x0000000123067824 */ /* 0x002fe200010e0629 */
[----:B----4-:R-:W-:-:S05]  /*3b490*/  IADD3 R0, P4, PT, R32, R40, RZ ;  /* 0x0000002820007210 */ /* 0x010fca0007f9e0ff */
[----:B------:R0:W-:Y:S04]  /*3b4a0*/  STL [R1+0x1b4], R0 ;  /* 0x0001b40001007387 */ /* 0x0001e80000100800 */
[----:B------:R-:W4:Y:S01]  /*3b4b0*/  LDL.LU.64 R34, [R1+0x1e90] ;  /* 0x001e900001227983 */ /* 0x000f220000300a00 */
[----:B0-----:R-:W-:-:S05]  /*3b4c0*/  IADD3 R0, P5, PT, R30, R40, RZ ;  /* 0x000000281e007210 */ /* 0x001fca0007fbe0ff */
[----:B------:R0:W-:Y:S01]  /*3b4d0*/  STL [R1+0x1bc], R0 ;  /* 0x0001bc0001007387 */ /* 0x0001e20000100800 */
[----:B------:R-:W-:-:S03]  /*3b4e0*/  IMAD.X R30, R31, 0x1, R41, P5 ;  /* 0x000000011f1e7824 */ /* 0x000fc600028e0629 */
[----:B------:R2:W-:Y:S01]  /*3b4f0*/  STL [R1+0x1a8], R6 ;  /* 0x0001a80601007387 */ /* 0x0005e20000100800 */
[----:B0-----:R-:W-:-:S05]  /*3b500*/  IADD3.X R0, PT, PT, R33, R41, RZ, P4, !PT ;  /* 0x0000002921007210 */ /* 0x001fca00027fe4ff */
[----:B------:R-:W-:Y:S04]  /*3b510*/  STL [R1+0x1b0], R0 ;  /* 0x0001b00001007387 */ /* 0x000fe80000100800 */
[----:B------:R0:W-:Y:S04]  /*3b520*/  STL [R1+0x1b8], R30 ;  /* 0x0001b81e01007387 */ /* 0x0001e80000100800 */
[----:B------:R-:W4:Y:S01]  /*3b530*/  LDL.LU.64 R32, [R1+0x1e98] ;  /* 0x001e980001207983 */ /* 0x000f220000300a00 */
[----:B--2---:R-:W-:-:S05]  /*3b540*/  IADD3 R6, P2, PT, R160, R40, RZ ;  /* 0x00000028a0067210 */ /* 0x004fca0007f5e0ff */
[----:B------:R1:W-:Y:S04]  /*3b550*/  STL [R1+0x1c4], R6 ;  /* 0x0001c40601007387 */ /* 0x0003e80000100800 */
[----:B0-----:R-:W2:Y:S01]  /*3b560*/  LDL.LU.64 R30, [R1+0x1ea0] ;  /* 0x001ea000011e7983 */ /* 0x001ea20000300a00 */
[----:B------:R-:W-:Y:S01]  /*3b570*/  IADD3 R0, P4, PT, R28, R40, RZ ;  /* 0x000000281c007210 */ /* 0x000fe20007f9e0ff */
[----:B-1----:R-:W-:-:S04]  /*3b580*/  IMAD.X R6, R161, 0x1, R41, P2 ;  /* 0x00000001a1067824 */ /* 0x002fc800010e0629 */
[----:B------:R0:W-:Y:S01]  /*3b590*/  STL [R1+0x1cc], R0 ;  /* 0x0001cc0001007387 */ /* 0x0001e20000100800 */
[----:B------:R-:W-:Y:S01]  /*3b5a0*/  IADD3 R162, P5, PT, R158, R40, RZ ;  /* 0x000000289ea27210 */ /* 0x000fe20007fbe0ff */
[----:B0-----:R-:W-:-:S04]  /*3b5b0*/  IMAD.X R0, R29, 0x1, R41, P4 ;  /* 0x000000011d007824 */ /* 0x001fc800020e0629 */
[----:B------:R0:W-:Y:S04]  /*3b5c0*/  STL [R1+0x1d4], R162 ;  /* 0x0001d4a201007387 */ /* 0x0001e80000100800 */
[----:B------:R-:W2:Y:S01]  /*3b5d0*/  LDL.LU.64 R28, [R1+0x1ea8] ;  /* 0x001ea800011c7983 */ /* 0x000ea20000300a00 */
[----:B------:R-:W-:-:S03]  /*3b5e0*/  IMAD.X R158, R159, 0x1, R41, P5 ;  /* 0x000000019f9e7824 */ /* 0x000fc600028e0629 */
[----:B------:R1:W-:Y:S04]  /*3b5f0*/  STL [R1+0x1c0], R6 ;  /* 0x0001c00601007387 */ /* 0x0003e80000100800 */
[----:B------:R3:W-:Y:S04]  /*3b600*/  STL [R1+0x1c8], R0 ;  /* 0x0001c80001007387 */ /* 0x0007e80000100800 */
[----:B------:R-:W-:Y:S04]  /*3b610*/  STL [R1+0x1d0], R158 ;  /* 0x0001d09e01007387 */ /* 0x000fe80000100800 */
[----:B0-----:R-:W2:Y:S01]  /*3b620*/  LDL.LU.64 R162, [R1+0x1eb0] ;  /* 0x001eb00001a27983 */ /* 0x001ea20000300a00 */
[----:B-1----:R-:W-:-:S05]  /*3b630*/  IADD3 R6, P2, PT, R156, R40, RZ ;  /* 0x000000289c067210 */ /* 0x002fca0007f5e0ff */
[----:B------:R0:W-:Y:S04]  /*3b640*/  STL [R1+0x1dc], R6 ;  /* 0x0001dc0601007387 */ /* 0x0001e80000100800 */
[----:B------:R-:W2:Y:S01]  /*3b650*/  LDL.LU.64 R160, [R1+0x1eb8] ;  /* 0x001eb80001a07983 */ /* 0x000ea20000300a00 */
[----:B---3--:R-:W-:Y:S01]  /*3b660*/  IADD3 R0, P4, PT, R154, R40, RZ ;  /* 0x000000289a007210 */ /* 0x008fe20007f9e0ff */
[----:B0-----:R-:W-:-:S04]  /*3b670*/  IMAD.X R6, R157, 0x1, R41, P2 ;  /* 0x000000019d067824 */ /* 0x001fc800010e0629 */
[----:B------:R0:W-:Y:S02]  /*3b680*/  STL [R1+0x1e4], R0 ;  /* 0x0001e40001007387 */ /* 0x0001e40000100800 */
[----:B0-----:R-:W-:Y:S01]  /*3b690*/  IMAD.X R0, R155, 0x1, R41, P4 ;  /* 0x000000019b007824 */ /* 0x001fe200020e0629 */
[----:B----4-:R-:W-:-:S05]  /*3b6a0*/  IADD3 R158, P5, PT, R34, R40, RZ ;  /* 0x00000028229e7210 */ /* 0x010fca0007fbe0ff */
[----:B------:R0:W-:Y:S01]  /*3b6b0*/  STL [R1+0x1ec], R158 ;  /* 0x0001ec9e01007387 */ /* 0x0001e20000100800 */
[----:B------:R-:W-:-:S03]  /*3b6c0*/  IMAD.X R34, R35, 0x1, R41, P5 ;  /* 0x0000000123227824 */ /* 0x000fc600028e0629 */
[----:B0-----:R-:W3:Y:S04]  /*3b6d0*/  LDL.LU.64 R158, [R1+0x1ec0] ;  /* 0x001ec000019e7983 */ /* 0x001ee80000300a00 */
[----:B------:R0:W-:Y:S04]  /*3b6e0*/  STL [R1+0x1d8], R6 ;  /* 0x0001d80601007387 */ /* 0x0001e80000100800 */
[----:B------:R2:W-:Y:S04]  /*3b6f0*/  STL [R1+0x1e0], R0 ;  /* 0x0001e00001007387 */ /* 0x0005e80000100800 */
[----:B------:R1:W-:Y:S04]  /*3b700*/  STL [R1+0x1e8], R34 ;  /* 0x0001e82201007387 */ /* 0x0003e80000100800 */
[----:B------:R-:W4:Y:S01]  /*3b710*/  LDL.LU.64 R156, [R1+0x1ec8] ;  /* 0x001ec800019c7983 */ /* 0x000f220000300a00 */
[----:B0-----:R-:W-:-:S05]  /*3b720*/  IADD3 R6, P2, PT, R32, R40, RZ ;  /* 0x0000002820067210 */ /* 0x001fca0007f5e0ff */
[----:B------:R0:W-:Y:S04]  /*3b730*/  STL [R1+0x1f4], R6 ;  /* 0x0001f40601007387 */ /* 0x0001e80000100800 */
[----:B------:R-:W4:Y:S01]  /*3b740*/  LDL.LU.64 R154, [R1+0x1ed0] ;  /* 0x001ed000019a7983 */ /* 0x000f220000300a00 */
[----:B--2---:R-:W-:-:S05]  /*3b750*/  IADD3 R0, P4, PT, R30, R40, RZ ;  /* 0x000000281e007210 */ /* 0x004fca0007f9e0ff */
[----:B------:R2:W-:Y:S04]  /*3b760*/  STL [R1+0x1fc], R0 ;  /* 0x0001fc0001007387 */ /* 0x0005e80000100800 */
[----:B-1----:R-:W4:Y:S01]  /*3b770*/  LDL.LU.64 R34, [R1+0x1ed8] ;  /* 0x001ed80001227983 */ /* 0x002f220000300a00 */
[----:B0-----:R-:W-:Y:S01]  /*3b780*/  IMAD.X R6, R33, 0x1, R41, P2 ;  /* 0x0000000121067824 */ /* 0x001fe200010e0629 */
[----:B--2---:R-:W-:-:S05]  /*3b790*/  IADD3 R0, P5, PT, R28, R40, RZ ;  /* 0x000000281c007210 */ /* 0x004fca0007fbe0ff */
[----:B------:R0:W-:Y:S01]  /*3b7a0*/  STL [R1+0x204], R0 ;  /* 0x0002040001007387 */ /* 0x0001e20000100800 */
[----:B------:R-:W-:-:S03]  /*3b7b0*/  IMAD.X R28, R29, 0x1, R41, P5 ;  /* 0x000000011d1c7824 */ /* 0x000fc600028e0629 */
[----:B------:R1:W-:Y:S01]  /*3b7c0*/  STL [R1+0x1f0], R6 ;  /* 0x0001f00601007387 */ /* 0x0003e20000100800 */
[----:B0-----:R-:W-:Y:S01]  /*3b7d0*/  IMAD.X R0, R31, 0x1, R41, P4 ;  /* 0x000000011f007824 */ /* 0x001fe200020e0629 */
[----:B-1----:R-:W-:-:S04]  /*3b7e0*/  IADD3 R6, P2, PT, R162, R40, RZ ;  /* 0x00000028a2067210 */ /* 0x002fc80007f5e0ff */
[----:B------:R0:W-:Y:S04]  /*3b7f0*/  STL [R1+0x1f8], R0 ;  /* 0x0001f80001007387 */ /* 0x0001e80000100800 */
[----:B------:R1:W-:Y:S04]  /*3b800*/  STL [R1+0x200], R28 ;  /* 0x0002001c01007387 */ /* 0x0003e80000100800 */
[----:B------:R-:W2:Y:S04]  /*3b810*/  LDL.LU.64 R32, [R1+0x1ee0] ;  /* 0x001ee00001207983 */ /* 0x000ea80000300a00 */
[----:B------:R1:W-:Y:S04]  /*3b820*/  STL [R1+0x20c], R6 ;  /* 0x00020c0601007387 */ /* 0x0003e80000100800 */
[----:B------:R-:W2:Y:S01]  /*3b830*/  LDL.LU.64 R30, [R1+0x1ee8] ;  /* 0x001ee800011e7983 */ /* 0x000ea20000300a00 */
[----:B0-----:R-:W-:-:S05]  /*3b840*/  IADD3 R0, P4, PT, R160, R40, RZ ;  /* 0x00000028a0007210 */ /* 0x001fca0007f9e0ff */
[----:B------:R3:W-:Y:S04]  /*3b850*/  STL [R1+0x214], R0 ;  /* 0x0002140001007387 */ /* 0x0007e80000100800 */
[----:B-1----:R-:W2:Y:S01]  /*3b860*/  LDL.LU.64 R28, [R1+0x1ef0] ;  /* 0x001ef000011c7983 */ /* 0x002ea20000300a00 */
[--C-:B------:R-:W-:Y:S02]  /*3b870*/  IMAD.X R162, R163, 0x1, R41.reuse, P2 ;  /* 0x00000001a3a27824 */ /* 0x100fe400010e0629 */
[----:B------:R-:W-:Y:S01]  /*3b880*/  IMAD.X R6, R161, 0x1, R41, P4 ;  /* 0x00000001a1067824 */ /* 0x000fe200020e0629 */
[----:B---3--:R-:W-:-:S05]  /*3b890*/  IADD3 R0, P5, PT, R158, R40, RZ ;  /* 0x000000289e007210 */ /* 0x008fca0007fbe0ff */
[----:B------:R0:W-:Y:S04]  /*3b8a0*/  STL [R1+0x21c], R0 ;  /* 0x00021c0001007387 */ /* 0x0001e80000100800 */
[----:B------:R-:W-:Y:S01]  /*3b8b0*/  STL [R1+0x208], R162 ;  /* 0x000208a201007387 */ /* 0x000fe20000100800 */
[----:B0-----:R-:W-:Y:S01]  /*3b8c0*/  IMAD.X R0, R159, 0x1, R41, P5 ;  /* 0x000000019f007824 */ /* 0x001fe200028e0629 */
[-C--:B----4-:R-:W-:Y:S02]  /*3b8d0*/  IADD3 R158, P2, PT, R156, R40.reuse, RZ ;  /* 0x000000289c9e7210 */ /* 0x090fe40007f5e0ff */
[----:B------:R0:W-:Y:S04]  /*3b8e0*/  STL [R1+0x210], R6 ;  /* 0x0002100601007387 */ /* 0x0001e80000100800 */
[----:B------:R1:W-:Y:S04]  /*3b8f0*/  STL [R1+0x218], R0 ;  /* 0x0002180001007387 */ /* 0x0003e80000100800 */
[----:B------:R-:W-:Y:S01]  /*3b900*/  STL [R1+0x224], R158 ;  /* 0x0002249e01007387 */ /* 0x000fe20000100800 */
[----:B0-----:R-:W-:-:S03]  /*3b910*/  IADD3 R6, P4, PT, R154, R40, RZ ;  /* 0x000000289a067210 */ /* 0x001fc60007f9e0ff */
[----:B------:R-:W3:Y:S04]  /*3b920*/  LDL.LU.64 R162, [R1+0x1ef8] ;  /* 0x001ef80001a27983 */ /* 0x000ee80000300a00 */
[----:B------:R0:W-:Y:S01]  /*3b930*/  STL [R1+0x22c], R6 ;  /* 0x00022c0601007387 */ /* 0x0001e20000100800 */
[----:B-1----:R-:W-:-:S05]  /*3b940*/  IADD3 R0, P5, PT, R34, R40, RZ ;  /* 0x0000002822007210 */ /* 0x002fca0007fbe0ff */
[----:B------:R1:W-:Y:S04]  /*3b950*/  STL [R1+0x234], R0 ;  /* 0x0002340001007387 */ /* 0x0003e80000100800 */
[----:B------:R-:W4:Y:S01]  /*3b960*/  LDL.LU.64 R160, [R1+0x1f00] ;  /* 0x001f000001a07983 */ /* 0x000f220000300a00 */
[--C-:B0-----:R-:W-:Y:S02]  /*3b970*/  IMAD.X R6, R157, 0x1, R41.reuse, P2 ;  /* 0x000000019d067824 */ /* 0x101fe400010e0629 */
[----:B-1----:R-:W-:-:S03]  /*3b980*/  IMAD.X R0, R155, 0x1, R41, P4 ;  /* 0x000000019b007824 */ /* 0x002fc600020e0629 */
[----:B------:R-:W-:Y:S04]  /*3b990*/  STL [R1+0x220], R6 ;  /* 0x0002200601007387 */ /* 0x000fe80000100800 */
[----:B------:R-:W4:Y:S04]  /*3b9a0*/  LDL.LU.64 R158, [R1+0x1f08] ;  /* 0x001f0800019e7983 */ /* 0x000f280000300a00 */
[----:B------:R0:W-:Y:S02]  /*3b9b0*/  STL [R1+0x228], R0 ;  /* 0x0002280001007387 */ /* 0x0001e40000100800 */
[----:B0-----:R-:W-:-:S05]  /*3b9c0*/  IMAD.X R0, R35, 0x1, R41, P5 ;  /* 0x0000000123007824 */ /* 0x001fca00028e0629 */
[----:B------:R0:W-:Y:S01]  /*3b9d0*/  STL [R1+0x230], R0 ;  /* 0x0002300001007387 */ /* 0x0001e20000100800 */
[----:B--2---:R-:W-:-:S05]  /*3b9e0*/  IADD3 R34, P2, PT, R32, R40, RZ ;  /* 0x0000002820227210 */ /* 0x004fca0007f5e0ff */
[----:B------:R1:W-:Y:S01]  /*3b9f0*/  STL [R1+0x23c], R34 ;  /* 0x00023c2201007387 */ /* 0x0003e20000100800 */
[----:B------:R-:W-:-:S03]  /*3ba00*/  IADD3 R6, P4, PT, R30, R40, RZ ;  /* 0x000000281e067210 */ /* 0x000fc60007f9e0ff */
[----:B------:R-:W2:Y:S04]  /*3ba10*/  LDL.LU.64 R156, [R1+0x1f10] ;  /* 0x001f1000019c7983 */ /* 0x000ea80000300a00 */
[----:B------:R1:W-:Y:S04]  /*3ba20*/  STL [R1+0x244], R6 ;  /* 0x0002440601007387 */ /* 0x0003e80000100800 */
[----:B------:R-:W2:Y:S01]  /*3ba30*/  LDL.LU.64 R154, [R1+0x1f18] ;  /* 0x001f1800019a7983 */ /* 0x000ea20000300a00 */
[----:B0-----:R-:W-:-:S05]  /*3ba40*/  IADD3 R0, P5, PT, R28, R40, RZ ;  /* 0x000000281c007210 */ /* 0x001fca0007fbe0ff */
[----:B------:R0:W-:Y:S04]  /*3ba50*/  STL [R1+0x24c], R0 ;  /* 0x00024c0001007387 */ /* 0x0001e80000100800 */
[----:B-1----:R-:W2:Y:S01]  /*3ba60*/  LDL.LU.64 R34, [R1+0x1f20] ;  /* 0x001f200001227983 */ /* 0x002ea20000300a00 */
[--C-:B------:R-:W-:Y:S02]  /*3ba70*/  IMAD.X R32, R33, 0x1, R41.reuse, P2 ;  /* 0x0000000121207824 */ /* 0x100fe400010e0629 */
[--C-:B------:R-:W-:Y:S02]  /*3ba80*/  IMAD.X R6, R29, 0x1, R41.reuse, P5 ;  /* 0x000000011d067824 */ /* 0x100fe400028e0629 */
[----:B0-----:R-:W-:Y:S01]  /*3ba90*/  IMAD.X R0, R31, 0x1, R41, P4 ;  /* 0x000000011f007824 */ /* 0x001fe200020e0629 */
[----:B------:R0:W-:Y:S04]  /*3baa0*/  STL [R1+0x238], R32 ;  /* 0x0002382001007387 */ /* 0x0001e80000100800 */
[----:B0-----:R-:W2:Y:S04]  /*3bab0*/  LDL.LU.64 R32, [R1+0x1f28] ;  /* 0x001f280001207983 */ /* 0x001ea80000300a00 */
[----:B------:R3:W-:Y:S04]  /*3bac0*/  STL [R1+0x240], R0 ;  /* 0x0002400001007387 */ /* 0x0007e80000100800 */
[----:B------:R-:W-:Y:S04]  /*3bad0*/  STL [R1+0x248], R6 ;  /* 0x0002480601007387 */ /* 0x000fe80000100800 */
[----:B------:R-:W2:Y:S04]  /*3bae0*/  LDL.LU.64 R30, [R1+0x1f30] ;  /* 0x001f3000011e7983 */ /* 0x000ea80000300a00 */
[----:B------:R-:W2:Y:S01]  /*3baf0*/  LDL.LU.64 R28, [R1+0x1f38] ;  /* 0x001f3800011c7983 */ /* 0x000ea20000300a00 */
[----:B---3--:R-:W-:-:S05]  /*3bb00*/  IADD3 R0, P2, PT, R162, R40, RZ ;  /* 0x00000028a2007210 */ /* 0x008fca0007f5e0ff */
[----:B------:R4:W-:Y:S02]  /*3bb10*/  STL [R1+0x254], R0 ;  /* 0x0002540001007387 */ /* 0x0009e40000100800 */
[----:B----4-:R-:W-:-:S05]  /*3bb20*/  IADD3 R0, P4, PT, R160, R40, RZ ;  /* 0x00000028a0007210 */ /* 0x010fca0007f9e0ff */
[----:B------:R0:W-:Y:S04]  /*3bb30*/  STL [R1+0x25c], R0 ;  /* 0x00025c0001007387 */ /* 0x0001e80000100800 */
[----:B0-----:R-:W3:Y:S01]  /*3bb40*/  LDL.LU R0, [R1+0x2024] ;  /* 0x0020240001007983 */ /* 0x001ee20000300800 */
[----:B------:R-:W-:Y:S01]  /*3bb50*/  IADD3 R6, P5, PT, R158, R40, RZ ;  /* 0x000000289e067210 */ /* 0x000fe20007fbe0ff */
[----:B------:R-:W-:-:S04]  /*3bb60*/  IMAD.X R162, R163, 0x1, R41, P2 ;  /* 0x00000001a3a27824 */ /* 0x000fc800010e0629 */
[----:B------:R0:W-:Y:S01]  /*3bb70*/  STL [R1+0x264], R6 ;  /* 0x0002640601007387 */ /* 0x0001e20000100800 */
[----:B------:R-:W-:-:S03]  /*3bb80*/  IMAD.X R158, R159, 0x1, R41, P5 ;  /* 0x000000019f9e7824 */ /* 0x000fc600028e0629 */
[----:B------:R-:W-:Y:S01]  /*3bb90*/  STL [R1+0x250], R162 ;  /* 0x000250a201007387 */ /* 0x000fe20000100800 */
[----:B0-----:R-:W-:-:S05]  /*3bba0*/  IMAD.X R6, R161, 0x1, R41, P4 ;  /* 0x00000001a1067824 */ /* 0x001fca00020e0629 */
[----:B------:R0:W-:Y:S04]  /*3bbb0*/  STL [R1+0x258], R6 ;  /* 0x0002580601007387 */ /* 0x0001e80000100800 */
[----:B------:R1:W-:Y:S01]  /*3bbc0*/  STL [R1+0x260], R158 ;  /* 0x0002609e01007387 */ /* 0x0003e20000100800 */
[----:B--2---:R-:W-:-:S05]  /*3bbd0*/  IADD3 R159, P2, PT, R156, R40, RZ ;  /* 0x000000289c9f7210 */ /* 0x004fca0007f5e0ff */
[--C-:B------:R-:W-:Y:S01]  /*3bbe0*/  IMAD.X R156, R157, 0x1, R41.reuse, P2 ;  /* 0x000000019d9c7824 */ /* 0x100fe200010e0629 */
[-C--:B0-----:R-:W-:Y:S01]  /*3bbf0*/  IADD3 R6, P4, PT, R154, R40.reuse, RZ ;  /* 0x000000289a067210 */ /* 0x081fe20007f9e0ff */
[----:B------:R-:W-:Y:S04]  /*3bc00*/  STL [R1+0x26c], R159 ;  /* 0x00026c9f01007387 */ /* 0x000fe80000100800 */
[----:B------:R0:W-:Y:S01]  /*3bc10*/  STL [R1+0x274], R6 ;  /* 0x0002740601007387 */ /* 0x0001e20000100800 */
[----:B-1----:R-:W-:Y:S01]  /*3bc20*/  IADD3 R158, P5, PT, R34, R40, RZ ;  /* 0x00000028229e7210 */ /* 0x002fe20007fbe0ff */
[----:B0-----:R-:W-:-:S04]  /*3bc30*/  IMAD.X R6, R155, 0x1, R41, P4 ;  /* 0x000000019b067824 */ /* 0x001fc800020e0629 */
[----:B------:R-:W-:Y:S01]  /*3bc40*/  STL [R1+0x27c], R158 ;  /* 0x00027c9e01007387 */ /* 0x000fe20000100800 */
[----:B------:R-:W-:-:S03]  /*3bc50*/  IMAD.X R34, R35, 0x1, R41, P5 ;  /* 0x0000000123227824 */ /* 0x000fc600028e0629 */
[----:B------:R0:W-:Y:S04]  /*3bc60*/  STL [R1+0x268], R156 ;  /* 0x0002689c01007387 */ /* 0x0001e80000100800 */
[----:B------:R-:W2:Y:S04]  /*3bc70*/  LDL.LU.64 R154, [R1+0x1f40] ;  /* 0x001f4000019a7983 */ /* 0x000ea80000300a00 */
[----:B------:R1:W-:Y:S04]  /*3bc80*/  STL [R1+0x270], R6 ;  /* 0x0002700601007387 */ /* 0x0003e80000100800 */
[----:B------:R4:W-:Y:S04]  /*3bc90*/  STL [R1+0x278], R34 ;  /* 0x0002782201007387 */ /* 0x0009e80000100800 */
[----:B0-----:R-:W2:Y:S01]  /*3bca0*/  LDL.LU.64 R156, [R1+0x1f48] ;  /* 0x001f4800019c7983 */ /* 0x001ea20000300a00 */
[----:B-1----:R-:W-:-:S02]  /*3bcb0*/  IADD3 R6, P2, PT, R32, R40, RZ ;  /* 0x0000002820067210 */ /* 0x002fc40007f5e0ff */
[----:B----4-:R-:W-:-:S03]  /*3bcc0*/  IADD3 R34, P4, PT, R30, R40, RZ ;  /* 0x000000281e227210 */ /* 0x010fc60007f9e0ff */
[----:B------:R0:W-:Y:S04]  /*3bcd0*/  STL [R1+0x284], R6 ;  /* 0x0002840601007387 */ /* 0x0001e80000100800 */
[----:B------:R-:W4:Y:S04]  /*3bce0*/  LDL.LU.64 R158, [R1+0x1f50] ;  /* 0x001f5000019e7983 */ /* 0x000f280000300a00 */
[----:B------:R1:W-:Y:S04]  /*3bcf0*/  STL [R1+0x28c], R34 ;  /* 0x00028c2201007387 */ /* 0x0003e80000100800 */
[----:B------:R-:W4:Y:S01]  /*3bd00*/  LDL.LU.64 R160, [R1+0x1f58] ;  /* 0x001f580001a07983 */ /* 0x000f220000300a00 */
[----:B0-----:R-:W-:-:S05]  /*3bd10*/  IADD3 R6, P5, PT, R28, R40, RZ ;  /* 0x000000281c067210 */ /* 0x001fca0007fbe0ff */
[----:B------:R3:W-:Y:S04]  /*3bd20*/  STL [R1+0x294], R6 ;  /* 0x0002940601007387 */ /* 0x0007e80000100800 */
[----:B------:R-:W4:Y:S04]  /*3bd30*/  LDL.LU.64 R162, [R1+0x1f60] ;  /* 0x001f600001a27983 */ /* 0x000f280000300a00 */
[----:B-1----:R-:W4:Y:S01]  /*3bd40*/  LDL.LU.64 R34, [R1+0x1f68] ;  /* 0x001f680001227983 */ /* 0x002f220000300a00 */
[----:B------:R-:W-:Y:S02]  /*3bd50*/  IMAD.X R30, R31, 0x1, R41, P4 ;  /* 0x000000011f1e7824 */ /* 0x000fe400020e0629 */
[----:B---3--:R-:W-:-:S02]  /*3bd60*/  IMAD.U32 R6, R0, -0x80000000, RZ ;  /* 0x8000000000067824 */ /* 0x008fc400078e00ff */
[----:B------:R-:W-:Y:S02]  /*3bd70*/  IMAD.X R0, R33, 0x1, R41, P2 ;  /* 0x0000000121007824 */ /* 0x000fe400010e0629 */
[----:B------:R-:W0:Y:S03]  /*3bd80*/  SYNCS.PHASECHK.TRANS64.TRYWAIT P2, [UR4], R6 ;  /* 0x00000006ff0075a7 */ /* 0x000e260008041104 */
[----:B------:R1:W-:Y:S02]  /*3bd90*/  STL [R1+0x280], R0 ;  /* 0x0002800001007387 */ /* 0x0003e40000100800 */
[----:B-1----:R-:W-:Y:S02]  /*3bda0*/  IADD3.X R0, PT, PT, R29, R41, RZ, P5, !PT ;  /* 0x000000291d007210 */ /* 0x002fe40002ffe4ff */
[----:B------:R-:W3:Y:S04]  /*3bdb0*/  LDL.LU.64 R28, [R1+0x1f70] ;  /* 0x001f7000011c7983 */ /* 0x000ee80000300a00 */
[----:B------:R1:W-:Y:S04]  /*3bdc0*/  STL [R1+0x288], R30 ;  /* 0x0002881e01007387 */ /* 0x0003e80000100800 */
[----:B-1----:R-:W3:Y:S04]  /*3bdd0*/  LDL.LU.64 R30, [R1+0x1f78] ;  /* 0x001f7800011e7983 */ /* 0x002ee80000300a00 */
[----:B------:R2:W-:Y:S04]  /*3bde0*/  STL [R1+0x290], R0 ;  /* 0x0002900001007387 */ /* 0x0005e80000100800 */
[----:B------:R-:W3:Y:S01]  /*3bdf0*/  LDL.LU.64 R32, [R1+0x1f80] ;  /* 0x001f800001207983 */ /* 0x000ee20000300a00 */
[----:B--2---:R-:W-:-:S05]  /*3be00*/  IADD3 R0, P4, PT, R154, R40, RZ ;  /* 0x000000289a007210 */ /* 0x004fca0007f9e0ff */
[----:B------:R1:W-:Y:S02]  /*3be10*/  STL [R1+0x29c], R0 ;  /* 0x00029c0001007387 */ /* 0x0003e40000100800 */
[----:B-1----:R-:W-:-:S05]  /*3be20*/  IADD3 R0, P5, PT, R156, R40, RZ ;  /* 0x000000289c007210 */ /* 0x002fca0007fbe0ff */
[----:B------:R1:W-:Y:S02]  /*3be30*/  STL [R1+0x2a4], R0 ;  /* 0x0002a40001007387 */ /* 0x0003e40000100800 */
[--C-:B-1----:R-:W-:Y:S02]  /*3be40*/  IMAD.X R0, R155, 0x1, R41.reuse, P4 ;  /* 0x000000019b007824 */ /* 0x102fe400020e0629 */
[----:B------:R1:W5:Y:S04]  /*3be50*/  LDL.LU.64 R154, [R1+0x3df8] ;  /* 0x003df800019a7983 */ /* 0x0003680000300a00 */
[----:B------:R2:W-:Y:S02]  /*3be60*/  STL [R1+0x298], R0 ;  /* 0x0002980001007387 */ /* 0x0005e40000100800 */
[----:B--2---:R-:W-:-:S02]  /*3be70*/  IMAD.X R0, R157, 0x1, R41, P5 ;  /* 0x000000019d007824 */ /* 0x004fc400028e0629 */
[----:B------:R1:W5:Y:S04]  /*3be80*/  LDL.LU.64 R156, [R1+0x3df0] ;  /* 0x003df000019c7983 */ /* 0x0003680000300a00 */
[----:B------:R4:W-:Y:S02]  /*3be90*/  STL [R1+0x2a0], R0 ;  /* 0x0002a00001007387 */ /* 0x0009e40000100800 */
[----:B----4-:R-:W-:-:S05]  /*3bea0*/  IADD3 R0, P4, PT, R158, R40, RZ ;  /* 0x000000289e007210 */ /* 0x010fca0007f9e0ff */
[----:B------:R2:W-:Y:S02]  /*3beb0*/  STL [R1+0x2ac], R0 ;  /* 0x0002ac0001007387 */ /* 0x0005e40000100800 */
[----:B--2---:R-:W-:-:S05]  /*3bec0*/  IADD3 R0, P5, PT, R160, R40, RZ ;  /* 0x00000028a0007210 */ /* 0x004fca0007fbe0ff */
[----:B------:R2:W-:Y:S02]  /*3bed0*/  STL [R1+0x2b4], R0 ;  /* 0x0002b40001007387 */ /* 0x0005e40000100800 */
[--C-:B--2---:R-:W-:Y:S02]  /*3bee0*/  IMAD.X R0, R159, 0x1, R41.reuse, P4 ;  /* 0x000000019f007824 */ /* 0x104fe400020e0629 */
[----:B------:R1:W5:Y:S04]  /*3bef0*/  LDL.LU.64 R158, [R1+0x3de8] ;  /* 0x003de800019e7983 */ /* 0x0003680000300a00 */
[----:B------:R2:W-:Y:S02]  /*3bf00*/  STL [R1+0x2a8], R0 ;  /* 0x0002a80001007387 */ /* 0x0005e40000100800 */
[----:B--2---:R-:W-:-:S02]  /*3bf10*/  IMAD.X R0, R161, 0x1, R41, P5 ;  /* 0x00000001a1007824 */ /* 0x004fc400028e0629 */
[----:B------:R1:W5:Y:S04]  /*3bf20*/  LDL.LU.64 R160, [R1+0x3de0] ;  /* 0x003de00001a07983 */ /* 0x0003680000300a00 */
[----:B------:R2:W-:Y:S02]  /*3bf30*/  STL [R1+0x2b0], R0 ;  /* 0x0002b00001007387 */ /* 0x0005e40000100800 */
[-C--:B--2---:R-:W-:Y:S02]  /*3bf40*/  IADD3 R0, P4, PT, R162, R40.reuse, RZ ;  /* 0x00000028a2007210 */ /* 0x084fe40007f9e0ff */
[----:B------:R-:W-:-:S03]  /*3bf50*/  IADD3 R40, P5, PT, R34, R40, RZ ;  /* 0x0000002822287210 */ /* 0x000fc60007fbe0ff */
[----:B------:R2:W-:Y:S04]  /*3bf60*/  STL [R1+0x2bc], R0 ;  /* 0x0002bc0001007387 */ /* 0x0005e80000100800 */
[----:B--2---:R1:W5:Y:S04]  /*3bf70*/  LDL.LU R0, [R1+0x3dd8] ;  /* 0x003dd80001007983 */ /* 0x0043680000300800 */
[----:B------:R2:W-:Y:S02]  /*3bf80*/  STL [R1+0x2c4], R40 ;  /* 0x0002c42801007387 */ /* 0x0005e40000100800 */
[----:B--2---:R-:W-:-:S02]  /*3bf90*/  IMAD.X R40, R163, 0x1, R41, P4 ;  /* 0x00000001a3287824 */ /* 0x004fc400020e0629 */
[----:B------:R1:W5:Y:S04]  /*3bfa0*/  LDL.LU.64 R162, [R1+0x3dd0] ;  /* 0x003dd00001a27983 */ /* 0x0003680000300a00 */
[----:B------:R2:W-:Y:S01]  /*3bfb0*/  STL [R1+0x2b8], R40 ;  /* 0x0002b82801007387 */ /* 0x0005e20000100800 */
[----:B------:R-:W-:-:S03]  /*3bfc0*/  IMAD.X R35, R35, 0x1, R41, P5 ;  /* 0x0000000123237824 */ /* 0x000fc600028e0629 */
[----:B------:R1:W5:Y:S01]  /*3bfd0*/  LDL.LU R34, [R1+0x3dc8] ;  /* 0x003dc80001227983 */ /* 0x0003620000300800 */
[----:B--2---:R-:W2:Y:S03]  /*3bfe0*/  LDC R40, c[0x0][0x3a8] ;  /* 0x0000ea00ff287b82 */ /* 0x004ea60000000800 */
[----:B------:R3:W-:Y:S01]  /*3bff0*/  STL [R1+0x2c0], R35 ;  /* 0x0002c02301007387 */ /* 0x0007e20000100800 */
[----:B--2---:R-:W-:-:S04]  /*3c000*/  IMAD.SHL.U32 R40, R40, 0x100, RZ ;  /* 0x0000010028287824 */ /* 0x004fc800078e00ff */
[----:B------:R-:W-:-:S05]  /*3c010*/  IMAD.SHL.U32 R40, R40, 0x2, RZ ;  /* 0x0000000228287824 */ /* 0x000fca00078e00ff */
[----:B---3--:R-:W-:-:S05]  /*3c020*/  IADD3 R35, P4, PT, R28, R40, RZ ;  /* 0x000000281c237210 */ /* 0x008fca0007f9e0ff */
[----:B------:R2:W-:Y:S02]  /*3c030*/  STL [R1+0x2cc], R35 ;  /* 0x0002cc2301007387 */ /* 0x0005e40000100800 */
[----:B--2---:R-:W-:-:S05]  /*3c040*/  IADD3 R35, P5, PT, R30, R40, RZ ;  /* 0x000000281e237210 */ /* 0x004fca0007fbe0ff */
[----:B------:R2:W-:Y:S02]  /*3c050*/  STL [R1+0x2d4], R35 ;  /* 0x0002d42301007387 */ /* 0x0005e40000100800 */
[--C-:B--2---:R-:W-:Y:S02]  /*3c060*/  IMAD.X R35, R29, 0x1, R41.reuse, P4 ;  /* 0x000000011d237824 */ /* 0x104fe400020e0629 */
[----:B------:R-:W2:Y:S04]  /*3c070*/  LDL.LU.64 R28, [R1+0x3dc0] ;  /* 0x003dc000011c7983 */ /* 0x000ea80000300a00 */
[----:B------:R3:W-:Y:S02]  /*3c080*/  STL [R1+0x2c8], R35 ;  /* 0x0002c82301007387 */ /* 0x0007e40000100800 */
[----:B---3--:R-:W-:-:S02]  /*3c090*/  IMAD.X R35, R31, 0x1, R41, P5 ;  /* 0x000000011f237824 */ /* 0x008fc400028e0629 */
[----:B------:R-:W3:Y:S04]  /*3c0a0*/  LDL.LU.64 R30, [R1+0x3db8] ;  /* 0x003db800011e7983 */ /* 0x000ee80000300a00 */
[----:B------:R4:W-:Y:S02]  /*3c0b0*/  STL [R1+0x2d0], R35 ;  /* 0x0002d02301007387 */ /* 0x0009e40000100800 */
[----:B----4-:R-:W-:-:S05]  /*3c0c0*/  IADD3 R35, P4, PT, R32, R40, RZ ;  /* 0x0000002820237210 */ /* 0x010fca0007f9e0ff */
[----:B------:R2:W-:Y:S02]  /*3c0d0*/  STL [R1+0x2dc], R35 ;  /* 0x0002dc2301007387 */ /* 0x0005e40000100800 */
[----:B--2---:R-:W-:-:S05]  /*3c0e0*/  IADD3 R35, P5, PT, R28, R40, RZ ;  /* 0x000000281c237210 */ /* 0x004fca0007fbe0ff */
[----:B------:R2:W-:Y:S02]  /*3c0f0*/  STL [R1+0x2e0], R35 ;  /* 0x0002e02301007387 */ /* 0x0005e40000100800 */
[--C-:B--2---:R-:W-:Y:S02]  /*3c100*/  IMAD.X R35, R33, 0x1, R41.reuse, P4 ;  /* 0x0000000121237824 */ /* 0x104fe400020e0629 */
[----:B------:R-:W2:Y:S01]  /*3c110*/  LDL.LU.64 R32, [R1+0x3db0] ;  /* 0x003db00001207983 */ /* 0x000ea20000300a00 */
[--C-:B------:R-:W-:Y:S01]  /*3c120*/  IMAD.X R28, R29, 0x1, R41.reuse, P5 ;  /* 0x000000011d1c7824 */ /* 0x100fe200028e0629 */
[-C--:B---3--:R-:W-:Y:S02]  /*3c130*/  IADD3 R29, P4, PT, R30, R40.reuse, RZ ;  /* 0x000000281e1d7210 */ /* 0x088fe40007f9e0ff */
[----:B------:R1:W-:Y:S04]  /*3c140*/  STL [R1+0x2d8], R35 ;  /* 0x0002d82301007387 */ /* 0x0003e80000100800 */
[----:B------:R1:W-:Y:S01]  /*3c150*/  STL [R1+0x2e4], R29 ;  /* 0x0002e41d01007387 */ /* 0x0003e20000100800 */
[----:B------:R-:W-:Y:S01]  /*3c160*/  IMAD.X R30, R31, 0x1, R41, P4 ;  /* 0x000000011f1e7824 */ /* 0x000fe200020e0629 */
[----:B--2---:R-:W-:-:S05]  /*3c170*/  IADD3 R32, P5, PT, R32, R40, RZ ;  /* 0x0000002820207210 */ /* 0x004fca0007fbe0ff */
[----:B------:R-:W-:Y:S01]  /*3c180*/  IMAD.X R33, R33, 0x1, R41, P5 ;  /* 0x0000000121217824 */ /* 0x000fe200028e0629 */
[----:B01----:R-:W-:Y:S07]  /*3c190*/  @!P2 BRA `(.L_x_8) ;  /* 0x0000036c0024a947 */ /* 0x003fee0003800000 */
.L_x_16:
        /* <DEDUP_REMOVED lines=651> */
[----:B------:R0:W-:Y:S04]  /*3ea50*/  STL [R1+0x4dcc], R6 ;  /* 0x004dcc0601007387 */ /* 0x0001e80000100800 */
[----:B------:R-:W-:Y:S04]  /*3ea60*/  STL [R1+0x4398], R35 ;  /* 0x0043982301007387 */ /* 0x000fe80000100800 */
[----:B------:R-:W-:Y:S04]  /*3ea70*/  STL [R1+0x4dc0], R35 ;  /* 0x004dc02301007387 */ /* 0x000fe80000100800 */
[----:B------:R-:W-:Y:S04]  /*3ea80*/  STL [R1+0x4394], R29 ;  /* 0x0043941d01007387 */ /* 0x000fe80000100800 */
[----:B-----5:R-:W-:Y:S04]  /*3ea90*/  STL [R1+0x4390], R34 ;  /* 0x0043902201007387 */ /* 0x020fe80000100800 */
[----:B------:R-:W-:Y:S04]  /*3eaa0*/  STL [R1+0x438c], R28 ;  /* 0x00438c1c01007387 */ /* 0x000fe80000100800 */
[----:B------:R-:W-:Y:S04]  /*3eab0*/  STL [R1+0x4388], R30 ;  /* 0x0043881e01007387 */ /* 0x000fe80000100800 */
[----:B------:R-:W-:Y:S04]  /*3eac0*/  STL [R1+0x4384], R32 ;  /* 0x0043842001007387 */ /* 0x000fe80000100800 */
[----:B------:R-:W-:Y:S04]  /*3ead0*/  STL [R1+0x4380], R33 ;  /* 0x0043802101007387 */ /* 0x000fe80000100800 */
[----:B------:R-:W2:Y:S01]  /*3eae0*/  LDL.LU R31, [R1+0x2098] ;  /* 0x00209800011f7983 */ /* 0x000ea20000300800 */
[----:B0-----:R-:W-:-:S03]  /*3eaf0*/  PRMT R6, RZ, 0x7610, R6 ;  /* 0x00007610ff067816 */ /* 0x001fc60000000006 */
[----:B------:R-:W-:Y:S04]  /*3eb00*/  STL [R1+0x4344], R9 ;  /* 0x0043440901007387 */ /* 0x000fe80000100800 */
[----:B------:R-:W-:Y:S04]  /*3eb10*/  STL [R1+0x4340], R8 ;  /* 0x0043400801007387 */ /* 0x000fe80000100800 */
[----:B------:R-:W-:Y:S04]  /*3eb20*/  STL.64 [R1+0x4338], R4 ;  /* 0x0043380401007387 */ /* 0x000fe80000100a00 */
[----:B------:R-:W-:Y:S04]  /*3eb30*/  STL [R1+0x4330], R7 ;  /* 0x0043300701007387 */ /* 0x000fe80000100800 */
[----:B------:R-:W-:Y:S04]  /*3eb40*/  STL [R1+0x432c], R165 ;  /* 0x00432ca501007387 */ /* 0x000fe80000100800 */
[----:B------:R-:W-:Y:S04]  /*3eb50*/  STL [R1+0x4328], R19 ;  /* 0x0043281301007387 */ /* 0x000fe80000100800 */
[----:B------:R-:W-:Y:S04]  /*3eb60*/  STL [R1+0x4324], R16 ;  /* 0x0043241001007387 */ /* 0x000fe80000100800 */
[----:B------:R-:W-:Y:S04]  /*3eb70*/  STL [R1+0x4320], R26 ;  /* 0x0043201a01007387 */ /* 0x000fe80000100800 */
[----:B------:R-:W-:Y:S04]  /*3eb80*/  STL.64 [R1+0x4318], R2 ;  /* 0x0043180201007387 */ /* 0x000fe80000100a00 */
        /* <DEDUP_REMOVED lines=66> */
[----:B--2---:R-:W-:-:S03]  /*3efb0*/  VIADD R31, R31, 0x1 ;  /* 0x000000011f1f7836 */ /* 0x004fc60000000000 */
        /* <DEDUP_REMOVED lines=54> */
[----:B------:R-:W-:Y:S04]  /*3f320*/  STL.64 [R1+0x3fd8], R40 ;  /* 0x003fd82801007387 */ /* 0x000fe80000100a00 */
        /* <DEDUP_REMOVED lines=8> */
[----:B------:R0:W-:Y:S04]  /*3f3b0*/  STL.S16 [R1+0x2d94], R6 ;  /* 0x002d940601007387 */ /* 0x0001e80000100600 */
[----:B0-----:R-:W2:Y:S01]  /*3f3c0*/  LDL.LU R6, [R1+0x4dcc] ;  /* 0x004dcc0001067983 */ /* 0x001ea20000300800 */
[----:B------:R-:W-:-:S02]  /*3f3d0*/  PRMT R35, RZ, 0x7610, R35 ;  /* 0x00007610ff237816 */ /* 0x000fc40000000023 */
[----:B------:R-:W-:Y:S01]  /*3f3e0*/  PRMT R12, RZ, 0x7610, R12 ;  /* 0x00007610ff0c7816 */ /* 0x000fe2000000000c */
[----:B------:R-:W-:Y:S01]  /*3f3f0*/  STL [R1+0x2098], R31 ;  /* 0x0020981f01007387 */ /* 0x000fe20000100800 */
[----:B------:R-:W-:Y:S02]  /*3f400*/  PRMT R13, RZ, 0x7610, R13 ;  /* 0x00007610ff0d7816 */ /* 0x000fe4000000000d */
[----:B------:R-:W-:Y:S01]  /*3f410*/  PRMT R4, RZ, 0x7610, R4 ;  /* 0x00007610ff047816 */ /* 0x000fe20000000004 */
[----:B------:R-:W-:Y:S01]  /*3f420*/  STL.S16 [R1+0x2d90], R35 ;  /* 0x002d902301007387 */ /* 0x000fe20000100600 */
        /* <DEDUP_REMOVED lines=15> */
[----:B--2---:R-:W-:-:S05]  /*3f520*/  PRMT R6, RZ, 0x7610, R6 ;  /* 0x00007610ff067816 */ /* 0x004fca0000000006 */
[----:B------:R0:W-:Y:S04]  /*3f530*/  STL.S16 [R1+0x2d84], R6 ;  /* 0x002d840601007387 */ /* 0x0001e80000100600 */
[----:B0-----:R-:W2:Y:S02]  /*3f540*/  LDL.LU R6, [R1+0x4dc8] ;  /* 0x004dc80001067983 */ /* 0x001ea40000300800 */
[----:B--2---:R-:W-:-:S05]  /*3f550*/  PRMT R6, RZ, 0x7610, R6 ;  /* 0x00007610ff067816 */ /* 0x004fca0000000006 */
[----:B------:R0:W-:Y:S04]  /*3f560*/  STL.S16 [R1+0x2d80], R6 ;  /* 0x002d800601007387 */ /* 0x0001e80000100600 */
[----:B0-----:R-:W2:Y:S04]  /*3f570*/  LDL.LU R6, [R1+0x4dc4] ;  /* 0x004dc40001067983 */ /* 0x001ea80000300800 */
[----:B------:R0:W-:Y:S02]  /*3f580*/  STL.64 [R1+0x4370], R12 ;  /* 0x0043700c01007387 */ /* 0x0001e40000100a00 */
[----:B0-----:R-:W-:-:S02]  /*3f590*/  IMAD.MOV.U32 R13, RZ, RZ, R35 ;  /* 0x000000ffff0d7224 */ /* 0x001fc400078e0023 */
[----:B------:R-:W3:Y:S04]  /*3f5a0*/  LDL.LU R35, [R1+0x4dc0] ;  /* 0x004dc00001237983 */ /* 0x000ee80000300800 */
[----:B------:R-:W4:Y:S01]  /*3f5b0*/  LDL R12, [R1+0x2d94] ;  /* 0x002d9400010c7983 */ /* 0x000f220000100800 */
[----:B--2---:R-:W-:-:S05]  /*3f5c0*/  PRMT R6, RZ, 0x7610, R6 ;  /* 0x00007610ff067816 */ /* 0x004fca0000000006 */
[----:B------:R0:W-:Y:S04]  /*3f5d0*/  STL.S16 [R1+0x2d74], R6 ;  /* 0x002d740601007387 */ /* 0x0001e80000100600 */
[----:B0-----:R-:W2:Y:S02]  /*3f5e0*/  LDL.LU R6, [R1+0x4dbc] ;  /* 0x004dbc0001067983 */ /* 0x001ea40000300800 */
        /* <DEDUP_REMOVED lines=11> */
[----:B0-----:R-:W2:Y:S01]  /*3f6a0*/  LDL.LU R6, [R1+0x4dac] ;  /* 0x004dac0001067983 */ /* 0x001ea20000300800 */
[----:B------:R-:W-:Y:S02]  /*3f6b0*/  PRMT R10, RZ, 0x7610, R10 ;  /* 0x00007610ff0a7816 */ /* 0x000fe4000000000a */
[----:B------:R-:W-:Y:S02]  /*3f6c0*/  PRMT R2, RZ, 0x7610, R2 ;  /* 0x00007610ff027816 */ /* 0x000fe40000000002 */
        /* <DEDUP_REMOVED lines=8> */
[----:B0-----:R-:W2:Y:S04]  /*3f750*/  LDL.LU R6, [R1+0x4da0] ;  /* 0x004da00001067983 */ /* 0x001ea80000300800 */
[----:B------:R-:W-:Y:S01]  /*3f760*/  STL.64 [R1+0x4368], R4 ;  /* 0x0043680401007387 */ /* 0x000fe20000100a00 */
        /* <DEDUP_REMOVED lines=11> */
[----:B------:R-:W-:Y:S01]  /*3f820*/  PRMT R7, RZ, 0x7610, R7 ;  /* 0x00007610ff077816 */ /* 0x000fe20000000007 */
[----:B------:R-:W-:Y:S01]  /*3f830*/  STL [R1+0x4358], R164 ;  /* 0x004358a401007387 */ /* 0x000fe20000100800 */
[----:B------:R-:W-:-:S02]  /*3f840*/  PRMT R165, RZ, 0x7610, R165 ;  /* 0x00007610ffa57816 */ /* 0x000fc400000000a5 */
[----:B------:R-:W-:Y:S01]  /*3f850*/  PRMT R19, RZ, 0x7610, R19 ;  /* 0x00007610ff137816 */ /* 0x000fe20000000013 */
[----:B------:R-:W-:Y:S01]  /*3f860*/  STL.64 [R1+0x4350], R8 ;  /* 0x0043500801007387 */ /* 0x000fe20000100a00 */
[----:B------:R-:W-:Y:S02]  /*3f870*/  PRMT R16, RZ, 0x7610, R16 ;  /* 0x00007610ff107816 */ /* 0x000fe40000000010 */
[----:B------:R-:W-:Y:S01]  /*3f880*/  PRMT R26, RZ, 0x7610, R26 ;  /* 0x00007610ff1a7816 */ /* 0x000fe2000000001a */
[----:B------:R-:W-:Y:S01]  /*3f890*/  STL.64 [R1+0x4378], R14 ;  /* 0x0043780e01007387 */ /* 0x000fe20000100a00 */
[----:B------:R-:W-:Y:S02]  /*3f8a0*/  PRMT R11, RZ, 0x7610, R11 ;  /* 0x00007610ff0b7816 */ /* 0x000fe4000000000b */
[----:B------:R-:W-:Y:S01]  /*3f8b0*/  PRMT R25, RZ, 0x7610, R25 ;  /* 0x00007610ff197816 */ /* 0x000fe20000000019 */
[----:B------:R-:W-:Y:S01]  /*3f8c0*/  STL.64 [R1+0x4360], R22 ;  /* 0x0043601601007387 */ /* 0x000fe20000100a00 */
        /* <DEDUP_REMOVED lines=2041> */
[----:B---3--:R-:W-:Y:S02]  /*47860*/  PRMT R35, RZ, 0x7610, R35 ;  /* 0x00007610ff237816 */ /* 0x008fe40000000023 */
[----:B--2---:R-:W-:-:S05]  /*47870*/  PRMT R6, RZ, 0x7610, R6 ;  /* 0x00007610ff067816 */ /* 0x004fca0000000006 */
[----:B------:R0:W-:Y:S04]  /*47880*/  STL.S16 [R1+0x2100], R6 ;  /* 0x0021000601007387 */ /* 0x0001e80000100600 */
[----:B0-----:R-:W2:Y:S04]  /*47890*/  LDL.LU R6, [R1+0x439c] ;  /* 0x00439c0001067983 */ /* 0x001ea80000300800 */
[----:B------:R0:W-:Y:S01]  /*478a0*/  STL.S16 [R1+0x20fc], R35 ;  /* 0x0020fc2301007387 */ /* 0x0001e20000100600 */
[----:B------:R-:W-:-:S03]  /*478b0*/  PRMT R164, RZ, 0x7610, R164 ;  /* 0x00007610ffa47816 */ /* 0x000fc600000000a4 */
[----:B0-----:R-:W3:Y:S04]  /*478c0*/  LDL.LU R35, [R1+0x4398] ;  /* 0x0043980001237983 */ /* 0x001ee80000300800 */
[----:B------:R0:W-:Y:S01]  /*478d0*/  STL.S16 [R1+0x20f8], R29 ;  /* 0x0020f81d01007387 */ /* 0x0001e20000100600 */
[----:B------:R-:W-:-:S03]  /*478e0*/  PRMT R8, RZ, 0x7610, R8 ;  /* 0x00007610ff087816 */ /* 0x000fc60000000008 */
[----:B0-----:R-:W4:Y:S04]  /*478f0*/  LDL.LU R29, [R1+0x4394] ;  /* 0x00439400011d7983 */ /* 0x001f280000300800 */
[----:B------:R0:W-:Y:S04]  /*47900*/  STL.S16 [R1+0x20f4], R34 ;  /* 0x0020f42201007387 */ /* 0x0001e80000100600 */
        /* <DEDUP_REMOVED lines=8> */
[----:B0-----:R-:W4:Y:S01]  /*47990*/  LDL.LU R33, [R1+0x4380] ;  /* 0x0043800001217983 */ /* 0x001f220000300800 */
[----:B------:R-:W-:-:S02]  /*479a0*/  PRMT R5, RZ, 0x7610, R5 ;  /* 0x00007610ff057816 */ /* 0x000fc40000000005 */
[----:B--2---:R-:W-:-:S05]  /*479b0*/  PRMT R6, RZ, 0x7610, R6 ;  /* 0x00007610ff067816 */ /* 0x004fca0000000006 */
[----:B------:R0:W-:Y:S04]  /*479c0*/  STL.S16 [R1+0x208c], R6 ;  /* 0x00208c0601007387 */ /* 0x0001e80000100600 */
[----:B------:R-:W-:Y:S04]  /*479d0*/  STL.S16 [R1+0x2088], R164 ;  /* 0x002088a401007387 */ /* 0x000fe80000100600 */
[----:B------:R1:W-:Y:S01]  /*479e0*/  STL.S16 [R1+0x2084], R8 ;  /* 0x0020840801007387 */ /* 0x0003e20000100600 */
[----:B---3--:R-:W-:Y:S01]  /*479f0*/  PRMT R35, RZ, 0x7610, R35 ;  /* 0x00007610ff237816 */ /* 0x008fe20000000023 */
[----:B0-----:R-:W0:Y:S02]  /*47a00*/  LDC R6, c[0x0][0x3a0] ;  /* 0x0000e800ff067b82 */ /* 0x001e240000000800 */
[----:B-1----:R-:W2:Y:S04]  /*47a10*/  LDL.LU R8, [R1+0x399c] ;  /* 0x00399c0001087983 */ /* 0x002ea80000300800 */
[----:B------:R-:W-:Y:S01]  /*47a20*/  STL.S16 [R1+0x2080], R35 ;  /* 0x0020802301007387 */ /* 0x000fe20000100600 */
[----:B------:R-:W-:-:S03]  /*47a30*/  PRMT R4, RZ, 0x7610, R4 ;  /* 0x00007610ff047816 */ /* 0x000fc60000000004 */
[----:B------:R1:W-:Y:S04]  /*47a40*/  STL.S16 [R1+0x207c], R5 ;  /* 0x00207c0501007387 */ /* 0x0003e80000100600 */
[----:B-1----:R-:W3:Y:S04]  /*47a50*/  LDL.LU R5, [R1+0x2e0] ;  /* 0x0002e00001057983 */ /* 0x002ee80000300800 */
[----:B------:R1:W-:Y:S01]  /*47a60*/  STL.S16 [R1+0x2078], R4 ;  /* 0x0020780401007387 */ /* 0x0003e20000100600 */
[----:B0-----:R-:W-:Y:S02]  /*47a70*/  IMAD R6, R31, -0x100, R6 ;  /* 0xffffff001f067824 */ /* 0x001fe400078e0206 */
[----:B----4-:R-:W-:Y:S01]  /*47a80*/  IMAD.MOV.U32 R35, RZ, RZ, R34 ;  /* 0x000000ffff237224 */ /* 0x010fe200078e0022 */
[----:B-1----:R-:W4:Y:S01]  /*47a90*/  LDL.LU R4, [R1+0x2e4] ;  /* 0x0002e40001047983 */ /* 0x002f220000300800 */
[----:B------:R-:W-:-:S02]  /*47aa0*/  PRMT R29, RZ, 0x7610, R29 ;  /* 0x00007610ff1d7816 */ /* 0x000fc4000000001d */
[----:B------:R-:W-:Y:S02]  /*47ab0*/  PRMT R23, RZ, 0x7610, R23 ;  /* 0x00007610ff177816 */ /* 0x000fe40000000017 */
[----:B------:R-:W-:Y:S02]  /*47ac0*/  ISETP.GT.AND P4, PT, R6, RZ, PT ;  /* 0x000000ff0600720c */ /* 0x000fe40003f84270 */
[----:B------:R-:W-:Y:S02]  /*47ad0*/  PRMT R22, RZ, 0x7610, R22 ;  /* 0x00007610ff167816 */ /* 0x000fe40000000016 */
[----:B------:R-:W-:Y:S02]  /*47ae0*/  PRMT R15, RZ, 0x7610, R15 ;  /* 0x00007610ff0f7816 */ /* 0x000fe4000000000f */
[----:B------:R-:W-:Y:S01]  /*47af0*/  PRMT R14, RZ, 0x7610, R14 ;  /* 0x00007610ff0e7816 */ /* 0x000fe2000000000e */
[----:B------:R0:W-:Y:S01]  /*47b00*/  STL.S16 [R1+0x2074], R29 ;  /* 0x0020741d01007387 */ /* 0x0001e20000100600 */
[----:B------:R-:W-:-:S03]  /*47b10*/  PRMT R9, RZ, 0x7610, R9 ;  /* 0x00007610ff097816 */ /* 0x000fc60000000009 */
[----:B------:R-:W-:Y:S01]  /*47b20*/  STL.S16 [R1+0x2070], R23 ;  /* 0x0020701701007387 */ /* 0x000fe20000100600 */
[----:B------:R-:W-:Y:S02]  /*47b30*/  PRMT R40, RZ, 0x7610, R40 ;  /* 0x00007610ff287816 */ /* 0x000fe40000000028 */
[----:B------:R-:W-:Y:S01]  /*47b40*/  PRMT R41, RZ, 0x7610, R41 ;  /* 0x00007610ff297816 */ /* 0x000fe20000000029 */
[----:B------:R-:W-:Y:S01]  /*47b50*/  STL.S16 [R1+0x206c], R22 ;  /* 0x00206c1601007387 */ /* 0x000fe20000100600 */
[----:B------:R-:W-:-:S03]  /*47b60*/  PRMT R0, RZ, 0x7610, R0 ;  /* 0x00007610ff007816 */ /* 0x000fc60000000000 */
[----:B------:R-:W-:Y:S04]  /*47b70*/  STL.S16 [R1+0x2068], R15 ;  /* 0x0020680f01007387 */ /* 0x000fe80000100600 */
[----:B------:R-:W-:Y:S04]  /*47b80*/  STL.S16 [R1+0x2064], R14 ;  /* 0x0020640e01007387 */ /* 0x000fe80000100600 */
[----:B------:R-:W-:Y:S04]  /*47b90*/  STL.S16 [R1+0x2060], R9 ;  /* 0x0020600901007387 */ /* 0x000fe80000100600 */
[----:B------:R-:W-:Y:S04]  /*47ba0*/  STL.64 [R1+0x4060], R40 ;  /* 0x0040602801007387 */ /* 0x000fe80000100a00 */
[----:B------:R1:W-:Y:S01]  /*47bb0*/  STL [R1+0x4070], R0 ;  /* 0x0040700001007387 */ /* 0x0003e20000100800 */
[----:B0-----:R-:W-:-:S02]  /*47bc0*/  IMAD.MOV.U32 R29, RZ, RZ, R28 ;  /* 0x000000ffff1d7224 */ /* 0x001fc400078e001c */
[----:B------:R-:W-:Y:S01]  /*47bd0*/  IMAD.MOV.U32 R31, RZ, RZ, R30 ;  /* 0x000000ffff1f7224 */ /* 0x000fe200078e001e */
[C---:B------:R-:W-:Y:S02]  /*47be0*/  ISETP.GT.AND P5, PT, R6.reuse, 0x1, PT ;  /* 0x000000010600780c */ /* 0x040fe40003fa4270 */
[----:B------:R-:W-:Y:S02]  /*47bf0*/  ISETP.GT.AND P2, PT, R6, 0x2, PT ;  /* 0x000000020600780c */ /* 0x000fe40003f44270 */
[----:B-1----:R-:W-:-:S05]  /*47c00*/  PRMT R0, RZ, 0x7610, R0 ;  /* 0x00007610ff007816 */ /* 0x002fca0000000000 */
[----:B------:R-:W-:Y:S04]  /*47c10*/  STL.S16 [R1+0x2050], R0 ;  /* 0x0020500001007387 */ /* 0x000fe80000100600 */
[----:B------:R-:W4:Y:S01]  /*47c20*/  @P4 LDG.E.U16 R13, desc[UR6][R32.64] ;  /* 0x00000006200d4981 */ /* 0x000f22000c1e1500 */
[----:B--2---:R-:W-:-:S05]  /*47c30*/  IMAD.MOV.U32 R34, RZ, RZ, R8 ;  /* 0x000000ffff227224 */ /* 0x004fca00078e0008 */
[----:B------:R-:W2:Y:S04]  /*47c40*/  @P4 LDG.E.U16 R12, desc[UR6][R34.64] ;  /* 0x00000006220c4981 */ /* 0x000ea8000c1e1500 */
[----:B------:R-:W-:Y:S04]  /*47c50*/  STL [R1+0x3db4], R34 ;  /* 0x003db42201007387 */ /* 0x000fe80000100800 */
[----:B------:R-:W-:Y:S04]  /*47c60*/  STL [R1+0x3f04], R34 ;  /* 0x003f042201007387 */ /* 0x000fe80000100800 */
[----:B------:R-:W-:Y:S04]  /*47c70*/  STL [R1+0x3db0], R35 ;  /* 0x003db02301007387 */ /* 0x000fe80000100800 */
[----:B------:R-:W-:Y:S04]  /*47c80*/  STL [R1+0x3f08], R35 ;  /* 0x003f082301007387 */ /* 0x000fe80000100800 */
[----:B------:R-:W-:Y:S04]  /*47c90*/  STL.64 [R1+0x3ff8], R34 ;  /* 0x003ff82201007387 */ /* 0x000fe80000100a00 */
[----:B------:R-:W2:Y:S04]  /*47ca0*/  LDL.LU R9, [R1+0x2c0] ;  /* 0x0002c00001097983 */ /* 0x000ea80000300800 */
[----:B------:R-:W2:Y:S04]  /*47cb0*/  LDL.LU R8, [R1+0x2c4] ;  /* 0x0002c40001087983 */ /* 0x000ea80000300800 */
[----:B------:R-:W2:Y:S04]  /*47cc0*/  LDL.LU R15, [R1+0x2c8] ;  /* 0x0002c800010f7983 */ /* 0x000ea80000300800 */
[----:B------:R-:W2:Y:S01]  /*47cd0*/  LDL.LU R14, [R1+0x2cc] ;  /* 0x0002cc00010e7983 */ /* 0x000ea20000300800 */
[----:B---3--:R-:W-:-:S05]  /*47ce0*/  IMAD.MOV.U32 R28, RZ, RZ, R5 ;  /* 0x000000ffff1c7224 */ /* 0x008fca00078e0005 */
[----:B------:R-:W3:Y:S01]  /*47cf0*/  @P4 LDG.E.U16 R21, desc[UR6][R28.64] ;  /* 0x000000061c154981 */ /* 0x000ee2000c1e1500 */
[----:B----4-:R-:W-:-:S05]  /*47d00*/  IMAD.MOV.U32 R30, RZ, RZ, R4 ;  /* 0x000000ffff1e7224 */ /* 0x010fca00078e0004 */
[----:B------:R-:W4:Y:S04]  /*47d10*/  @P4 LDG.E.U16 R20, desc[UR6][R30.64] ;  /* 0x000000061e144981 */ /* 0x000f28000c1e1500 */
[----:B--2---:R0:W-:Y:S04]  /*47d20*/  @P4 STL [R1+0x2d94], R12 ;  /* 0x002d940c01004387 */ /* 0x0041e80000100800 */
[----:B0-----:R-:W2:Y:S04]  /*47d30*/  LDL.LU R12, [R1+0x2d4] ;  /* 0x0002d400010c7983 */ /* 0x001ea80000300800 */
[----:B------:R-:W-:Y:S04]  /*47d40*/  STL [R1+0x3dbc], R32 ;  /* 0x003dbc2001007387 */ /* 0x000fe80000100800 */
[----:B------:R-:W-:Y:S04]  /*47d50*/  STL [R1+0x3f0c], R32 ;  /* 0x003f0c2001007387 */ /* 0x000fe80000100800 */
[----:B------:R-:W-:Y:S04]  /*47d60*/  STL [R1+0x3db8], R33 ;  /* 0x003db82101007387 */ /* 0x000fe80000100800 */
[----:B------:R-:W-:Y:S04]  /*47d70*/  STL [R1+0x3f10], R33 ;  /* 0x003f102101007387 */ /* 0x000fe80000100800 */
[----:B------:R-:W-:Y:S04]  /*47d80*/  STL.64 [R1+0x4008], R32 ;  /* 0x0040082001007387 */ /* 0x000fe80000100a00 */
[----:B------:R0:W-:Y:S04]  /*47d90*/  @P4 STL [R1+0x2d90], R13 ;  /* 0x002d900d01004387 */ /* 0x0001e80000100800 */
[----:B0-----:R-:W2:Y:S04]  /*47da0*/  LDL.LU R13, [R1+0x2d0] ;  /* 0x0002d000010d7983 */ /* 0x001ea80000300800 */
[----:B------:R-:W2:Y:S04]  /*47db0*/  LDL.LU R5, [R1+0x2d8] ;  /* 0x0002d80001057983 */ /* 0x000ea80000300800 */
[----:B------:R-:W2:Y:S04]  /*47dc0*/  LDL.LU R4, [R1+0x2dc] ;  /* 0x0002dc0001047983 */ /* 0x000ea80000300800 */
[----:B------:R-:W2:Y:S04]  /*47dd0*/  LDL R35, [R1+0x2d84] ;  /* 0x002d840001237983 */ /* 0x000ea80000100800 */
[----:B------:R-:W2:Y:S04]  /*47de0*/  LDL R0, [R1+0x2d80] ;  /* 0x002d800001007983 */ /* 0x000ea80000100800 */
[----:B------:R-:W-:Y:S04]  /*47df0*/  STL [R1+0x3dc4], R30 ;  /* 0x003dc41e01007387 */ /* 0x000fe80000100800 */
[----:B------:R-:W-:Y:S04]  /*47e00*/  STL [R1+0x3f14], R30 ;  /* 0x003f141e01007387 */ /* 0x000fe80000100800 */
[----:B------:R-:W-:Y:S04]  /*47e10*/  STL [R1+0x3dc0], R31 ;  /* 0x003dc01f01007387 */ /* 0x000fe80000100800 */
[----:B------:R-:W-:Y:S04]  /*47e20*/  STL [R1+0x3f18], R31 ;  /* 0x003f181f01007387 */ /* 0x000fe80000100800 */
[----:B------:R-:W-:Y:S04]  /*47e30*/  STL.64 [R1+0x4068], R30 ;  /* 0x0040681e01007387 */ /* 0x000fe80000100a00 */
[----:B------:R-:W2:Y:S04]  /*47e40*/  LDL R22, [R1+0x2d74] ;  /* 0x002d740001167983 */ /* 0x000ea80000100800 */
[----:B------:R-:W2:Y:S04]  /*47e50*/  LDL R23, [R1+0x2d70] ;  /* 0x002d700001177983 */ /* 0x000ea80000100800 */
[----:B------:R-:W2:Y:S04]  /*47e60*/  LDL R40, [R1+0x2d6c] ;  /* 0x002d6c0001287983 */ /* 0x000ea80000100800 */
[----:B------:R-:W2:Y:S04]  /*47e70*/  LDL R41, [R1+0x2d68] ;  /* 0x002d680001297983 */ /* 0x000ea80000100800 */
[----:B------:R-:W2:Y:S04]  /*47e80*/  LDL R164, [R1+0x2d64] ;  /* 0x002d640001a47983 */ /* 0x000ea80000100800 */
[----:B------:R-:W-:Y:S04]  /*47e90*/  STL [R1+0x3dcc], R28 ;  /* 0x003dcc1c01007387 */ /* 0x000fe80000100800 */
[----:B------:R-:W-:Y:S04]  /*47ea0*/  STL [R1+0x3f1c], R28 ;  /* 0x003f1c1c01007387 */ /* 0x000fe80000100800 */
[----:B------:R-:W-:Y:S04]  /*47eb0*/  STL [R1+0x4080], R28 ;  /* 0x0040801c01007387 */ /* 0x000fe80000100800 */
[----:B------:R-:W-:Y:S04]  /*47ec0*/  STL [R1+0x3dc8], R29 ;  /* 0x003dc81d01007387 */ /* 0x000fe80000100800 */
[----:B------:R-:W-:Y:S04]  /*47ed0*/  STL [R1+0x3f20], R29 ;  /* 0x003f201d01007387 */ /* 0x000fe80000100800 */
[----:B---3--:R0:W-:Y:S04]  /*47ee0*/  STL [R1+0x2d88], R21 ;  /* 0x002d881501007387 */ /* 0x0081e80000100800 */
[----:B----4-:R1:W-:Y:S04]  /*47ef0*/  STL [R1+0x2d8c], R20 ;  /* 0x002d8c1401007387 */ /* 0x0103e80000100800 */
[----:B------:R-:W-:Y:S01]  /*47f00*/  STL.64 [R1+0x1f68], R8 ;  /* 0x001f680801007387 */ /* 0x000fe20000100a00 */
[----:B0-----:R-:W-:-:S02]  /*47f10*/  IMAD.MOV.U32 R21, RZ, RZ, R15 ;  /* 0x000000ffff157224 */ /* 0x001fc400078e000f */
[----:B-1----:R-:W-:-:S05]  /*47f20*/  IMAD.MOV.U32 R20, RZ, RZ, R14 ;  /* 0x000000ffff147224 */ /* 0x002fca00078e000e */
[----:B------:R-:W-:Y:S01]  /*47f30*/  STL.64 [R1+0x1f70], R20 ;  /* 0x001f701401007387 */ /* 0x000fe20000100a00 */
[----:B--2---:R-:W-:Y:S02]  /*47f40*/  IMAD.MOV.U32 R15, RZ, RZ, R5 ;  /* 0x000000ffff0f7224 */ /* 0x004fe400078e0005 */
[----:B------:R-:W-:Y:S01]  /*47f50*/  IMAD.MOV.U32 R14, RZ, RZ, R4 ;  /* 0x000000ffff0e7224 */ /* 0x000fe200078e0004 */
[----:B------:R-:W-:Y:S04]  /*47f60*/  STL.64 [R1+0x1f78], R12 ;  /* 0x001f780c01007387 */ /* 0x000fe80000100a00 */
[----:B------:R-:W2:Y:S04]  /*47f70*/  @P5 LDG.E.U16 R0, desc[UR6][R12.64] ;  /* 0x000000060c005981 */ /* 0x000ea8000c1e1500 */
[----:B------:R0:W-:Y:S04]  /*47f80*/  STL.64 [R1+0x1f80], R14 ;  /* 0x001f800e01007387 */ /* 0x0001e80000100a00 */
[----:B------:R-:W3:Y:S04]  /*47f90*/  LDL.LU R31, [R1+0x2a0] ;  /* 0x0002a000011f7983 */ /* 0x000ee80000300800 */
[----:B------:R-:W3:Y:S04]  /*47fa0*/  LDL.LU R30, [R1+0x2a4] ;  /* 0x0002a400011e7983 */ /* 0x000ee80000300800 */
[----:B------:R-:W4:Y:S04]  /*47fb0*/  LDL.LU R33, [R1+0x2a8] ;  /* 0x0002a80001217983 */ /* 0x000f280000300800 */
[----:B------:R-:W4:Y:S04]  /*47fc0*/  LDL.LU R32, [R1+0x2ac] ;  /* 0x0002ac0001207983 */ /* 0x000f280000300800 */
[----:B------:R-:W2:Y:S04]  /*47fd0*/  LDL.LU R34, [R1+0x2b0] ;  /* 0x0002b00001227983 */ /* 0x000ea80000300800 */
[----:B------:R-:W2:Y:S04]  /*47fe0*/  LDL.LU R29, [R1+0x2b4] ;  /* 0x0002b400011d7983 */ /* 0x000ea80000300800 */
[----:B------:R-:W2:Y:S04]  /*47ff0*/  LDL.LU R5, [R1+0x2b8] ;  /* 0x0002b80001057983 */ /* 0x000ea80000300800 */
[----:B------:R-:W2:Y:S04]  /*48000*/  LDL.LU R4, [R1+0x2bc] ;  /* 0x0002bc0001047983 */ /* 0x000ea80000300800 */
[----:B------:R-:W2:Y:S04]  /*48010*/  @P5 LDG.E.U16 R35, desc[UR6][R14.64] ;  /* 0x000000060e235981 */ /* 0x000ea8000c1e1500 */
[----:B0-----:R-:W2:Y:S04]  /*48020*/  LDL.LU.64 R14, [R1+0x4378] ;  /* 0x00437800010e7983 */ /* 0x001ea80000300a00 */
[----:B------:R-:W2:Y:S04]  /*48030*/  LDL.LU.64 R12, [R1+0x4370] ;  /* 0x00437000010c7983 */ /* 0x000ea80000300a00 */
[----:B---3--:R-:W3:Y:S04]  /*48040*/  @P2 LDG.E.U16 R41, desc[UR6][R30.64] ;  /* 0x000000061e292981 */ /* 0x008ee8000c1e1500 */
[----:B----4-:R-:W4:Y:S04]  /*48050*/  @P2 LDG.E.U16 R40, desc[UR6][R32.64] ;  /* 0x0000000620282981 */ /* 0x010f28000c1e1500 */
[----:B--2---:R-:W2:Y:S04]  /*48060*/  @P2 LDG.E.U16 R22, desc[UR6][R4.64] ;  /* 0x0000000604162981 */ /* 0x004ea8000c1e1500 */
[----:B------:R-:W2:Y:S04]  /*48070*/  @P5 LDG.E.U16 R13, desc[UR6][R8.64] ;  /* 0x00000006080d5981 */ /* 0x000ea8000c1e1500 */
[----:B------:R-:W3:Y:S04]  /*48080*/  @P5 LDG.E.U16 R12, desc[UR6][R20.64] ;  /* 0x00000006140c5981 */ /* 0x000ee8000c1e1500 */
[----:B------:R-:W3:Y:S04]  /*48090*/  LDL.LU R9, [R1+0x280] ;  /* 0x0002800001097983 */ /* 0x000ee80000300800 */
[----:B------:R-:W3:Y:S04]  /*480a0*/  LDL.LU R8, [R1+0x284] ;  /* 0x0002840001087983 */ /* 0x000ee80000300800 */
[----:B--2---:R0:W-:Y:S04]  /*480b0*/  STL [R1+0x2d78], R13 ;  /* 0x002d780d01007387 */ /* 0x0041e80000100800 */
[----:B0-----:R-:W2:Y:S04]  /*480c0*/  LDL.LU R13, [R1+0x288] ;  /* 0x00028800010d7983 */ /* 0x001ea80000300800 */
[----:B---3--:R0:W-:Y:S04]  /*480d0*/  STL [R1+0x2d7c], R12 ;  /* 0x002d7c0c01007387 */ /* 0x0081e80000100800 */
[----:B0-----:R-:W2:Y:S04]  /*480e0*/  LDL.LU R12, [R1+0x28c] ;  /* 0x00028c00010c7983 */ /* 0x001ea80000300800 */
[----:B------:R-:W3:Y:S04]  /*480f0*/  LDL.LU R21, [R1+0x290] ;  /* 0x0002900001157983 */ /* 0x000ee80000300800 */
[----:B------:R-:W3:Y:S04]  /*48100*/  LDL.LU R20, [R1+0x294] ;  /* 0x0002940001147983 */ /* 0x000ee80000300800 */
[----:B------:R-:W4:Y:S04]  /*48110*/  LDL.LU R28, [R1+0x298] ;  /* 0x00029800011c7983 */ /* 0x000f280000300800 */
[----:B------:R0:W-:Y:S04]  /*48120*/  @P5 STL [R1+0x2d80], R0 ;  /* 0x002d800001005387 */ /* 0x0001e80000100800 */
[----:B0-----:R-:W4:Y:S04]  /*48130*/  LDL.LU R0, [R1+0x29c] ;  /* 0x00029c0001007983 */ /* 0x001f280000300800 */
[----:B------:R0:W-:Y:S02]  /*48140*/  @P5 STL [R1+0x2d84], R35 ;  /* 0x002d842301005387 */ /* 0x0001e40000100800 */
[----:B0-----:R-:W-:-:S02]  /*48150*/  IMAD.MOV.U32 R35, RZ, RZ, R34 ;  /* 0x000000ffff237224 */ /* 0x001fc400078e0022 */
[----:B------:R-:W-:-:S05]  /*48160*/  IMAD.MOV.U32 R34, RZ, RZ, R29 ;  /* 0x000000ffff227224 */ /* 0x000fca00078e001d */
[----:B------:R-:W4:Y:S04]  /*48170*/  @P2 LDG.E.U16 R23, desc[UR6][R34.64] ;  /* 0x0000000622172981 */ /* 0x000f28000c1e1500 */
[----:B------:R-:W-:Y:S04]  /*48180*/  STL.64 [R1+0x1f48], R30 ;  /* 0x001f481e01007387 */ /* 0x000fe80000100a00 */
[----:B------:R-:W-:Y:S04]  /*48190*/  STL.64 [R1+0x1f50], R32 ;  /* 0x001f502001007387 */ /* 0x000fe80000100a00 */
[----:B------:R-:W-:Y:S04]  /*481a0*/  STL.64 [R1+0x1f58], R34 ;  /* 0x001f582201007387 */ /* 0x000fe80000100a00 */
[----:B------:R0:W-:Y:S04]  /*481b0*/  STL.64 [R1+0x1f60], R4 ;  /* 0x001f600401007387 */ /* 0x0001e80000100a00 */
[----:B0-----:R-:W4:Y:S01]  /*481c0*/  LDL.LU.64 R4, [R1+0x4368] ;  /* 0x0043680001047983 */ /* 0x001f220000300a00 */
[----:B------:R-:W-:-:S03]  /*481d0*/  ISETP.GT.AND P4, PT, R6, 0x3, PT ;  /* 0x000000030600780c */ /* 0x000fc60003f84270 */
[----:B------:R-:W4:Y:S04]  /*481e0*/  LDL R35, [R1+0x2d54] ;  /* 0x002d540001237983 */ /* 0x000f280000100800 */
[----:B------:R0:W-:Y:S04]  /*481f0*/  @P2 STL [R1+0x2d74], R22 ;  /* 0x002d741601002387 */ /* 0x0001e80000100800 */
[----:B0-----:R-:W4:Y:S04]  /*48200*/  LDL R22, [R1+0x2d50] ;  /* 0x002d500001167983 */ /* 0x001f280000100800 */
[----:B--2---:R-:W2:Y:S04]  /*48210*/  @P4 LDG.E.U16 R2, desc[UR6][R12.64] ;  /* 0x000000060c024981 */ /* 0x004ea8000c1e1500 */
[----:B---3--:R-:W3:Y:S01]  /*48220*/  @P4 LDG.E.U16 R10, desc[UR6][R20.64] ;  /* 0x00000006140a4981 */ /* 0x008ee2000c1e1500 */
[----:B----4-:R-:W-:Y:S01]  /*48230*/  MOV R29, R28 ;  /* 0x0000001c001d7202 */ /* 0x010fe20000000f00 */
[----:B------:R-:W-:-:S05]  /*48240*/  IMAD.MOV.U32 R28, RZ, RZ, R0 ;  /* 0x000000ffff1c7224 */ /* 0x000fca00078e0000 */
[----:B------:R-:W4:Y:S04]  /*48250*/  @P4 LDG.E.U16 R164, desc[UR6][R28.64] ;  /* 0x000000061ca44981 */ /* 0x000f28000c1e1500 */
[----:B------:R0:W-:Y:S04]  /*48260*/  @P2 STL [R1+0x2d70], R23 ;  /* 0x002d701701002387 */ /* 0x0001e80000100800 */
[----:B0-----:R-:W2:Y:S04]  /*48270*/  LDL R23, [R1+0x2d4c] ;  /* 0x002d4c0001177983 */ /* 0x001ea80000100800 */
[----:B------:R-:W-:Y:S04]  /*48280*/  @P2 STL [R1+0x2d68], R41 ;  /* 0x002d682901002387 */ /* 0x000fe80000100800 */
[----:B------:R-:W-:Y:S04]  /*48290*/  @P2 STL [R1+0x2d6c], R40 ;  /* 0x002d6c2801002387 */ /* 0x000fe80000100800 */
[----:B------:R-:W-:Y:S04]  /*482a0*/  STL.64 [R1+0x1f28], R8 ;  /* 0x001f280801007387 */ /* 0x000fe80000100a00 */
[----:B------:R-:W-:Y:S04]  /*482b0*/  STL.64 [R1+0x1f30], R12 ;  /* 0x001f300c01007387 */ /* 0x000fe80000100a00 */
[----:B------:R0:W-:Y:S04]  /*482c0*/  STL.64 [R1+0x1f38], R20 ;  /* 0x001f381401007387 */ /* 0x0001e80000100a00 */
[----:B------:R1:W-:Y:S04]  /*482d0*/  STL.64 [R1+0x1f40], R28 ;  /* 0x001f401c01007387 */ /* 0x0003e80000100a00 */
[----:B------:R-:W2:Y:S04]  /*482e0*/  @P4 LDG.E.U16 R4, desc[UR6][R8.64] ;  /* 0x0000000608044981 */ /* 0x000ea8000c1e1500 */
[----:B0-----:R-:W4:Y:S04]  /*482f0*/  LDL.LU R21, [R1+0x260] ;  /* 0x0002600001157983 */ /* 0x001f280000300800 */
[----:B------:R-:W4:Y:S04]  /*48300*/  LDL.LU R20, [R1+0x264] ;  /* 0x0002640001147983 */ /* 0x000f280000300800 */
[----:B-1----:R-:W4:Y:S04]  /*48310*/  LDL.LU R29, [R1+0x268] ;  /* 0x00026800011d7983 */ /* 0x002f280000300800 */
[----:B------:R-:W4:Y:S04]  /*48320*/  LDL.LU R28, [R1+0x26c] ;  /* 0x00026c00011c7983 */ /* 0x000f280000300800 */
[----:B------:R-:W4:Y:S04]  /*48330*/  LDL.LU R31, [R1+0x270] ;  /* 0x00027000011f7983 */ /* 0x000f280000300800 */
[----:B------:R-:W4:Y:S04]  /*48340*/  LDL.LU R30, [R1+0x274] ;  /* 0x00027400011e7983 */ /* 0x000f280000300800 */
[----:B------:R-:W4:Y:S04]  /*48350*/  LDL.LU R33, [R1+0x278] ;  /* 0x0002780001217983 */ /* 0x000f280000300800 */
[----:B------:R-:W4:Y:S01]  /*48360*/  LDL.LU R32, [R1+0x27c] ;  /* 0x00027c0001207983 */ /* 0x000f220000300800 */
[----:B------:R-:W-:-:S03]  /*48370*/  ISETP.GT.AND P5, PT, R6, 0x4, PT ;  /* 0x000000040600780c */ /* 0x000fc60003fa4270 */
[----:B------:R-:W4:Y:S04]  /*48380*/  LDL.LU R13, [R1+0x240] ;  /* 0x00024000010d7983 */ /* 0x000f280000300800 */
[----:B------:R-:W4:Y:S04]  /*48390*/  LDL.LU R12, [R1+0x244] ;  /* 0x00024400010c7983 */ /* 0x000f280000300800 */
[----:B------:R-:W4:Y:S04]  /*483a0*/  LDL.LU R9, [R1+0x248] ;  /* 0x0002480001097983 */ /* 0x000f280000300800 */
[----:B------:R-:W4:Y:S04]  /*483b0*/  LDL.LU R8, [R1+0x24c] ;  /* 0x00024c0001087983 */ /* 0x000f280000300800 */
[----:B---3--:R0:W-:Y:S04]  /*483c0*/  STL [R1+0x2d60], R10 ;  /* 0x002d600a01007387 */ /* 0x0081e80000100800 */
[----:B0-----:R-:W3:Y:S04]  /*483d0*/  LDL.LU R10, [R1+0x250] ;  /* 0x00025000010a7983 */ /* 0x001ee80000300800 */
[----:B--2---:R0:W-:Y:S04]  /*483e0*/  STL [R1+0x2d58], R4 ;  /* 0x002d580401007387 */ /* 0x0041e80000100800 */
[----:B0-----:R-:W2:Y:S04]  /*483f0*/  LDL.LU R4, [R1+0x254] ;  /* 0x0002540001047983 */ /* 0x001ea80000300800 */
[----:B----4-:R-:W4:Y:S04]  /*48400*/  @P5 LDG.E.U16 R23, desc[UR6][R28.64] ;  /* 0x000000061c175981 */ /* 0x010f28000c1e1500 */
[----:B------:R0:W-:Y:S01]  /*48410*/  STL [R1+0x2d5c], R2 ;  /* 0x002d5c0201007387 */ /* 0x0001e20000100800 */
[----:B------:R-:W-:-:S03]  /*48420*/  ISETP.GT.AND P2, PT, R6, 0x5, PT ;  /* 0x000000050600780c */ /* 0x000fc60003f44270 */
[----:B------:R-:W2:Y:S04]  /*48430*/  @P5 LDG.E.U16 R14, desc[UR6][R20.64] ;  /* 0x00000006140e5981 */ /* 0x000ea8000c1e1500 */
[----:B------:R-:W2:Y:S04]  /*48440*/  @P5 LDG.E.U16 R22, desc[UR6][R30.64] ;  /* 0x000000061e165981 */ /* 0x000ea8000c1e1500 */
[----:B------:R-:W3:Y:S04]  /*48450*/  @P5 LDG.E.U16 R35, desc[UR6][R32.64] ;  /* 0x0000000620235981 */ /* 0x000ee8000c1e1500 */
[----:B0-----:R-:W3:Y:S04]  /*48460*/  LDL.LU R2, [R1+0x258] ;  /* 0x0002580001027983 */ /* 0x001ee80000300800 */
[----:B------:R-:W3:Y:S04]  /*48470*/  LDL.LU R0, [R1+0x25c] ;  /* 0x00025c0001007983 */ /* 0x000ee80000300800 */
[----:B------:R0:W-:Y:S04]  /*48480*/  @P4 STL [R1+0x2d64], R164 ;  /* 0x002d64a401004387 */ /* 0x0001e80000100800 */
[----:B------:R-:W3:Y:S04]  /*48490*/  LDL R40, [R1+0x2d3c] ;  /* 0x002d3c0001287983 */ /* 0x000ee80000100800 */
[----:B0-----:R-:W3:Y:S04]  /*484a0*/  LDL R164, [R1+0x2d40] ;  /* 0x002d400001a47983 */ /* 0x001ee80000100800 */
[----:B------:R-:W-:Y:S04]  /*484b0*/  STL.64 [R1+0x1f08], R20 ;  /* 0x001f081401007387 */ /* 0x000fe80000100a00 */
[----:B------:R-:W-:Y:S04]  /*484c0*/  STL.64 [R1+0x1f10], R28 ;  /* 0x001f101c01007387 */ /* 0x000fe80000100a00 */
[----:B------:R-:W3:Y:S04]  /*484d0*/  LDL R41, [R1+0x2d38] ;  /* 0x002d380001297983 */ /* 0x000ee80000100800 */
[----:B------:R-:W-:Y:S04]  /*484e0*/  STL.64 [R1+0x1f20], R32 ;  /* 0x001f202001007387 */ /* 0x000fe80000100a00 */
[----:B------:R-:W-:Y:S01]  /*484f0*/  STL.64 [R1+0x1f18], R30 ;  /* 0x001f181e01007387 */ /* 0x000fe20000100a00 */
[----:B------:R-:W-:-:S03]  /*48500*/  IMAD.MOV.U32 R34, RZ, RZ, R12 ;  /* 0x000000ffff227224 */ /* 0x000fc600078e000c */
[----:B----4-:R-:W-:Y:S04]  /*48510*/  @P5 STL [R1+0x2d4c], R23 ;  /* 0x002d4c1701005387 */ /* 0x010fe80000100800 */
[----:B--2---:R-:W-:Y:S04]  /*48520*/  @P5 STL [R1+0x2d50], R22 ;  /* 0x002d501601005387 */ /* 0x004fe80000100800 */
[----:B---3--:R0:W-:Y:S01]  /*48530*/  @P5 STL [R1+0x2d54], R35 ;  /* 0x002d542301005387 */ /* 0x0081e20000100800 */
[----:B------:R-:W-:-:S03]  /*48540*/  IMAD.MOV.U32 R12, RZ, RZ, R0 ;  /* 0x000000ffff0c7224 */ /* 0x000fc600078e0000 */
[----:B------:R-:W2:Y:S01]  /*48550*/  @P2 LDG.E.U16 R40, desc[UR6][R8.64] ;  /* 0x0000000608282981 */ /* 0x000ea2000c1e1500 */
[----:B0-----:R-:W-:Y:S02]  /*48560*/  IMAD.MOV.U32 R35, RZ, RZ, R13 ;  /* 0x000000ffff237224 */ /* 0x001fe400078e000d */
[----:B------:R-:W-:Y:S02]  /*48570*/  IMAD.MOV.U32 R13, RZ, RZ, R2 ;  /* 0x000000ffff0d7224 */ /* 0x000fe400078e0002 */
[----:B------:R-:W-:Y:S02]  /*48580*/  IMAD.MOV.U32 R22, RZ, RZ, R4 ;  /* 0x000000ffff167224 */ /* 0x000fe400078e0004 */
[----:B------:R-:W-:Y:S01]  /*48590*/  IMAD.MOV.U32 R23, RZ, RZ, R10 ;  /* 0x000000ffff177224 */ /* 0x000fe200078e000a */
[----:B------:R-:W3:Y:S04]  /*485a0*/  @P2 LDG.E.U16 R5, desc[UR6][R12.64] ;  /* 0x000000060c052981 */ /* 0x000ee8000c1e1500 */
[----:B------:R-:W4:Y:S04]  /*485b0*/  @P2 LDG.E.U16 R164, desc[UR6][R22.64] ;  /* 0x0000000616a42981 */ /* 0x000f28000c1e1500 */
[----:B------:R-:W-:Y:S04]  /*485c0*/  STL.64 [R1+0x1ee8], R34 ;  /* 0x001ee82201007387 */ /* 0x000fe80000100a00 */
[----:B------:R-:W-:Y:S04]  /*485d0*/  STL.64 [R1+0x1ef0], R8 ;  /* 0x001ef00801007387 */ /* 0x000fe80000100a00 */
[----:B------:R-:W-:Y:S04]  /*485e0*/  STL.64 [R1+0x1ef8], R22 ;  /* 0x001ef81601007387 */ /* 0x000fe80000100a00 */
[----:B------:R-:W-:Y:S04]  /*485f0*/  STL.64 [R1+0x1f00], R12 ;  /* 0x001f000c01007387 */ /* 0x000fe80000100a00 */
[----:B------:R-:W2:Y:S04]  /*48600*/  LDL.LU R21, [R1+0x220] ;  /* 0x0002200001157983 */ /* 0x000ea80000300800 */
[----:B------:R-:W2:Y:S04]  /*48610*/  LDL.LU R20, [R1+0x224] ;  /* 0x0002240001147983 */ /* 0x000ea80000300800 */
[----:B------:R-:W4:Y:S04]  /*48620*/  LDL.LU R29, [R1+0x228] ;  /* 0x00022800011d7983 */ /* 0x000f280000300800 */
[----:B------:R-:W4:Y:S04]  /*48630*/  LDL.LU R28, [R1+0x22c] ;  /* 0x00022c00011c7983 */ /* 0x000f280000300800 */
[----:B------:R-:W4:Y:S04]  /*48640*/  LDL.LU R31, [R1+0x230] ;  /* 0x00023000011f7983 */ /* 0x000f280000300800 */
[----:B------:R-:W4:Y:S04]  /*48650*/  LDL.LU R30, [R1+0x234] ;  /* 0x00023400011e7983 */ /* 0x000f280000300800 */
[----:B------:R-:W4:Y:S04]  /*48660*/  LDL.LU R33, [R1+0x238] ;  /* 0x0002380001217983 */ /* 0x000f280000300800 */
[----:B------:R-:W4:Y:S04]  /*48670*/  LDL.LU R32, [R1+0x23c] ;  /* 0x00023c0001207983 */ /* 0x000f280000300800 */
[----:B------:R0:W-:Y:S01]  /*48680*/  STL [R1+0x2d48], R14 ;  /* 0x002d480e01007387 */ /* 0x0001e20000100800 */
[----:B------:R-:W-:-:S03]  /*48690*/  ISETP.GT.AND P4, PT, R6, 0x6, PT ;  /* 0x000000060600780c */ /* 0x000fc60003f84270 */
[----:B------:R-:W4:Y:S04]  /*486a0*/  @P2 LDG.E.U16 R41, desc[UR6][R34.64] ;  /* 0x0000000622292981 */ /* 0x000f28000c1e1500 */
[----:B0-----:R-:W4:Y:S04]  /*486b0*/  LDL.LU R14, [R1+0x200] ;  /* 0x00020000010e7983 */ /* 0x001f280000300800 */
[----:B------:R-:W4:Y:S04]  /*486c0*/  LDL.LU R13, [R1+0x204] ;  /* 0x00020400010d7983 */ /* 0x000f280000300800 */
[----:B------:R-:W4:Y:S04]  /*486d0*/  LDL.LU R12, [R1+0x208] ;  /* 0x00020800010c7983 */ /* 0x000f280000300800 */
[----:B------:R-:W4:Y:S04]  /*486e0*/  LDL.LU R10, [R1+0x20c] ;  /* 0x00020c00010a7983 */ /* 0x000f280000300800 */
[----:B---3--:R0:W-:Y:S01]  /*486f0*/  STL [R1+0x2d44], R5 ;  /* 0x002d440501007387 */ /* 0x0081e20000100800 */
[----:B------:R-:W-:-:S03]  /*48700*/  ISETP.GT.AND P5, PT, R6, 0x7, PT ;  /* 0x000000070600780c */ /* 0x000fc60003fa4270 */
[----:B--2---:R-:W2:Y:S04]  /*48710*/  @P4 LDG.E.U16 R15, desc[UR6][R20.64] ;  /* 0x00000006140f4981 */ /* 0x004ea8000c1e1500 */
[----:B0-----:R-:W3:Y:S04]  /*48720*/  LDL.LU R5, [R1+0x210] ;  /* 0x0002100001057983 */ /* 0x001ee80000300800 */
[----:B------:R-:W3:Y:S04]  /*48730*/  LDL.LU R4, [R1+0x214] ;  /* 0x0002140001047983 */ /* 0x000ee80000300800 */
[----:B------:R-:W2:Y:S04]  /*48740*/  LDL.LU R2, [R1+0x218] ;  /* 0x0002180001027983 */ /* 0x000ea80000300800 */
[----:B------:R-:W2:Y:S04]  /*48750*/  LDL.LU R0, [R1+0x21c] ;  /* 0x00021c0001007983 */ /* 0x000ea80000300800 */
[----:B------:R-:W2:Y:S04]  /*48760*/  LDL.LU.64 R22, [R1+0x4360] ;  /* 0x0043600001167983 */ /* 0x000ea80000300a00 */
[----:B----4-:R0:W-:Y:S04]  /*48770*/  @P2 STL [R1+0x2d40], R164 ;  /* 0x002d40a401002387 */ /* 0x0101e80000100800 */
[----:B0-----:R-:W4:Y:S04]  /*48780*/  LDL.LU R164, [R1+0x4358] ;  /* 0x0043580001a47983 */ /* 0x001f280000300800 */
[----:B------:R-:W2:Y:S04]  /*48790*/  LDL.LU.64 R8, [R1+0x4350] ;  /* 0x0043500001087983 */ /* 0x000ea80000300a00 */
[----:B------:R-:W-:Y:S04]  /*487a0*/  @P2 STL [R1+0x2d38], R41 ;  /* 0x002d382901002387 */ /* 0x000fe80000100800 */
[----:B------:R0:W-:Y:S04]  /*487b0*/  @P2 STL [R1+0x2d3c], R40 ;  /* 0x002d3c2801002387 */ /* 0x0001e80000100800 */
[----:B------:R-:W-:Y:S01]  /*487c0*/  STL.64 [R1+0x1ec8], R20 ;  /* 0x001ec81401007387 */ /* 0x000fe20000100a00 */
[----:B------:R-:W-:-:S02]  /*487d0*/  IMAD.MOV.U32 R34, RZ, RZ, R13 ;  /* 0x000000ffff227224 */ /* 0x000fc400078e000d */
[----:B------:R-:W-:Y:S01]  /*487e0*/  IMAD.MOV.U32 R35, RZ, RZ, R14 ;  /* 0x000000ffff237224 */ /* 0x000fe200078e000e */
[----:B---3--:R-:W3:Y:S04]  /*487f0*/  @P5 LDG.E.U16 R7, desc[UR6][R4.64] ;  /* 0x0000000604075981 */ /* 0x008ee8000c1e1500 */
[----:B----4-:R-:W4:Y:S04]  /*48800*/  @P4 LDG.E.U16 R164, desc[UR6][R32.64] ;  /* 0x0000000620a44981 */ /* 0x010f28000c1e1500 */
[----:B--2---:R-:W2:Y:S04]  /*48810*/  @P4 LDG.E.U16 R9, desc[UR6][R30.64] ;  /* 0x000000061e094981 */ /* 0x004ea8000c1e1500 */
[----:B------:R-:W2:Y:S04]  /*48820*/  @P4 LDG.E.U16 R8, desc[UR6][R28.64] ;  /* 0x000000061c084981 */ /* 0x000ea8000c1e1500 */
[----:B------:R-:W-:Y:S04]  /*48830*/  STL.64 [R1+0x1ed0], R28 ;  /* 0x001ed01c01007387 */ /* 0x000fe80000100a00 */
[----:B------:R-:W-:Y:S04]  /*48840*/  STL.64 [R1+0x1ed8], R30 ;  /* 0x001ed81e01007387 */ /* 0x000fe80000100a00 */
[----:B------:R-:W-:Y:S01]  /*48850*/  STL.64 [R1+0x1ee0], R32 ;  /* 0x001ee02001007387 */ /* 0x000fe20000100a00 */
[----:B0-----:R-:W-:-:S02]  /*48860*/  IMAD.MOV.U32 R40, RZ, RZ, R10 ;  /* 0x000000ffff287224 */ /* 0x001fc400078e000a */
[----:B------:R-:W-:Y:S02]  /*48870*/  IMAD.MOV.U32 R41, RZ, RZ, R12 ;  /* 0x000000ffff297224 */ /* 0x000fe400078e000c */
[----:B------:R-:W-:Y:S02]  /*48880*/  IMAD.MOV.U32 R12, RZ, RZ, R0 ;  /* 0x000000ffff0c7224 */ /* 0x000fe400078e0000 */
[----:B------:R-:W-:Y:S01]  /*48890*/  IMAD.MOV.U32 R13, RZ, RZ, R2 ;  /* 0x000000ffff0d7224 */ /* 0x000fe200078e0002 */
[C---:B------:R-:W-:Y:S01]  /*488a0*/  ISETP.GT.AND P2, PT, R6.reuse, 0x8, PT ;  /* 0x000000080600780c */ /* 0x040fe20003f44270 */
[----:B------:R-:W3:Y:S04]  /*488b0*/  @P5 LDG.E.U16 R19, desc[UR6][R34.64] ;  /* 0x0000000622135981 */ /* 0x000ee8000c1e1500 */
[----:B------:R-:W3:Y:S04]  /*488c0*/  @P5 LDG.E.U16 R3, desc[UR6][R12.64] ;  /* 0x000000060c035981 */ /* 0x000ee8000c1e1500 */
[----:B------:R-:W3:Y:S04]  /*488d0*/  @P5 LDG.E.U16 R165, desc[UR6][R40.64] ;  /* 0x0000000628a55981 */ /* 0x000ee8000c1e1500 */
[----:B----4-:R0:W-:Y:S04]  /*488e0*/  STL [R1+0x2d34], R164 ;  /* 0x002d34a401007387 */ /* 0x0101e80000100800 */
[----:B0-----:R-:W4:Y:S04]  /*488f0*/  LDL.LU R164, [R1+0x4348] ;  /* 0x0043480001a47983 */ /* 0x001f280000300800 */
[----:B--2---:R0:W-:Y:S04]  /*48900*/  STL [R1+0x2d30], R9 ;  /* 0x002d300901007387 */ /* 0x0041e80000100800 */
[----:B0-----:R-:W2:Y:S04]  /*48910*/  LDL.LU R9, [R1+0x4344] ;  /* 0x0043440001097983 */ /* 0x001ea80000300800 */
[----:B------:R0:W-:Y:S04]  /*48920*/  STL [R1+0x2d2c], R8 ;  /* 0x002d2c0801007387 */ /* 0x0001e80000100800 */
[----:B0-----:R-:W2:Y:S04]  /*48930*/  LDL.LU R8, [R1+0x4340] ;  /* 0x0043400001087983 */ /* 0x001ea80000300800 */
[----:B------:R-:W-:Y:S04]  /*48940*/  STL.64 [R1+0x1ea8], R34 ;  /* 0x001ea82201007387 */ /* 0x000fe80000100a00 */
[----:B------:R-:W-:Y:S04]  /*48950*/  STL.64 [R1+0x1eb0], R40 ;  /* 0x001eb02801007387 */ /* 0x000fe80000100a00 */
[----:B------:R-:W-:Y:S04]  /*48960*/  STL.64 [R1+0x1eb8], R4 ;  /* 0x001eb80401007387 */ /* 0x000fe80000100a00 */
[----:B------:R0:W-:Y:S04]  /*48970*/  STL.64 [R1+0x1ec0], R12 ;  /* 0x001ec00c01007387 */ /* 0x0001e80000100a00 */
        /* <DEDUP_REMOVED lines=8> */
[----:B0-----:R-:W4:Y:S04]  /*48a00*/  LDL.LU R13, [R1+0x1c0] ;  /* 0x0001c000010d7983 */ /* 0x001f280000300800 */
[----:B------:R-:W4:Y:S04]  /*48a10*/  LDL.LU R12, [R1+0x1c4] ;  /* 0x0001c400010c7983 */ /* 0x000f280000300800 */
[----:B------:R0:W-:Y:S04]  /*48a20*/  STL [R1+0x2d28], R15 ;  /* 0x002d280f01007387 */ /* 0x0001e80000100800 */
[----:B0-----:R-:W4:Y:S04]  /*48a30*/  LDL.LU R15, [R1+0x1c8] ;  /* 0x0001c800010f7983 */ /* 0x001f280000300800 */
[----:B------:R-:W4:Y:S04]  /*48a40*/  LDL.LU R14, [R1+0x1cc] ;  /* 0x0001cc00010e7983 */ /* 0x000f280000300800 */
[----:B---3--:R0:W-:Y:S04]  /*48a50*/  STL [R1+0x2d24], R3 ;  /* 0x002d240301007387 */ /* 0x0081e80000100800 */
[----:B0-----:R-:W3:Y:S04]  /*48a60*/  LDL.LU R3, [R1+0x1d0] ;  /* 0x0001d00001037983 */ /* 0x001ee80000300800 */
[----:B------:R-:W3:Y:S04]  /*48a70*/  LDL.LU R2, [R1+0x1d4] ;  /* 0x0001d40001027983 */ /* 0x000ee80000300800 */
[----:B------:R-:W3:Y:S04]  /*48a80*/  LDL.LU R10, [R1+0x1d8] ;  /* 0x0001d800010a7983 */ /* 0x000ee80000300800 */
[----:B------:R-:W3:Y:S04]  /*48a90*/  LDL.LU R0, [R1+0x1dc] ;  /* 0x0001dc0001007983 */ /* 0x000ee80000300800 */
[----:B------:R-:W3:Y:S01]  /*48aa0*/  LDL.LU.64 R4, [R1+0x4338] ;  /* 0x0043380001047983 */ /* 0x000ee20000300a00 */
[----:B------:R-:W-:-:S03]  /*48ab0*/  ISETP.GT.AND P4, PT, R6, 0x9, PT ;  /* 0x000000090600780c */ /* 0x000fc60003f84270 */
[----:B--2---:R0:W2:Y:S04]  /*48ac0*/  @P2 LDG.E.U16 R23, desc[UR6][R20.64] ;  /* 0x0000000614172981 */ /* 0x0040a8000c1e1500 */
[----:B----4-:R-:W4:Y:S04]  /*48ad0*/  @P2 LDG.E.U16 R22, desc[UR6][R28.64] ;  /* 0x000000061c162981 */ /* 0x010f28000c1e1500 */
[----:B------:R-:W2:Y:S04]  /*48ae0*/  @P2 LDG.E.U16 R26, desc[UR6][R30.64] ;  /* 0x000000061e1a2981 */ /* 0x000ea8000c1e1500 */
[----:B------:R-:W2:Y:S04]  /*48af0*/  @P2 LDG.E.U16 R16, desc[UR6][R32.64] ;  /* 0x0000000620102981 */ /* 0x000ea8000c1e1500 */
[----:B------:R1:W-:Y:S01]  /*48b00*/  STL [R1+0x2d20], R7 ;  /* 0x002d200701007387 */ /* 0x0003e20000100800 */
[----:B------:R-:W-:-:S03]  /*48b10*/  ISETP.GT.AND P5, PT, R6, 0xa, PT ;  /* 0x0000000a0600780c */ /* 0x000fc60003fa4270 */
[----:B------:R-:W4:Y:S04]  /*48b20*/  @P4 LDG.E.U16 R56, desc[UR6][R12.64] ;  /* 0x000000060c384981 */ /* 0x000f28000c1e1500 */
[----:B-1----:R-:W4:Y:S04]  /*48b30*/  LDL.LU R7, [R1+0x4330] ;  /* 0x0043300001077983 */ /* 0x002f280000300800 */
[----:B------:R1:W-:Y:S04]  /*48b40*/  STL [R1+0x2d1c], R165 ;  /* 0x002d1ca501007387 */ /* 0x0003e80000100800 */
[----:B------:R-:W4:Y:S04]  /*48b50*/  @P4 LDG.E.U16 R18, desc[UR6][R14.64] ;  /* 0x000000060e124981 */ /* 0x000f28000c1e1500 */
[----:B-1----:R-:W4:Y:S04]  /*48b60*/  LDL.LU R165, [R1+0x432c] ;  /* 0x00432c0001a57983 */ /* 0x002f280000300800 */
[----:B------:R1:W-:Y:S04]  /*48b70*/  STL [R1+0x2d18], R19 ;  /* 0x002d181301007387 */ /* 0x0003e80000100800 */
[----:B---3--:R-:W3:Y:S04]  /*48b80*/  @P4 LDG.E.U16 R25, desc[UR6][R2.64] ;  /* 0x0000000602194981 */ /* 0x008ee8000c1e1500 */
[----:B-1----:R-:W3:Y:S04]  /*48b90*/  LDL.LU R19, [R1+0x4328] ;  /* 0x0043280001137983 */ /* 0x002ee80000300800 */
[----:B------:R0:W-:Y:S04]  /*48ba0*/  STL.64 [R1+0x1e88], R20 ;  /* 0x001e881401007387 */ /* 0x0001e80000100a00 */
[----:B------:R-:W-:Y:S04]  /*48bb0*/  STL.64 [R1+0x1e90], R28 ;  /* 0x001e901c01007387 */ /* 0x000fe80000100a00 */
[----:B------:R-:W-:Y:S04]  /*48bc0*/  STL.64 [R1+0x1e98], R30 ;  /* 0x001e981e01007387 */ /* 0x000fe80000100a00 */
[----:B------:R-:W-:Y:S01]  /*48bd0*/  STL.64 [R1+0x1ea0], R32 ;  /* 0x001ea02001007387 */ /* 0x000fe20000100a00 */
[----:B0-----:R-:W-:-:S02]  /*48be0*/  IMAD.MOV.U32 R20, RZ, RZ, R0 ;  /* 0x000000ffff147224 */ /* 0x001fc400078e0000 */
[----:B------:R-:W-:-:S05]  /*48bf0*/  IMAD.MOV.U32 R21, RZ, RZ, R10 ;  /* 0x000000ffff157224 */ /* 0x000fca00078e000a */
[----:B------:R-:W3:Y:S04]  /*48c00*/  @P4 LDG.E.U16 R11, desc[UR6][R20.64] ;  /* 0x00000006140b4981 */ /* 0x000ee8000c1e1500 */
        /* <DEDUP_REMOVED lines=16> */
[----:B0-----:R-:W2:Y:S04]  /*48d10*/  LDL.LU R21, [R1+0x180] ;  /* 0x0001800001157983 */ /* 0x001ea80000300800 */
[----:B------:R-:W2:Y:S04]  /*48d20*/  LDL.LU R20, [R1+0x184] ;  /* 0x0001840001147983 */ /* 0x000ea80000300800 */
[----:B------:R0:W-:Y:S04]  /*48d30*/  STL [R1+0x2d08], R23 ;  /* 0x002d081701007387 */ /* 0x0001e80000100800 */
[----:B0-----:R-:W2:Y:S04]  /*48d40*/  LDL.LU R23, [R1+0x188] ;  /* 0x0001880001177983 */ /* 0x001ea80000300800 */
[----:B----4-:R0:W-:Y:S04]  /*48d50*/  STL [R1+0x2d0c], R22 ;  /* 0x002d0c1601007387 */ /* 0x0101e80000100800 */
[----:B0-----:R-:W4:Y:S04]  /*48d60*/  LDL.LU R22, [R1+0x18c] ;  /* 0x00018c0001167983 */ /* 0x001f280000300800 */
[----:B---3--:R0:W-:Y:S04]  /*48d70*/  STL [R1+0x2d04], R11 ;  /* 0x002d040b01007387 */ /* 0x0081e80000100800 */
[----:B0-----:R-:W3:Y:S04]  /*48d80*/  LDL.LU R11, [R1+0x190] ;  /* 0x00019000010b7983 */ /* 0x001ee80000300800 */
[----:B------:R-:W3:Y:S04]  /*48d90*/  LDL.LU R10, [R1+0x194] ;  /* 0x00019400010a7983 */ /* 0x000ee80000300800 */
[----:B------:R-:W3:Y:S04]  /*48da0*/  LDL.LU R28, [R1+0x198] ;  /* 0x00019800011c7983 */ /* 0x000ee80000300800 */
[----:B------:R-:W3:Y:S04]  /*48db0*/  LDL.LU R0, [R1+0x19c] ;  /* 0x00019c0001007983 */ /* 0x000ee80000300800 */
[----:B------:R-:W3:Y:S04]  /*48dc0*/  LDL.LU.64 R2, [R1+0x4318] ;  /* 0x0043180001027983 */ /* 0x000ee80000300a00 */
[----:B--2---:R-:W2:Y:S04]  /*48dd0*/  @P5 LDG.E.U16 R39, desc[UR6][R30.64] ;  /* 0x000000061e275981 */ /* 0x004ea8000c1e1500 */
[----:B------:R-:W2:Y:S04]  /*48de0*/  @P5 LDG.E.U16 R38, desc[UR6][R32.64] ;  /* 0x0000000620265981 */ /* 0x000ea8000c1e1500 */
[----:B------:R-:W2:Y:S01]  /*48df0*/  @P5 LDG.E.U16 R37, desc[UR6][R34.64] ;  /* 0x0000000622255981 */ /* 0x000ea2000c1e1500 */
[----:B------:R-:W-:-:S02]  /*48e00*/  IMAD.MOV.U32 R41, RZ, RZ, R40 ;  /* 0x000000ffff297224 */ /* 0x000fc400078e0028 */
[----:B------:R-:W-:-:S05]  /*48e10*/  IMAD.MOV.U32 R40, RZ, RZ, R29 ;  /* 0x000000ffff287224 */ /* 0x000fca00078e001d */
[----:B------:R-:W2:Y:S04]  /*48e20*/  @P5 LDG.E.U16 R36, desc[UR6][R40.64] ;  /* 0x0000000628245981 */ /* 0x000ea8000c1e1500 */
[----:B------:R0:W-:Y:S01]  /*48e30*/  STL [R1+0x2d00], R25 ;  /* 0x002d001901007387 */ /* 0x0001e20000100800 */
[----:B------:R-:W-:-:S03]  /*48e40*/  ISETP.GT.AND P2, PT, R6, 0xb, PT ;  /* 0x0000000b0600780c */ /* 0x000fc60003f44270 */
[----:B0-----:R-:W2:Y:S04]  /*48e50*/  LDL.LU R25, [R1+0x4310] ;  /* 0x0043100001197983 */ /* 0x001ea80000300800 */
[----:B------:R-:W2:Y:S04]  /*48e60*/  LDL.LU.64 R14, [R1+0x4308] ;  /* 0x00430800010e7983 */ /* 0x000ea80000300a00 */
[----:B------:R0:W-:Y:S04]  /*48e70*/  STL [R1+0x2cfc], R18 ;  /* 0x002cfc1201007387 */ /* 0x0001e80000100800 */
[----:B------:R-:W2:Y:S01]  /*48e80*/  @P2 LDG.E.U16 R57, desc[UR6][R20.64] ;  /* 0x0000000614392981 */ /* 0x000ea2000c1e1500 */
[----:B------:R-:W-:-:S03]  /*48e90*/  ISETP.GT.AND P4, PT, R6, 0xc, PT ;  /* 0x0000000c0600780c */ /* 0x000fc60003f84270 */
[----:B----4-:R-:W4:Y:S04]  /*48ea0*/  @P2 LDG.E.U16 R64, desc[UR6][R22.64] ;  /* 0x0000000616402981 */ /* 0x010f28000c1e1500 */
[----:B0-----:R-:W4:Y:S04]  /*48eb0*/  LDL.LU R18, [R1+0x4300] ;  /* 0x0043000001127983 */ /* 0x001f280000300800 */
[----:B------:R-:W4:Y:S04]  /*48ec0*/  LDL.LU.64 R12, [R1+0x42f8] ;  /* 0x0042f800010c7983 */ /* 0x000f280000300a00 */
[----:B------:R-:W-:Y:S04]  /*48ed0*/  STL.64 [R1+0x1e48], R30 ;  /* 0x001e481e01007387 */ /* 0x000fe80000100a00 */
[----:B------:R-:W-:Y:S04]  /*48ee0*/  STL.64 [R1+0x1e50], R32 ;  /* 0x001e502001007387 */ /* 0x000fe80000100a00 */
[----:B------:R-:W-:Y:S04]  /*48ef0*/  STL.64 [R1+0x1e58], R34 ;  /* 0x001e582201007387 */ /* 0x000fe80000100a00 */
[----:B------:R-:W-:Y:S04]  /*48f00*/  STL.64 [R1+0x1e60], R40 ;  /* 0x001e602801007387 */ /* 0x000fe80000100a00 */
[----:B------:R-:W-:Y:S04]  /*48f10*/  STL.64 [R1+0x1e28], R20 ;  /* 0x001e281401007387 */ /* 0x000fe80000100a00 */
[----:B------:R-:W-:Y:S01]  /*48f20*/  STL.64 [R1+0x1e30], R22 ;  /* 0x001e301601007387 */ /* 0x000fe20000100a00 */
[----:B---3--:R-:W-:-:S02]  /*48f30*/  IMAD.MOV.U32 R29, RZ, RZ, R28 ;  /* 0x000000ffff1d7224 */ /* 0x008fc400078e001c */
[----:B------:R-:W-:Y:S01]  /*48f40*/  IMAD.MOV.U32 R28, RZ, RZ, R0 ;  /* 0x000000ffff1c7224 */ /* 0x000fe200078e0000 */
[----:B------:R-:W-:Y:S04]  /*48f50*/  STL.64 [R1+0x1e38], R10 ;  /* 0x001e380a01007387 */ /* 0x000fe80000100a00 */
[----:B------:R-:W3:Y:S04]  /*48f60*/  @P2 LDG.E.U16 R27, desc[UR6][R10.64] ;  /* 0x000000060a1b2981 */ /* 0x000ee8000c1e1500 */
[----:B------:R-:W-:Y:S04]  /*48f70*/  STL.64 [R1+0x1e40], R28 ;  /* 0x001e401c01007387 */ /* 0x000fe80000100a00 */
[----:B------:R-:W3:Y:S04]  /*48f80*/  @P2 LDG.E.U16 R17, desc[UR6][R28.64] ;  /* 0x000000061c112981 */ /* 0x000ee8000c1e1500 */
[----:B--2---:R0:W-:Y:S04]  /*48f90*/  STL [R1+0x2cf0], R37 ;  /* 0x002cf02501007387 */ /* 0x0041e80000100800 */
[----:B0-----:R-:W2:Y:S04]  /*48fa0*/  LDL.LU R37, [R1+0x160] ;  /* 0x0001600001257983 */ /* 0x001ea80000300800 */
[----:B------:R0:W-:Y:S04]  /*48fb0*/  STL [R1+0x2cf4], R36 ;  /* 0x002cf42401007387 */ /* 0x0001e80000100800 */
[----:B0-----:R-:W2:Y:S04]  /*48fc0*/  LDL.LU R36, [R1+0x164] ;  /* 0x0001640001247983 */ /* 0x001ea80000300800 */
[----:B------:R0:W-:Y:S04]  /*48fd0*/  STL [R1+0x2ce8], R39 ;  /* 0x002ce82701007387 */ /* 0x0001e80000100800 */
[----:B0-----:R-:W4:Y:S04]  /*48fe0*/  LDL.LU R39, [R1+0x168] ;  /* 0x0001680001277983 */ /* 0x001f280000300800 */
[----:B------:R0:W-:Y:S04]  /*48ff0*/  STL [R1+0x2cec], R38 ;  /* 0x002cec2601007387 */ /* 0x0001e80000100800 */
[----:B0-----:R-:W4:Y:S04]  /*49000*/  LDL.LU R38, [R1+0x16c] ;  /* 0x00016c0001267983 */ /* 0x001f280000300800 */
[----:B------:R-:W4:Y:S04]  /*49010*/  LDL.LU R41, [R1+0x170] ;  /* 0x0001700001297983 */ /* 0x000f280000300800 */
[----:B------:R0:W-:Y:S04]  /*49020*/  STL [R1+0x2cf8], R56 ;  /* 0x002cf83801007387 */ /* 0x0001e80000100800 */
[----:B------:R-:W4:Y:S04]  /*49030*/  LDL.LU R40, [R1+0x174] ;  /* 0x0001740001287983 */ /* 0x000f280000300800 */
[----:B0-----:R-:W4:Y:S04]  /*49040*/  LDL.LU R56, [R1+0x178] ;  /* 0x0001780001387983 */ /* 0x001f280000300800 */
[----:B------:R-:W4:Y:S04]  /*49050*/  LDL.LU R35, [R1+0x17c] ;  /* 0x00017c0001237983 */ /* 0x000f280000300800 */
[----:B---3--:R0:W-:Y:S04]  /*49060*/  STL [R1+0x2ce4], R17 ;  /* 0x002ce41101007387 */ /* 0x0081e80000100800 */
[----:B0-----:R-:W3:Y:S04]  /*49070*/  LDL.LU R17, [R1+0x42f0] ;  /* 0x0042f00001117983 */ /* 0x001ee80000300800 */
[----:B------:R-:W3:Y:S04]  /*49080*/  LDL.LU R34, [R1+0x140] ;  /* 0x0001400001227983 */ /* 0x000ee80000300800 */
[----:B------:R-:W3:Y:S04]  /*49090*/  LDL.LU R33, [R1+0x144] ;  /* 0x0001440001217983 */ /* 0x000ee80000300800 */
[----:B------:R-:W3:Y:S04]  /*490a0*/  LDL.LU R32, [R1+0x148] ;  /* 0x0001480001207983 */ /* 0x000ee80000300800 */
[----:B------:R-:W3:Y:S04]  /*490b0*/  LDL.LU R31, [R1+0x14c] ;  /* 0x00014c00011f7983 */ /* 0x000ee80000300800 */
[----:B------:R-:W3:Y:S04]  /*490c0*/  LDL.LU R30, [R1+0x150] ;  /* 0x00015000011e7983 */ /* 0x000ee80000300800 */
[----:B------:R-:W3:Y:S04]  /*490d0*/  LDL.LU R29, [R1+0x154] ;  /* 0x00015400011d7983 */ /* 0x000ee80000300800 */
[----:B------:R-:W3:Y:S04]  /*490e0*/  LDL.LU R28, [R1+0x158] ;  /* 0x00015800011c7983 */ /* 0x000ee80000300800 */
[----:B------:R-:W3:Y:S04]  /*490f0*/  LDL.LU R0, [R1+0x15c] ;  /* 0x00015c0001007983 */ /* 0x000ee80000300800 */
[----:B------:R-:W3:Y:S04]  /*49100*/  LDL.LU.64 R10, [R1+0x42e8] ;  /* 0x0042e800010a7983 */ /* 0x000ee80000300a00 */
[----:B------:R0:W-:Y:S04]  /*49110*/  STL [R1+0x2ce0], R27 ;  /* 0x002ce01b01007387 */ /* 0x0001e80000100800 */
[----:B0-----:R-:W3:Y:S04]  /*49120*/  LDL.LU R27, [R1+0x42e0] ;  /* 0x0042e000011b7983 */ /* 0x001ee80000300800 */
[----:B------:R-:W3:Y:S04]  /*49130*/  LDL.LU.64 R22, [R1+0x42d8] ;  /* 0x0042d80001167983 */ /* 0x000ee80000300a00 */
[----:B------:R-:W3:Y:S04]  /*49140*/  LDL.LU.64 R20, [R1+0x42d0] ;  /* 0x0042d00001147983 */ /* 0x000ee80000300a00 */
[----:B------:R0:W-:Y:S04]  /*49150*/  STL [R1+0x2cd8], R57 ;  /* 0x002cd83901007387 */ /* 0x0001e80000100800 */
[----:B--2---:R3:W2:Y:S04]  /*49160*/  @P4 LDG.E.U16 R43, desc[UR6][R36.64] ;  /* 0x00000006242b4981 */ /* 0x0046a8000c1e1500 */
[----:B----4-:R1:W4:Y:S04]  /*49170*/  @P4 LDG.E.U16 R42, desc[UR6][R38.64] ;  /* 0x00000006262a4981 */ /* 0x010328000c1e1500 */
[----:B------:R-:W4:Y:S01]  /*49180*/  @P4 LDG.E.U16 R45, desc[UR6][R40.64] ;  /* 0x00000006282d4981 */ /* 0x000f22000c1e1500 */
[----:B0-----:R-:W-:-:S02]  /*49190*/  IMAD.MOV.U32 R57, RZ, RZ, R56 ;  /* 0x000000ffff397224 */ /* 0x001fc400078e0038 */
[----:B------:R-:W-:-:S05]  /*491a0*/  IMAD.MOV.U32 R56, RZ, RZ, R35 ;  /* 0x000000ffff387224 */ /* 0x000fca00078e0023 */
[----:B------:R-:W4:Y:S01]  /*491b0*/  @P4 LDG.E.U16 R44, desc[UR6][R56.64] ;  /* 0x00000006382c4981 */ /* 0x000f22000c1e1500 */
[----:B------:R-:W-:-:S03]  /*491c0*/  ISETP.GT.AND P5, PT, R6, 0xd, PT ;  /* 0x0000000d0600780c */ /* 0x000fc60003fa4270 */
[----:B------:R3:W-:Y:S04]  /*491d0*/  STL.64 [R1+0x1e08], R36 ;  /* 0x001e082401007387 */ /* 0x0007e80000100a00 */
[----:B------:R1:W-:Y:S04]  /*491e0*/  STL.64 [R1+0x1e10], R38 ;  /* 0x001e102601007387 */ /* 0x0003e80000100a00 */
[----:B------:R-:W-:Y:S04]  /*491f0*/  STL.64 [R1+0x1e18], R40 ;  /* 0x001e182801007387 */ /* 0x000fe80000100a00 */
[----:B------:R-:W-:Y:S01]  /*49200*/  STL.64 [R1+0x1e20], R56 ;  /* 0x001e203801007387 */ /* 0x000fe20000100a00 */
[----:B---3--:R-:W-:-:S02]  /*49210*/  IMAD.MOV.U32 R36, RZ, RZ, R33 ;  /* 0x000000ffff247224 */ /* 0x008fc400078e0021 */
[----:B------:R-:W-:Y:S02]  /*49220*/  IMAD.MOV.U32 R37, RZ, RZ, R34 ;  /* 0x000000ffff257224 */ /* 0x000fe400078e0022 */
[----:B-1----:R-:W-:Y:S02]  /*49230*/  IMAD.MOV.U32 R38, RZ, RZ, R31 ;  /* 0x000000ffff267224 */ /* 0x002fe400078e001f */
[----:B------:R-:W-:Y:S01]  /*49240*/  IMAD.MOV.U32 R39, RZ, RZ, R32 ;  /* 0x000000ffff277224 */ /* 0x000fe200078e0020 */
[----:B------:R-:W3:Y:S01]  /*49250*/  @P5 LDG.E.U16 R65, desc[UR6][R36.64] ;  /* 0x0000000624415981 */ /* 0x000ee2000c1e1500 */
[----:B------:R-:W-:-:S03]  /*49260*/  ISETP.GT.AND P2, PT, R6, 0xe, PT ;  /* 0x0000000e0600780c */ /* 0x000fc60003f44270 */
[----:B------:R-:W3:Y:S04]  /*49270*/  @P5 LDG.E.U16 R68, desc[UR6][R38.64] ;  /* 0x0000000626445981 */ /* 0x000ee8000c1e1500 */
[----:B--2---:R0:W-:Y:S02]  /*49280*/  STL [R1+0x2cc8], R43 ;  /* 0x002cc82b01007387 */ /* 0x0041e40000100800 */
[----:B0-----:R-:W-:Y:S02]  /*49290*/  IMAD.MOV.U32 R43, RZ, RZ, R30 ;  /* 0x000000ffff2b7224 */ /* 0x001fe400078e001e */
[----:B----4-:R0:W-:Y:S02]  /*492a0*/  STL [R1+0x2ccc], R42 ;  /* 0x002ccc2a01007387 */ /* 0x0101e40000100800 */
[----:B0-----:R-:W-:-:S02]  /*492b0*/  IMAD.MOV.U32 R42, RZ, RZ, R29 ;  /* 0x000000ffff2a7224 */ /* 0x001fc400078e001d */
[----:B------:R-:W-:Y:S01]  /*492c0*/  IMAD.MOV.U32 R29, RZ, RZ, R28 ;  /* 0x000000ffff1d7224 */ /* 0x000fe200078e001c */
[----:B------:R-:W-:Y:S01]  /*492d0*/  MOV R28, R0 ;  /* 0x00000000001c7202 */ /* 0x000fe20000000f00 */
[----:B------:R-:W-:Y:S04]  /*492e0*/  STL.64 [R1+0x1de8], R36 ;  /* 0x001de82401007387 */ /* 0x000fe80000100a00 */
[----:B------:R-:W2:Y:S04]  /*492f0*/  @P5 LDG.E.U16 R53, desc[UR6][R42.64] ;  /* 0x000000062a355981 */ /* 0x000ea8000c1e1500 */
[----:B------:R-:W4:Y:S04]  /*49300*/  @P5 LDG.E.U16 R24, desc[UR6][R28.64] ;  /* 0x000000061c185981 */ /* 0x000f28000c1e1500 */
[----:B------:R-:W-:Y:S04]  /*49310*/  STL.64 [R1+0x1df0], R38 ;  /* 0x001df02601007387 */ /* 0x000fe80000100a00 */
[----:B------:R-:W-:Y:S04]  /*49320*/  STL.64 [R1+0x1df8], R42 ;  /* 0x001df82a01007387 */ /* 0x000fe80000100a00 */
[----:B------:R-:W-:Y:S04]  /*49330*/  STL.64 [R1+0x1e00], R28 ;  /* 0x001e001c01007387 */ /* 0x000fe80000100a00 */
[----:B------:R-:W2:Y:S04]  /*49340*/  LDL.LU R41, [R1+0x120] ;  /* 0x0001200001297983 */ /* 0x000ea80000300800 */
[----:B------:R-:W2:Y:S04]  /*49350*/  LDL.LU R40, [R1+0x124] ;  /* 0x0001240001287983 */ /* 0x000ea80000300800 */
[----:B------:R0:W-:Y:S04]  /*49360*/  STL [R1+0x2cd0], R45 ;  /* 0x002cd02d01007387 */ /* 0x0001e80000100800 */
[----:B0-----:R-:W3:Y:S04]  /*49370*/  LDL.LU R45, [R1+0x128] ;  /* 0x00012800012d7983 */ /* 0x001ee80000300800 */
[----:B------:R-:W-:Y:S04]  /*49380*/  STL [R1+0x2cdc], R64 ;  /* 0x002cdc4001007387 */ /* 0x000fe80000100800 */
[----:B------:R0:W-:Y:S04]  /*49390*/  STL [R1+0x2cd4], R44 ;  /* 0x002cd42c01007387 */ /* 0x0001e80000100800 */
[----:B0-----:R-:W3:Y:S04]  /*493a0*/  LDL.LU R44, [R1+0x12c] ;  /* 0x00012c00012c7983 */ /* 0x001ee80000300800 */
[----:B------:R-:W3:Y:S04]  /*493b0*/  LDL.LU R57, [R1+0x130] ;  /* 0x0001300001397983 */ /* 0x000ee80000300800 */
[----:B------:R-:W3:Y:S04]  /*493c0*/  LDL.LU R56, [R1+0x134] ;  /* 0x0001340001387983 */ /* 0x000ee80000300800 */
[----:B------:R-:W3:Y:S04]  /*493d0*/  LDL.LU R64, [R1+0x138] ;  /* 0x0001380001407983 */ /* 0x000ee80000300800 */
[----:B------:R-:W3:Y:S04]  /*493e0*/  LDL.LU R35, [R1+0x13c] ;  /* 0x00013c0001237983 */ /* 0x000ee80000300800 */
[----:B----4-:R0:W-:Y:S04]  /*493f0*/  STL [R1+0x2cc4], R24 ;  /* 0x002cc41801007387 */ /* 0x0101e80000100800 */
[----:B--2---:R-:W2:Y:S04]  /*49400*/  @P2 LDG.E.U16 R49, desc[UR6][R40.64] ;  /* 0x0000000628312981 */ /* 0x004ea8000c1e1500 */
[----:B0-----:R-:W4:Y:S04]  /*49410*/  LDL.LU R24, [R1+0x42c8] ;  /* 0x0042c80001187983 */ /* 0x001f280000300800 */
[----:B------:R-:W2:Y:S04]  /*49420*/  LDL.LU R34, [R1+0x100] ;  /* 0x0001000001227983 */ /* 0x000ea80000300800 */
[----:B------:R-:W4:Y:S04]  /*49430*/  LDL.LU R33, [R1+0x104] ;  /* 0x0001040001217983 */ /* 0x000f280000300800 */
[----:B------:R-:W4:Y:S04]  /*49440*/  LDL.LU R32, [R1+0x108] ;  /* 0x0001080001207983 */ /* 0x000f280000300800 */
[----:B------:R-:W4:Y:S04]  /*49450*/  LDL.LU R31, [R1+0x10c] ;  /* 0x00010c00011f7983 */ /* 0x000f280000300800 */
[----:B------:R-:W4:Y:S04]  /*49460*/  LDL.LU R30, [R1+0x110] ;  /* 0x00011000011e7983 */ /* 0x000f280000300800 */
[----:B------:R-:W4:Y:S04]  /*49470*/  LDL.LU R29, [R1+0x114] ;  /* 0x00011400011d7983 */ /* 0x000f280000300800 */
[----:B------:R-:W4:Y:S04]  /*49480*/  LDL.LU R28, [R1+0x118] ;  /* 0x00011800011c7983 */ /* 0x000f280000300800 */
[----:B------:R-:W4:Y:S04]  /*49490*/  LDL.LU R0, [R1+0x11c] ;  /* 0x00011c0001007983 */ /* 0x000f280000300800 */
[----:B------:R-:W4:Y:S04]  /*494a0*/  LDL.LU.64 R42, [R1+0x42c0] ;  /* 0x0042c000012a7983 */ /* 0x000f280000300a00 */
[----:B------:R0:W-:Y:S04]  /*494b0*/  STL [R1+0x2cc0], R53 ;  /* 0x002cc03501007387 */ /* 0x0001e80000100800 */
[----:B---3--:R2:W3:Y:S04]  /*494c0*/  @P2 LDG.E.U16 R48, desc[UR6][R44.64] ;  /* 0x000000062c302981 */ /* 0x0084e8000c1e1500 */
[----:B0-----:R-:W3:Y:S04]  /*494d0*/  LDL.LU R53, [R1+0x42b8] ;  /* 0x0042b80001357983 */ /* 0x001ee80000300800 */
[----:B------:R-:W3:Y:S04]  /*494e0*/  LDL.LU.64 R38, [R1+0x42b0] ;  /* 0x0042b00001267983 */ /* 0x000ee80000300a00 */
[----:B------:R-:W3:Y:S04]  /*494f0*/  LDL.LU.64 R36, [R1+0x42a8] ;  /* 0x0042a80001247983 */ /* 0x000ee80000300a00 */
[----:B------:R0:W-:Y:S04]  /*49500*/  STL [R1+0x2cb8], R65 ;  /* 0x002cb84101007387 */ /* 0x0001e80000100800 */
[----:B------:R-:W3:Y:S01]  /*49510*/  @P2 LDG.E.U16 R47, desc[UR6][R56.64] ;  /* 0x00000006382f2981 */ /* 0x000ee2000c1e1500 */
[----:B0-----:R-:W-:-:S02]  /*49520*/  IMAD.MOV.U32 R65, RZ, RZ, R64 ;  /* 0x000000ffff417224 */ /* 0x001fc400078e0040 */
[----:B------:R-:W-:-:S05]  /*49530*/  IMAD.MOV.U32 R64, RZ, RZ, R35 ;  /* 0x000000ffff407224 */ /* 0x000fca00078e0023 */
[----:B------:R-:W3:Y:S04]  /*49540*/  @P2 LDG.E.U16 R46, desc[UR6][R64.64] ;  /* 0x00000006402e2981 */ /* 0x000ee8000c1e1500 */
[----:B------:R-:W-:Y:S04]  /*49550*/  STL.64 [R1+0x1dc8], R40 ;  /* 0x001dc82801007387 */ /* 0x000fe80000100a00 */
[----:B------:R2:W-:Y:S01]  /*49560*/  STL.64 [R1+0x1dd0], R44 ;  /* 0x001dd02c01007387 */ /* 0x0005e20000100a00 */
[----:B------:R-:W-:-:S03]  /*49570*/  ISETP.GT.AND P4, PT, R6, 0xf, PT ;  /* 0x0000000f0600780c */ /* 0x000fc60003f84270 */
[----:B------:R-:W-:Y:S04]  /*49580*/  STL.64 [R1+0x1dd8], R56 ;  /* 0x001dd83801007387 */ /* 0x000fe80000100a00 */
[----:B------:R-:W-:Y:S01]  /*49590*/  STL.64 [R1+0x1de0], R64 ;  /* 0x001de04001007387 */ /* 0x000fe20000100a00 */
[----:B--2---:R-:W-:Y:S02]  /*495a0*/  IMAD.MOV.U32 R45, RZ, RZ, R34 ;  /* 0x000000ffff2d7224 */ /* 0x004fe400078e0022 */
[----:B----4-:R-:W-:Y:S01]  /*495b0*/  IMAD.MOV.U32 R44, RZ, RZ, R33 ;  /* 0x000000ffff2c7224 */ /* 0x010fe200078e0021 */
[----:B------:R-:W-:-:S04]  /*495c0*/  ISETP.GT.AND P5, PT, R6, 0x10, PT ;  /* 0x000000100600780c */ /* 0x000fc80003fa4270 */
[----:B------:R-:W2:Y:S04]  /*495d0*/  @P4 LDG.E.U16 R70, desc[UR6][R44.64] ;  /* 0x000000062c464981 */ /* 0x000ea8000c1e1500 */
[----:B---3--:R0:W-:Y:S04]  /*495e0*/  STL [R1+0x2cb0], R47 ;  /* 0x002cb02f01007387 */ /* 0x0081e80000100800 */
[----:B------:R-:W-:Y:S04]  /*495f0*/  STL [R1+0x2cb4], R46 ;  /* 0x002cb42e01007387 */ /* 0x000fe80000100800 */
[----:B------:R-:W-:Y:S04]  /*49600*/  STL [R1+0x2ca8], R49 ;  /* 0x002ca83101007387 */ /* 0x000fe80000100800 */
[----:B------:R1:W-:Y:S01]  /*49610*/  STL [R1+0x2cac], R48 ;  /* 0x002cac3001007387 */ /* 0x0003e20000100800 */
[----:B0-----:R-:W-:-:S02]  /*49620*/  IMAD.MOV.U32 R47, RZ, RZ, R32 ;  /* 0x000000ffff2f7224 */ /* 0x001fc400078e0020 */
[----:B-1----:R-:W-:Y:S02]  /*49630*/  IMAD.MOV.U32 R48, RZ, RZ, R29 ;  /* 0x000000ffff307224 */ /* 0x002fe400078e001d */
[----:B------:R-:W-:Y:S02]  /*49640*/  IMAD.MOV.U32 R29, RZ, RZ, R28 ;  /* 0x000000ffff1d7224 */ /* 0x000fe400078e001c */
[----:B------:R-:W-:Y:S02]  /*49650*/  IMAD.MOV.U32 R28, RZ, RZ, R0 ;  /* 0x000000ffff1c7224 */ /* 0x000fe400078e0000 */
[----:B------:R-:W-:Y:S02]  /*49660*/  IMAD.MOV.U32 R46, RZ, RZ, R31 ;  /* 0x000000ffff2e7224 */ /* 0x000fe400078e001f */
[----:B------:R-:W-:Y:S01]  /*49670*/  IMAD.MOV.U32 R49, RZ, RZ, R30 ;  /* 0x000000ffff317224 */ /* 0x000fe200078e001e */
[----:B------:R-:W3:Y:S04]  /*49680*/  @P4 LDG.E.U16 R50, desc[UR6][R28.64] ;  /* 0x000000061c324981 */ /* 0x000ee8000c1e1500 */
[----:B------:R-:W-:Y:S04]  /*49690*/  STL.64 [R1+0x1da8], R44 ;  /* 0x001da82c01007387 */ /* 0x000fe80000100a00 */
[----:B------:R-:W-:Y:S04]  /*496a0*/  STL.64 [R1+0x1db0], R46 ;  /* 0x001db02e01007387 */ /* 0x000fe80000100a00 */
[----:B------:R-:W-:Y:S04]  /*496b0*/  STL.64 [R1+0x1db8], R48 ;  /* 0x001db83001007387 */ /* 0x000fe80000100a00 */
[----:B------:R-:W-:Y:S04]  /*496c0*/  STL.64 [R1+0x1dc0], R28 ;  /* 0x001dc01c01007387 */ /* 0x000fe80000100a00 */
[----:B------:R-:W4:Y:S04]  /*496d0*/  LDL.LU R41, [R1+0xe0] ;  /* 0x0000e00001297983 */ /* 0x000f280000300800 */
[----:B------:R-:W4:Y:S04]  /*496e0*/  LDL.LU R40, [R1+0xe4] ;  /* 0x0000e40001287983 */ /* 0x000f280000300800 */
[----:B------:R0:W-:Y:S04]  /*496f0*/  STL [R1+0x2cbc], R68 ;  /* 0x002cbc4401007387 */ /* 0x0001e80000100800 */
[----:B------:R-:W2:Y:S04]  /*49700*/  @P4 LDG.E.U16 R52, desc[UR6][R48.64] ;  /* 0x0000000630344981 */ /* 0x000ea8000c1e1500 */
[----:B------:R-:W2:Y:S04]  /*49710*/  LDL.LU R57, [R1+0xe8] ;  /* 0x0000e80001397983 */ /* 0x000ea80000300800 */
[----:B------:R-:W2:Y:S04]  /*49720*/  LDL.LU R56, [R1+0xec] ;  /* 0x0000ec0001387983 */ /* 0x000ea80000300800 */
[----:B------:R-:W2:Y:S04]  /*49730*/  LDL.LU R65, [R1+0xf0] ;  /* 0x0000f00001417983 */ /* 0x000ea80000300800 */
[----:B------:R-:W2:Y:S04]  /*49740*/  LDL.LU R64, [R1+0xf4] ;  /* 0x0000f40001407983 */ /* 0x000ea80000300800 */
[----:B------:R-:W2:Y:S04]  /*49750*/  @P4 LDG.E.U16 R69, desc[UR6][R46.64] ;  /* 0x000000062e454981 */ /* 0x000ea8000c1e1500 */
[----:B0-----:R-:W2:Y:S04]  /*49760*/  LDL.LU R68, [R1+0xf8] ;  /* 0x0000f80001447983 */ /* 0x001ea80000300800 */
[----:B------:R-:W2:Y:S04]  /*49770*/  LDL.LU R35, [R1+0xfc] ;  /* 0x0000fc0001237983 */ /* 0x000ea80000300800 */
[----:B---3--:R0:W-:Y:S04]  /*49780*/  STL [R1+0x2ca4], R50 ;  /* 0x002ca43201007387 */ /* 0x0081e80000100800 */
[----:B----4-:R-:W3:Y:S04]  /*49790*/  @P5 LDG.E.U16 R61, desc[UR6][R40.64] ;  /* 0x00000006283d5981 */ /* 0x010ee8000c1e1500 */
[----:B0-----:R-:W4:Y:S04]  /*497a0*/  LDL.LU R50, [R1+0x42a0] ;  /* 0x0042a00001327983 */ /* 0x001f280000300800 */
        /* <DEDUP_REMOVED lines=9> */
[----:B--2---:R0:W-:Y:S04]  /*49840*/  STL [R1+0x2ca0], R52 ;  /* 0x002ca03401007387 */ /* 0x0041e80000100800 */
[----:B------:R-:W2:Y:S04]  /*49850*/  @P5 LDG.E.U16 R59, desc[UR6][R64.64] ;  /* 0x00000006403b5981 */ /* 0x000ea8000c1e1500 */
[----:B------:R3:W4:Y:S04]  /*49860*/  @P5 LDG.E.U16 R60, desc[UR6][R56.64] ;  /* 0x00000006383c5981 */ /* 0x000728000c1e1500 */
[----:B0-----:R-:W4:Y:S04]  /*49870*/  LDL.LU R52, [R1+0x4290] ;  /* 0x0042900001347983 */ /* 0x001f280000300800 */
[----:B------:R-:W4:Y:S04]  /*49880*/  LDL.LU.64 R46, [R1+0x4288] ;  /* 0x00428800012e7983 */ /* 0x000f280000300a00 */
[----:B------:R-:W4:Y:S04]  /*49890*/  LDL.LU.64 R44, [R1+0x4280] ;  /* 0x00428000012c7983 */ /* 0x000f280000300a00 */
[----:B------:R0:W-:Y:S02]  /*498a0*/  STL [R1+0x2c9c], R69 ;  /* 0x002c9c4501007387 */ /* 0x0001e40000100800 */
[----:B0-----:R-:W-:-:S02]  /*498b0*/  IMAD.MOV.U32 R69, RZ, RZ, R68 ;  /* 0x000000ffff457224 */ /* 0x001fc400078e0044 */
[----:B------:R-:W-:-:S05]  /*498c0*/  IMAD.MOV.U32 R68, RZ, RZ, R35 ;  /* 0x000000ffff447224 */ /* 0x000fca00078e0023 */
[----:B------:R-:W4:Y:S04]  /*498d0*/  @P5 LDG.E.U16 R58, desc[UR6][R68.64] ;  /* 0x00000006443a5981 */ /* 0x000f28000c1e1500 */
[----:B------:R-:W-:Y:S04]  /*498e0*/  STL.64 [R1+0x1d88], R40 ;  /* 0x001d882801007387 */ /* 0x000fe80000100a00 */
[----:B------:R3:W-:Y:S01]  /*498f0*/  STL.64 [R1+0x1d90], R56 ;  /* 0x001d903801007387 */ /* 0x0007e20000100a00 */
[----:B------:R-:W-:-:S03]  /*49900*/  ISETP.GT.AND P2, PT, R6, 0x11, PT ;  /* 0x000000110600780c */ /* 0x000fc60003f44270 */
[----:B------:R-:W-:Y:S04]  /*49910*/  STL.64 [R1+0x1d98], R64 ;  /* 0x001d984001007387 */ /* 0x000fe80000100a00 */
[----:B------:R-:W-:Y:S04]  /*49920*/  STL.64 [R1+0x1da0], R68 ;  /* 0x001da04401007387 */ /* 0x000fe80000100a00 */
[----:B--2---:R0:W-:Y:S01]  /*49930*/  STL [R1+0x2c90], R59 ;  /* 0x002c903b01007387 */ /* 0x0041e20000100800 */
[----:B---3--:R-:W-:Y:S02]  /*49940*/  IMAD.MOV.U32 R56, RZ, RZ, R31 ;  /* 0x000000ffff387224 */ /* 0x008fe400078e001f */
[----:B------:R-:W-:Y:S01]  /*49950*/  IMAD.MOV.U32 R57, RZ, RZ, R32 ;  /* 0x000000ffff397224 */ /* 0x000fe200078e0020 */
[----:B------:R-:W-:-:S04]  /*49960*/  ISETP.GT.AND P4, PT, R6, 0x12, PT ;  /* 0x000000120600780c */ /* 0x000fc80003f84270 */
[----:B------:R-:W2:Y:S01]  /*49970*/  @P2 LDG.E.U16 R78, desc[UR6][R56.64] ;  /* 0x00000006384e2981 */ /* 0x000ea2000c1e1500 */
[----:B0-----:R-:W-:-:S03]  /*49980*/  IMAD.MOV.U32 R59, RZ, RZ, R34 ;  /* 0x000000ffff3b7224 */ /* 0x001fc600078e0022 */
[----:B----4-:R-:W-:Y:S04]  /*49990*/  STL [R1+0x2c94], R58 ;  /* 0x002c943a01007387 */ /* 0x010fe80000100800 */
[----:B------:R-:W-:Y:S04]  /*499a0*/  STL [R1+0x2c88], R61 ;  /* 0x002c883d01007387 */ /* 0x000fe80000100800 */
[----:B------:R0:W-:Y:S02]  /*499b0*/  STL [R1+0x2c8c], R60 ;  /* 0x002c8c3c01007387 */ /* 0x0001e40000100800 */
[----:B0-----:R-:W-:-:S02]  /*499c0*/  IMAD.MOV.U32 R60, RZ, RZ, R29 ;  /* 0x000000ffff3c7224 */ /* 0x001fc400078e001d */
        /* <DEDUP_REMOVED lines=11> */
[----:B------:R-:W2:Y:S04]  /*49a80*/  LDL.LU R65, [R1+0xa8] ;  /* 0x0000a80001417983 */ /* 0x000ea80000300800 */
[----:B------:R-:W2:Y:S04]  /*49a90*/  @P2 LDG.E.U16 R77, desc[UR6][R60.64] ;  /* 0x000000063c4d2981 */ /* 0x000ea8000c1e1500 */
[----:B------:R-:W2:Y:S04]  /*49aa0*/  LDL.LU R64, [R1+0xac] ;  /* 0x0000ac0001407983 */ /* 0x000ea80000300800 */
[----:B------:R-:W2:Y:S04]  /*49ab0*/  LDL.LU R69, [R1+0xb0] ;  /* 0x0000b00001457983 */ /* 0x000ea80000300800 */
[----:B------:R0:W-:Y:S04]  /*49ac0*/  STL [R1+0x2c98], R70 ;  /* 0x002c984601007387 */ /* 0x0001e80000100800 */
[----:B------:R-:W2:Y:S04]  /*49ad0*/  LDL.LU R68, [R1+0xb4] ;  /* 0x0000b40001447983 */ /* 0x000ea80000300800 */
[----:B------:R-:W2:Y:S04]  /*49ae0*/  @P2 LDG.E.U16 R71, desc[UR6][R58.64] ;  /* 0x000000063a472981 */ /* 0x000ea8000c1e1500 */
[----:B0-----:R-:W2:Y:S04]  /*49af0*/  LDL.LU R70, [R1+0xb8] ;  /* 0x0000b80001467983 */ /* 0x001ea80000300800 */
[----:B------:R-:W2:Y:S04]  /*49b00*/  LDL.LU R35, [R1+0xbc] ;  /* 0x0000bc0001237983 */ /* 0x000ea80000300800 */
[----:B---3--:R0:W-:Y:S04]  /*49b10*/  STL [R1+0x2c84], R51 ;  /* 0x002c843301007387 */ /* 0x0081e80000100800 */
[----:B----4-:R-:W3:Y:S04]  /*49b20*/  @P4 LDG.E.U16 R55, desc[UR6][R40.64] ;  /* 0x0000000628374981 */ /* 0x010ee8000c1e1500 */
[----:B--2---:R1:W2:Y:S04]  /*49b30*/  @P4 LDG.E.U16 R54, desc[UR6][R64.64] ;  /* 0x0000000640364981 */ /* 0x0042a8000c1e1500 */
[----:B0-----:R-:W4:Y:S04]  /*49b40*/  LDL.LU R51, [R1+0x4278] ;  /* 0x0042780001337983 */ /* 0x001f280000300800 */
[----:B------:R-:W2:Y:S04]  /*49b50*/  LDL.LU R34, [R1+0x80] ;  /* 0x0000800001227983 */ /* 0x000ea80000300800 */
[----:B------:R-:W1:Y:S04]  /*49b60*/  LDL.LU R33, [R1+0x84] ;  /* 0x0000840001217983 */ /* 0x000e680000300800 */
[----:B------:R-:W2:Y:S04]  /*49b70*/  LDL.LU R32, [R1+0x88] ;  /* 0x0000880001207983 */ /* 0x000ea80000300800 */
[----:B------:R-:W2:Y:S04]  /*49b80*/  LDL.LU R31, [R1+0x8c] ;  /* 0x00008c00011f7983 */ /* 0x000ea80000300800 */
[----:B------:R-:W2:Y:S04]  /*49b90*/  LDL.LU R30, [R1+0x90] ;  /* 0x00009000011e7983 */ /* 0x000ea80000300800 */
[----:B------:R-:W2:Y:S04]  /*49ba0*/  LDL.LU R29, [R1+0x94] ;  /* 0x00009400011d7983 */ /* 0x000ea80000300800 */
[----:B------:R-:W2:Y:S04]  /*49bb0*/  LDL.LU R28, [R1+0x98] ;  /* 0x00009800011c7983 */ /* 0x000ea80000300800 */
[----:B------:R-:W2:Y:S04]  /*49bc0*/  LDL.LU R0, [R1+0x9c] ;  /* 0x00009c0001007983 */ /* 0x000ea80000300800 */
[----:B------:R-:W2:Y:S04]  /*49bd0*/  LDL.LU.64 R60, [R1+0x4270] ;  /* 0x00427000013c7983 */ /* 0x000ea80000300a00 */
[----:B------:R0:W-:Y:S04]  /*49be0*/  STL [R1+0x2c80], R77 ;  /* 0x002c804d01007387 */ /* 0x0001e80000100800 */
[----:B------:R-:W2:Y:S04]  /*49bf0*/  @P4 LDG.E.U16 R67, desc[UR6][R68.64] ;  /* 0x0000000644434981 */ /* 0x000ea8000c1e1500 */
[----:B0-----:R-:W3:Y:S04]  /*49c00*/  LDL.LU R77, [R1+0x4268] ;  /* 0x00426800014d7983 */ /* 0x001ee80000300800 */
[----:B------:R-:W3:Y:S04]  /*49c10*/  LDL.LU.64 R56, [R1+0x4260] ;  /* 0x0042600001387983 */ /* 0x000ee80000300a00 */
[----:B------:R-:W3:Y:S04]  /*49c20*/  LDL.LU.64 R58, [R1+0x4258] ;  /* 0x00425800013a7983 */ /* 0x000ee80000300a00 */
[----:B------:R0:W-:Y:S02]  /*49c30*/  STL [R1+0x2c78], R71 ;  /* 0x002c784701007387 */ /* 0x0001e40000100800 */
[----:B0-----:R-:W-:-:S02]  /*49c40*/  IMAD.MOV.U32 R71, RZ, RZ, R70 ;  /* 0x000000ffff477224 */ /* 0x001fc400078e0046 */
[----:B------:R-:W-:-:S05]  /*49c50*/  IMAD.MOV.U32 R70, RZ, RZ, R35 ;  /* 0x000000ffff467224 */ /* 0x000fca00078e0023 */
[----:B------:R-:W3:Y:S04]  /*49c60*/  @P4 LDG.E.U16 R66, desc[UR6][R70.64] ;  /* 0x0000000646424981 */ /* 0x000ee8000c1e1500 */
[----:B------:R-:W-:Y:S04]  /*49c70*/  STL.64 [R1+0x1d48], R40 ;  /* 0x001d482801007387 */ /* 0x000fe80000100a00 */
[----:B------:R1:W-:Y:S01]  /*49c80*/  STL.64 [R1+0x1d50], R64 ;  /* 0x001d504001007387 */ /* 0x0003e20000100a00 */
[----:B------:R-:W-:-:S03]  /*49c90*/  ISETP.GT.AND P5, PT, R6, 0x13, PT ;  /* 0x000000130600780c */ /* 0x000fc60003fa4270 */
[----:B------:R-:W-:Y:S04]  /*49ca0*/  STL.64 [R1+0x1d58], R68 ;  /* 0x001d584401007387 */ /* 0x000fe80000100a00 */
[----:B------:R-:W-:Y:S04]  /*49cb0*/  STL.64 [R1+0x1d60], R70 ;  /* 0x001d604601007387 */ /* 0x000fe80000100a00 */
[----:B--2---:R0:W-:Y:S01]  /*49cc0*/  STL [R1+0x2c70], R67 ;  /* 0x002c704301007387 */ /* 0x0041e20000100800 */
[----:B-1----:R-:W-:Y:S02]  /*49cd0*/  IMAD.MOV.U32 R64, RZ, RZ, R33 ;  /* 0x000000ffff407224 */ /* 0x002fe400078e0021 */
[----:B------:R-:W-:Y:S01]  /*49ce0*/  IMAD.MOV.U32 R65, RZ, RZ, R34 ;  /* 0x000000ffff417224 */ /* 0x000fe200078e0022 */
[----:B------:R-:W-:-:S04]  /*49cf0*/  ISETP.GT.AND P2, PT, R6, 0x14, PT ;  /* 0x000000140600780c */ /* 0x000fc80003f44270 */
[----:B------:R-:W2:Y:S01]  /*49d00*/  @P5 LDG.E.U16 R80, desc[UR6][R64.64] ;  /* 0x0000000640505981 */ /* 0x000ea2000c1e1500 */
[----:B0-----:R-:W-:-:S03]  /*49d10*/  IMAD.MOV.U32 R67, RZ, RZ, R32 ;  /* 0x000000ffff437224 */ /* 0x001fc600078e0020 */
[----:B---3--:R-:W-:Y:S04]  /*49d20*/  STL [R1+0x2c74], R66 ;  /* 0x002c744201007387 */ /* 0x008fe80000100800 */
[----:B------:R-:W-:Y:S04]  /*49d30*/  STL [R1+0x2c68], R55 ;  /* 0x002c683701007387 */ /* 0x000fe80000100800 */
[----:B------:R0:W-:Y:S02]  /*49d40*/  STL [R1+0x2c6c], R54 ;  /* 0x002c6c3601007387 */ /* 0x0001e40000100800 */
[----:B0-----:R-:W-:Y:S01]  /*49d50*/  IMAD.MOV.U32 R54, RZ, RZ, R29 ;  /* 0x000000ffff367224 */ /* 0x001fe200078e001d */
[----:B------:R-:W-:Y:S01]  /*49d60*/  MOV R29, R28 ;  /* 0x0000001c001d7202 */ /* 0x000fe20000000f00 */
[----:B------:R-:W-:-:S02]  /*49d70*/  IMAD.MOV.U32 R28, RZ, RZ, R0 ;  /* 0x000000ffff1c7224 */ /* 0x000fc400078e0000 */
[----:B------:R-:W-:Y:S02]  /*49d80*/  IMAD.MOV.U32 R66, RZ, RZ, R31 ;  /* 0x000000ffff427224 */ /* 0x000fe400078e001f */
[----:B------:R-:W-:Y:S01]  /*49d90*/  IMAD.MOV.U32 R55, RZ, RZ, R30 ;  /* 0x000000ffff377224 */ /* 0x000fe200078e001e */
[----:B------:R-:W3:Y:S04]  /*49da0*/  @P5 LDG.E.U16 R74, desc[UR6][R28.64] ;  /* 0x000000061c4a5981 */ /* 0x000ee8000c1e1500 */
[----:B------:R-:W-:Y:S04]  /*49db0*/  STL.64 [R1+0x1d28], R64 ;  /* 0x001d284001007387 */ /* 0x000fe80000100a00 */
[----:B------:R-:W-:Y:S04]  /*49dc0*/  STL.64 [R1+0x1d30], R66 ;  /* 0x001d304201007387 */ /* 0x000fe80000100a00 */
[----:B------:R-:W-:Y:S04]  /*49dd0*/  STL.64 [R1+0x1d38], R54 ;  /* 0x001d383601007387 */ /* 0x000fe80000100a00 */
[----:B------:R-:W-:Y:S04]  /*49de0*/  STL.64 [R1+0x1d40], R28 ;  /* 0x001d401c01007387 */ /* 0x000fe80000100a00 */
[----:B------:R-:W2:Y:S04]  /*49df0*/  LDL.LU R41, [R1+0x60] ;  /* 0x0000600001297983 */ /* 0x000ea80000300800 */
[----:B------:R-:W2:Y:S04]  /*49e00*/  LDL.LU R40, [R1+0x64] ;  /* 0x0000640001287983 */ /* 0x000ea80000300800 */
[----:B------:R0:W-:Y:S04]  /*49e10*/  STL [R1+0x2c7c], R78 ;  /* 0x002c7c4e01007387 */ /* 0x0001e80000100800 */
[----:B------:R-:W4:Y:S04]  /*49e20*/  @P5 LDG.E.U16 R84, desc[UR6][R54.64] ;  /* 0x0000000636545981 */ /* 0x000f28000c1e1500 */
[----:B------:R-:W4:Y:S04]  /*49e30*/  LDL.LU R69, [R1+0x68] ;  /* 0x0000680001457983 */ /* 0x000f280000300800 */
[----:B------:R-:W4:Y:S04]  /*49e40*/  LDL.LU R68, [R1+0x6c] ;  /* 0x00006c0001447983 */ /* 0x000f280000300800 */
[----:B------:R-:W4:Y:S04]  /*49e50*/  LDL.LU R71, [R1+0x70] ;  /* 0x0000700001477983 */ /* 0x000f280000300800 */
[----:B------:R-:W4:Y:S04]  /*49e60*/  LDL.LU R70, [R1+0x74] ;  /* 0x0000740001467983 */ /* 0x000f280000300800 */
[----:B------:R-:W4:Y:S04]  /*49e70*/  @P5 LDG.E.U16 R79, desc[UR6][R66.64] ;  /* 0x00000006424f5981 */ /* 0x000f28000c1e1500 */
[----:B0-----:R-:W4:Y:S04]  /*49e80*/  LDL.LU R78, [R1+0x78] ;  /* 0x00007800014e7983 */ /* 0x001f280000300800 */
[----:B------:R-:W4:Y:S04]  /*49e90*/  LDL.LU R35, [R1+0x7c] ;  /* 0x00007c0001237983 */ /* 0x000f280000300800 */
[----:B---3--:R0:W-:Y:S04]  /*49ea0*/  STL [R1+0x2c64], R74 ;  /* 0x002c644a01007387 */ /* 0x0081e80000100800 */
[----:B--2---:R-:W2:Y:S04]  /*49eb0*/  @P2 LDG.E.U16 R63, desc[UR6][R40.64] ;  /* 0x00000006283f2981 */ /* 0x004ea8000c1e1500 */
[----:B0-----:R-:W3:Y:S04]  /*49ec0*/  LDL.LU R74, [R1+0x4250] ;  /* 0x00425000014a7983 */ /* 0x001ee80000300800 */
        /* <DEDUP_REMOVED lines=8> */
[----:B------:R-:W2:Y:S04]  /*49f50*/  LDL.LU.64 R54, [R1+0x4248] ;  /* 0x0042480001367983 */ /* 0x000ea80000300a00 */
[----:B----4-:R0:W-:Y:S04]  /*49f60*/  STL [R1+0x2c60], R84 ;  /* 0x002c605401007387 */ /* 0x0101e80000100800 */
[----:B------:R-:W4:Y:S04]  /*49f70*/  @P2 LDG.E.U16 R73, desc[UR6][R70.64] ;  /* 0x0000000646492981 */ /* 0x000f28000c1e1500 */
[----:B------:R-:W2:Y:S04]  /*49f80*/  @P2 LDG.E.U16 R62, desc[UR6][R68.64] ;  /* 0x00000006443e2981 */ /* 0x000ea8000c1e1500 */
[----:B0-----:R-:W2:Y:S04]  /*49f90*/  LDL.LU R84, [R1+0x4240] ;  /* 0x0042400001547983 */ /* 0x001ea80000300800 */
[----:B------:R-:W2:Y:S04]  /*49fa0*/  LDL.LU.64 R66, [R1+0x4238] ;  /* 0x0042380001427983 */ /* 0x000ea80000300a00 */
[----:B------:R-:W2:Y:S04]  /*49fb0*/  LDL.LU.64 R64, [R1+0x4230] ;  /* 0x0042300001407983 */ /* 0x000ea80000300a00 */
[----:B------:R0:W-:Y:S02]  /*49fc0*/  STL [R1+0x2c5c], R79 ;  /* 0x002c5c4f01007387 */ /* 0x0001e40000100800 */
[----:B0-----:R-:W-:-:S02]  /*49fd0*/  IMAD.MOV.U32 R79, RZ, RZ, R78 ;  /* 0x000000ffff4f7224 */ /* 0x001fc400078e004e */
[----:B------:R-:W-:-:S05]  /*49fe0*/  IMAD.MOV.U32 R78, RZ, RZ, R35 ;  /* 0x000000ffff4e7224 */ /* 0x000fca00078e0023 */
[----:B------:R-:W2:Y:S04]  /*49ff0*/  @P2 LDG.E.U16 R72, desc[UR6][R78.64] ;  /* 0x000000064e482981 */ /* 0x000ea8000c1e1500 */
[----:B------:R-:W-:Y:S04]  /*4a000*/  STL.64 [R1+0x1d08], R40 ;  /* 0x001d082801007387 */ /* 0x000fe80000100a00 */
[----:B------:R-:W-:Y:S01]  /*4a010*/  STL.64 [R1+0x1d10], R68 ;  /* 0x001d104401007387 */ /* 0x000fe20000100a00 */
[----:B------:R-:W-:-:S03]  /*4a020*/  ISETP.GT.AND P4, PT, R6, 0x15, PT ;  /* 0x000000150600780c */ /* 0x000fc60003f84270 */
[----:B------:R-:W-:Y:S04]  /*4a030*/  STL.64 [R1+0x1d18], R70 ;  /* 0x001d184601007387 */ /* 0x000fe80000100a00 */
[----:B------:R-:W-:Y:S04]  /*4a040*/  STL.64 [R1+0x1d20], R78 ;  /* 0x001d204e01007387 */ /* 0x000fe80000100a00 */
[----:B----4-:R-:W-:Y:S04]  /*4a050*/  STL [R1+0x2c50], R73 ;  /* 0x002c504901007387 */ /* 0x010fe80000100800 */
[----:B--2---:R-:W-:Y:S04]  /*4a060*/  STL [R1+0x2c54], R72 ;  /* 0x002c544801007387 */ /* 0x004fe80000100800 */
[----:B------:R-:W-:Y:S04]  /*4a070*/  STL [R1+0x2c48], R63 ;  /* 0x002c483f01007387 */ /* 0x000fe80000100800 */
[----:B------:R0:W-:Y:S02]  /*4a080*/  STL [R1+0x2c4c], R62 ;  /* 0x002c4c3e01007387 */ /* 0x0001e40000100800 */
[----:B0-----:R-:W-:-:S02]  /*4a090*/  IMAD.MOV.U32 R62, RZ, RZ, R29 ;  /* 0x000000ffff3e7224 */ /* 0x001fc400078e001d */
[----:B------:R-:W-:Y:S02]  /*4a0a0*/  IMAD.MOV.U32 R29, RZ, RZ, R28 ;  /* 0x000000ffff1d7224 */ /* 0x000fe400078e001c */
[----:B------:R-:W-:-:S05]  /*4a0b0*/  IMAD.MOV.U32 R28, RZ, RZ, R0 ;  /* 0x000000ffff1c7224 */ /* 0x000fca00078e0000 */
[----:B------:R-:W2:Y:S01]  /*4a0c0*/  @P4 LDG.E.U16 R83, desc[UR6][R28.64] ;  /* 0x000000061c534981 */ /* 0x000ea2000c1e1500 */
[----:B------:R-:W-:Y:S02]  /*4a0d0*/  IMAD.MOV.U32 R70, RZ, RZ, R33 ;  /* 0x000000ffff467224 */ /* 0x000fe400078e0021 */
[----:B------:R-:W-:Y:S02]  /*4a0e0*/  IMAD.MOV.U32 R71, RZ, RZ, R34 ;  /* 0x000000ffff477224 */ /* 0x000fe400078e0022 */
[----:B------:R-:W-:Y:S02]  /*4a0f0*/  IMAD.MOV.U32 R72, RZ, RZ, R31 ;  /* 0x000000ffff487224 */ /* 0x000fe400078e001f */
[----:B------:R-:W-:Y:S02]  /*4a100*/  IMAD.MOV.U32 R73, RZ, RZ, R32 ;  /* 0x000000ffff497224 */ /* 0x000fe400078e0020 */
[----:B------:R-:W-:Y:S01]  /*4a110*/  IMAD.MOV.U32 R63, RZ, RZ, R30 ;  /* 0x000000ffff3f7224 */ /* 0x000fe200078e001e */
[----:B------:R-:W-:Y:S04]  /*4a120*/  STL.64 [R1+0x1ce8], R70 ;  /* 0x001ce84601007387 */ /* 0x000fe80000100a00 */
[----:B------:R-:W-:Y:S04]  /*4a130*/  STL.64 [R1+0x1cf0], R72 ;  /* 0x001cf04801007387 */ /* 0x000fe80000100a00 */
[----:B------:R-:W-:Y:S04]  /*4a140*/  STL.64 [R1+0x1cf8], R62 ;  /* 0x001cf83e01007387 */ /* 0x000fe80000100a00 */
[----:B------:R-:W4:Y:S04]  /*4a150*/  @P4 LDG.E.U16 R76, desc[UR6][R62.64] ;  /* 0x000000063e4c4981 */ /* 0x000f28000c1e1500 */
[----:B------:R-:W-:Y:S04]  /*4a160*/  STL.64 [R1+0x1d00], R28 ;  /* 0x001d001c01007387 */ /* 0x000fe80000100a00 */
[----:B------:R-:W3:Y:S04]  /*4a170*/  LDL.LU R41, [R1+0x20] ;  /* 0x0000200001297983 */ /* 0x000ee80000300800 */
[----:B------:R-:W3:Y:S04]  /*4a180*/  LDL.LU R40, [R1+0x24] ;  /* 0x0000240001287983 */ /* 0x000ee80000300800 */
[----:B------:R-:W3:Y:S04]  /*4a190*/  @P4 LDG.E.U16 R75, desc[UR6][R72.64] ;  /* 0x00000006484b4981 */ /* 0x000ee8000c1e1500 */
[----:B------:R-:W3:Y:S04]  /*4a1a0*/  LDL.LU R79, [R1+0x28] ;  /* 0x00002800014f7983 */ /* 0x000ee80000300800 */
[----:B------:R-:W3:Y:S04]  /*4a1b0*/  LDL.LU R78, [R1+0x2c] ;  /* 0x00002c00014e7983 */ /* 0x000ee80000300800 */
[----:B------:R0:W-:Y:S04]  /*4a1c0*/  STL [R1+0x2c58], R80 ;  /* 0x002c585001007387 */ /* 0x0001e80000100800 */
[----:B------:R-:W3:Y:S04]  /*4a1d0*/  @P4 LDG.E.U16 R81, desc[UR6][R70.64] ;  /* 0x0000000646514981 */ /* 0x000ee8000c1e1500 */
[----:B0-----:R-:W3:Y:S04]  /*4a1e0*/  LDL.LU R80, [R1+0x30] ;  /* 0x0000300001507983 */ /* 0x001ee80000300800 */
[----:B------:R-:W3:Y:S04]  /*4a1f0*/  LDL.LU R69, [R1+0x34] ;  /* 0x0000340001457983 */ /* 0x000ee80000300800 */
[----:B------:R-:W3:Y:S04]  /*4a200*/  LDL.LU R68, [R1+0x38] ;  /* 0x0000380001447983 */ /* 0x000ee80000300800 */
[----:B------:R-:W3:Y:S04]  /*4a210*/  LDL.LU R35, [R1+0x3c] ;  /* 0x00003c0001237983 */ /* 0x000ee80000300800 */
[----:B--2---:R0:W-:Y:S04]  /*4a220*/  STL [R1+0x2c44], R83 ;  /* 0x002c445301007387 */ /* 0x0041e80000100800 */
[----:B0-----:R-:W2:Y:S04]  /*4a230*/  LDL.LU R83, [R1+0x4228] ;  /* 0x0042280001537983 */ /* 0x001ea80000300800 */
[----:B------:R-:W2:Y:S04]  /*4a240*/  LDL.LU R29, [R1] ;  /* 0x00000000011d7983 */ /* 0x000ea80000300800 */
        /* <DEDUP_REMOVED lines=8> */
[----:B----4-:R0:W-:Y:S01]  /*4a2d0*/  STL [R1+0x2c40], R76 ;  /* 0x002c404c01007387 */ /* 0x0101e20000100800 */
[----:B------:R-:W-:-:S03]  /*4a2e0*/  ISETP.GT.AND P5, PT, R6, 0x16, PT ;  /* 0x000000160600780c */ /* 0x000fc60003fa4270 */
[----:B0-----:R-:W4:Y:S04]  /*4a2f0*/  LDL.LU R76, [R1+0x4218] ;  /* 0x00421800014c7983 */ /* 0x001f280000300800 */
[----:B------:R-:W4:Y:S04]  /*4a300*/  LDL.LU.64 R72, [R1+0x4210] ;  /* 0x0042100001487983 */ /* 0x000f280000300a00 */
[----:B---3--:R0:W-:Y:S01]  /*4a310*/  STL [R1+0x2c3c], R75 ;  /* 0x002c3c4b01007387 */ /* 0x0081e20000100800 */
[----:B------:R-:W-:-:S03]  /*4a320*/  ISETP.GT.AND P2, PT, R6, 0x17, PT ;  /* 0x000000170600780c */ /* 0x000fc60003f44270 */
[----:B------:R-:W3:Y:S04]  /*4a330*/  @P5 LDG.E.U16 R90, desc[UR6][R78.64] ;  /* 0x000000064e5a5981 */ /* 0x000ee8000c1e1500 */
[----:B------:R-:W3:Y:S04]  /*4a340*/  @P5 LDG.E.U16 R87, desc[UR6][R40.64] ;  /* 0x0000000628575981 */ /* 0x000ee8000c1e1500 */
[----:B0-----:R-:W3:Y:S04]  /*4a350*/  LDL.LU R75, [R1+0x4208] ;  /* 0x00420800014b7983 */ /* 0x001ee80000300800 */
[----:B------:R-:W3:Y:S04]  /*4a360*/  LDL.LU.64 R70, [R1+0x4200] ;  /* 0x0042000001467983 */ /* 0x000ee80000300a00 */
[----:B------:R0:W-:Y:S02]  /*4a370*/  STL [R1+0x2c38], R81 ;  /* 0x002c385101007387 */ /* 0x0001e40000100800 */
[----:B0-----:R-:W-:-:S02]  /*4a380*/  IMAD.MOV.U32 R81, RZ, RZ, R80 ;  /* 0x000000ffff517224 */ /* 0x001fc400078e0050 */
[----:B------:R-:W-:Y:S02]  /*4a390*/  IMAD.MOV.U32 R80, RZ, RZ, R69 ;  /* 0x000000ffff507224 */ /* 0x000fe400078e0045 */
[----:B------:R-:W-:Y:S02]  /*4a3a0*/  IMAD.MOV.U32 R69, RZ, RZ, R68 ;  /* 0x000000ffff457224 */ /* 0x000fe400078e0044 */
[----:B------:R-:W-:Y:S01]  /*4a3b0*/  IMAD.MOV.U32 R68, RZ, RZ, R35 ;  /* 0x000000ffff447224 */ /* 0x000fe200078e0023 */
[----:B------:R-:W3:Y:S04]  /*4a3c0*/  @P5 LDG.E.U16 R88, desc[UR6][R80.64] ;  /* 0x0000000650585981 */ /* 0x000ee8000c1e1500 */
[----:B------:R-:W3:Y:S04]  /*4a3d0*/  @P5 LDG.E.U16 R91, desc[UR6][R68.64] ;  /* 0x00000006445b5981 */ /* 0x000ee8000c1e1500 */
[----:B--2---:R-:W2:Y:S04]  /*4a3e0*/  @P2 LDG.E.U16 R82, desc[UR6][R28.64] ;  /* 0x000000061c522981 */ /* 0x004ea8000c1e1500 */
[----:B------:R-:W2:Y:S04]  /*4a3f0*/  @P2 LDG.E.U16 R85, desc[UR6][R30.64] ;  /* 0x000000061e552981 */ /* 0x000ea8000c1e1500 */
[----:B------:R-:W2:Y:S01]  /*4a400*/  @P2 LDG.E.U16 R86, desc[UR6][R32.64] ;  /* 0x0000000620562981 */ /* 0x000ea2000c1e1500 */
[----:B------:R-:W-:-:S02]  /*4a410*/  IMAD.MOV.U32 R35, RZ, RZ, R34 ;  /* 0x000000ffff237224 */ /* 0x000fc400078e0022 */
[----:B------:R-:W-:-:S05]  /*4a420*/  IMAD.MOV.U32 R34, RZ, RZ, R0 ;  /* 0x000000ffff227224 */ /* 0x000fca00078e0000 */
[----:B------:R0:W2:Y:S04]  /*4a430*/  @P2 LDG.E.U16 R89, desc[UR6][R34.64] ;  /* 0x0000000622592981 */ /* 0x0000a8000c1e1500 */
[----:B------:R-:W-:Y:S04]  /*4a440*/  STL.64 [R1+0x1cc8], R40 ;  /* 0x001cc82801007387 */ /* 0x000fe80000100a00 */
[----:B------:R-:W-:Y:S04]  /*4a450*/  STL.64 [R1+0x1cd0], R78 ;  /* 0x001cd04e01007387 */ /* 0x000fe80000100a00 */
[----:B------:R-:W-:Y:S04]  /*4a460*/  STL.64 [R1+0x1cd8], R80 ;  /* 0x001cd85001007387 */ /* 0x000fe80000100a00 */
[----:B------:R1:W-:Y:S01]  /*4a470*/  STL.64 [R1+0x1ce0], R68 ;  /* 0x001ce04401007387 */ /* 0x0003e20000100a00 */
[----:B------:R-:W-:-:S03]  /*4a480*/  ISETP.GT.AND P4, PT, R6, 0x18, PT ;  /* 0x000000180600780c */ /* 0x000fc60003f84270 */
[----:B-1----:R-:W4:Y:S04]  /*4a490*/  LDL.LU.64 R68, [R1+0x41f8] ;  /* 0x0041f80001447983 */ /* 0x002f280000300a00 */
[----:B---3--:R1:W-:Y:S04]  /*4a4a0*/  STL [R1+0x2c34], R91 ;  /* 0x002c345b01007387 */ /* 0x0083e80000100800 */
[----:B-1----:R-:W3:Y:S04]  /*4a4b0*/  LDL.LU R91, [R1+0x41f0] ;  /* 0x0041f000015b7983 */ /* 0x002ee80000300800 */
[----:B------:R-:W3:Y:S04]  /*4a4c0*/  LDL.LU.64 R80, [R1+0x41e8] ;  /* 0x0041e80001507983 */ /* 0x000ee80000300a00 */
[----:B------:R1:W-:Y:S04]  /*4a4d0*/  STL [R1+0x2c30], R88 ;  /* 0x002c305801007387 */ /* 0x0003e80000100800 */
[----:B-1----:R-:W3:Y:S04]  /*4a4e0*/  LDL.LU R88, [R1+0x41e0] ;  /* 0x0041e00001587983 */ /* 0x002ee80000300800 */
[----:B------:R-:W3:Y:S04]  /*4a4f0*/  LDL.LU.64 R78, [R1+0x41d8] ;  /* 0x0041d800014e7983 */ /* 0x000ee80000300a00 */
[----:B------:R1:W-:Y:S04]  /*4a500*/  STL [R1+0x2c2c], R90 ;  /* 0x002c2c5a01007387 */ /* 0x0003e80000100800 */
[----:B-1----:R-:W3:Y:S04]  /*4a510*/  LDL.LU R90, [R1+0x41d4] ;  /* 0x0041d400015a7983 */ /* 0x002ee80000300800 */
[----:B------:R1:W-:Y:S04]  /*4a520*/  STL [R1+0x2c28], R87 ;  /* 0x002c285701007387 */ /* 0x0003e80000100800 */
[----:B-1----:R-:W3:Y:S04]  /*4a530*/  LDL.LU R87, [R1+0x41d0] ;  /* 0x0041d00001577983 */ /* 0x002ee80000300800 */
[----:B------:R-:W-:Y:S04]  /*4a540*/  STL.64 [R1+0x1ca8], R28 ;  /* 0x001ca81c01007387 */ /* 0x000fe80000100a00 */
[----:B------:R-:W-:Y:S04]  /*4a550*/  STL.64 [R1+0x1cb0], R30 ;  /* 0x001cb01e01007387 */ /* 0x000fe80000100a00 */
[----:B------:R-:W-:Y:S04]  /*4a560*/  STL.64 [R1+0x1cb8], R32 ;  /* 0x001cb82001007387 */ /* 0x000fe80000100a00 */
[----:B------:R0:W-:Y:S01]  /*4a570*/  STL.64 [R1+0x1cc0], R34 ;  /* 0x001cc02201007387 */ /* 0x0001e20000100a00 */
[----:B------:R-:W-:Y:S01]  /*4a580*/  ISETP.GT.AND P5, PT, R6, 0x19, PT ;  /* 0x000000190600780c */ /* 0x000fe20003fa4270 */
[----:B0-----:R-:W-:-:S02]  /*4a590*/  IMAD.MOV.U32 R34, RZ, RZ, R165 ;  /* 0x000000ffff227224 */ /* 0x001fc400078e00a5 */
[----:B------:R-:W-:Y:S02]  /*4a5a0*/  IMAD.MOV.U32 R35, RZ, RZ, R2 ;  /* 0x000000ffff237224 */ /* 0x000fe400078e0002 */
[----:B------:R-:W-:Y:S02]  /*4a5b0*/  IMAD.MOV.U32 R32, RZ, RZ, R7 ;  /* 0x000000ffff207224 */ /* 0x000fe400078e0007 */
[----:B------:R-:W-:Y:S02]  /*4a5c0*/  IMAD.MOV.U32 R33, RZ, RZ, R3 ;  /* 0x000000ffff217224 */ /* 0x000fe400078e0003 */
[----:B------:R-:W-:Y:S02]  /*4a5d0*/  IMAD.MOV.U32 R30, RZ, RZ, R8 ;  /* 0x000000ffff1e7224 */ /* 0x000fe400078e0008 */
[----:B------:R-:W-:Y:S01]  /*4a5e0*/  IMAD.MOV.U32 R31, RZ, RZ, R4 ;  /* 0x000000ffff1f7224 */ /* 0x000fe200078e0004 */
[----:B------:R-:W3:Y:S01]  /*4a5f0*/  @P4 LDG.E.U16 R101, desc[UR6][R34.64] ;  /* 0x0000000622654981 */ /* 0x000ee2000c1e1500 */
[----:B------:R-:W-:-:S02]  /*4a600*/  IMAD.MOV.U32 R28, RZ, RZ, R9 ;  /* 0x000000ffff1c7224 */ /* 0x000fc400078e0009 */
[----:B------:R-:W-:Y:S01]  /*4a610*/  IMAD.MOV.U32 R29, RZ, RZ, R5 ;  /* 0x000000ffff1d7224 */ /* 0x000fe200078e0005 */
[----:B------:R-:W4:Y:S04]  /*4a620*/  @P4 LDG.E.U16 R98, desc[UR6][R32.64] ;  /* 0x0000000620624981 */ /* 0x000f28000c1e1500 */
[----:B------:R-:W4:Y:S04]  /*4a630*/  @P4 LDG.E.U16 R97, desc[UR6][R30.64] ;  /* 0x000000061e614981 */ /* 0x000f28000c1e1500 */
[----:B------:R0:W4:Y:S04]  /*4a640*/  @P4 LDG.E.U16 R94, desc[UR6][R28.64] ;  /* 0x000000061c5e4981 */ /* 0x000128000c1e1500 */
[----:B--2---:R1:W-:Y:S04]  /*4a650*/  STL [R1+0x2c24], R89 ;  /* 0x002c245901007387 */ /* 0x0043e80000100800 */
[----:B-1----:R-:W2:Y:S04]  /*4a660*/  LDL.LU R89, [R1+0x41cc] ;  /* 0x0041cc0001597983 */ /* 0x002ea80000300800 */
[----:B------:R1:W-:Y:S04]  /*4a670*/  STL [R1+0x2c20], R86 ;  /* 0x002c205601007387 */ /* 0x0003e80000100800 */
[----:B-1----:R-:W2:Y:S04]  /*4a680*/  LDL.LU R86, [R1+0x41c8] ;  /* 0x0041c80001567983 */ /* 0x002ea80000300800 */
[----:B------:R1:W-:Y:S04]  /*4a690*/  STL [R1+0x2c1c], R85 ;  /* 0x002c1c5501007387 */ /* 0x0003e80000100800 */
[----:B-1----:R-:W2:Y:S04]  /*4a6a0*/  LDL.LU R85, [R1+0x41c4] ;  /* 0x0041c40001557983 */ /* 0x002ea80000300800 */
[----:B------:R1:W-:Y:S04]  /*4a6b0*/  STL [R1+0x2c18], R82 ;  /* 0x002c185201007387 */ /* 0x0003e80000100800 */
[----:B-1----:R-:W2:Y:S04]  /*4a6c0*/  LDL.LU R82, [R1+0x41c0] ;  /* 0x0041c00001527983 */ /* 0x002ea80000300800 */
[----:B------:R1:W-:Y:S04]  /*4a6d0*/  STL.64 [R1+0x4038], R8 ;  /* 0x0040380801007387 */ /* 0x0003e80000100a00 */
[----:B------:R-:W-:Y:S04]  /*4a6e0*/  STL.64 [R1+0x4018], R4 ;  /* 0x0040180401007387 */ /* 0x000fe80000100a00 */
[----:B------:R0:W-:Y:S04]  /*4a6f0*/  STL.64 [R1+0x1c88], R28 ;  /* 0x001c881c01007387 */ /* 0x0001e80000100a00 */
[----:B------:R-:W-:Y:S04]  /*4a700*/  STL.64 [R1+0x1c90], R30 ;  /* 0x001c901e01007387 */ /* 0x000fe80000100a00 */
[----:B------:R-:W-:Y:S04]  /*4a710*/  STL.64 [R1+0x4020], R164 ;  /* 0x004020a401007387 */ /* 0x000fe80000100a00 */
[----:B------:R-:W-:Y:S04]  /*4a720*/  STL.64 [R1+0x4040], R164 ;  /* 0x004040a401007387 */ /* 0x000fe80000100a00 */
[----:B------:R-:W-:Y:S04]  /*4a730*/  STL.64 [R1+0x1c98], R32 ;  /* 0x001c982001007387 */ /* 0x000fe80000100a00 */
[----:B------:R-:W-:Y:S04]  /*4a740*/  STL.64 [R1+0x1ca0], R34 ;  /* 0x001ca02201007387 */ /* 0x000fe80000100a00 */
[----:B------:R0:W-:Y:S01]  /*4a750*/  STL.64 [R1+0x3fe0], R2 ;  /* 0x003fe00201007387 */ /* 0x0001e20000100a00 */
[----:B-1----:R-:W-:-:S02]  /*4a760*/  IMAD.MOV.U32 R8, RZ, RZ, R14 ;  /* 0x000000ffff087224 */ /* 0x002fc400078e000e */
[----:B0-----:R-:W-:Y:S02]  /*4a770*/  IMAD.MOV.U32 R28, RZ, RZ, R13 ;  /* 0x000000ffff1c7224 */ /* 0x001fe400078e000d */
[----:B------:R-:W-:Y:S02]  /*4a780*/  IMAD.MOV.U32 R29, RZ, RZ, R10 ;  /* 0x000000ffff1d7224 */ /* 0x000fe400078e000a */
[----:B------:R-:W-:Y:S02]  /*4a790*/  IMAD.MOV.U32 R9, RZ, RZ, R11 ;  /* 0x000000ffff097224 */ /* 0x000fe400078e000b */
[----:B------:R-:W-:Y:S01]  /*4a7a0*/  IMAD.MOV.U32 R4, RZ, RZ, R15 ;  /* 0x000000ffff047224 */ /* 0x000fe200078e000f */
[----:B------:R-:W-:Y:S01]  /*4a7b0*/  MOV R5, R12 ;  /* 0x0000000c00057202 */ /* 0x000fe20000000f00 */
[----:B------:R-:W2:Y:S01]  /*4a7c0*/  @P5 LDG.E.U16 R96, desc[UR6][R28.64] ;  /* 0x000000061c605981 */ /* 0x000ea2000c1e1500 */
[----:B------:R-:W-:Y:S02]  /*4a7d0*/  IMAD.MOV.U32 R2, RZ, RZ, R19 ;  /* 0x000000ffff027224 */ /* 0x000fe400078e0013 */
[----:B------:R-:W-:Y:S01]  /*4a7e0*/  IMAD.MOV.U32 R3, RZ, RZ, R16 ;  /* 0x000000ffff037224 */ /* 0x000fe200078e0010 */
[----:B------:R-:W2:Y:S04]  /*4a7f0*/  @P5 LDG.E.U16 R93, desc[UR6][R8.64] ;  /* 0x00000006085d5981 */ /* 0x000ea8000c1e1500 */
[----:B------:R-:W2:Y:S04]  /*4a800*/  @P5 LDG.E.U16 R95, desc[UR6][R4.64] ;  /* 0x00000006045f5981 */ /* 0x000ea8000c1e1500 */
[----:B------:R0:W2:Y:S01]  /*4a810*/  @P5 LDG.E.U16 R92, desc[UR6][R2.64] ;  /* 0x00000006025c5981 */ /* 0x0000a2000c1e1500 */
[----:B------:R-:W-:-:S02]  /*4a820*/  ISETP.GT.AND P2, PT, R6, 0x1a, PT ;  /* 0x0000001a0600780c */ /* 0x000fc40003f44270 */
[----:B------:R-:W-:Y:S01]  /*4a830*/  ISETP.GT.AND P4, PT, R6, 0x1b, PT ;  /* 0x0000001b0600780c */ /* 0x000fe20003f84270 */
[----:B---3--:R1:W-:Y:S04]  /*4a840*/  STL [R1+0x2c14], R101 ;  /* 0x002c146501007387 */ /* 0x0083e80000100800 */
[----:B-1----:R-:W3:Y:S04]  /*4a850*/  LDL.LU R101, [R1+0x41bc] ;  /* 0x0041bc0001657983 */ /* 0x002ee80000300800 */
[----:B----4-:R1:W-:Y:S04]  /*4a860*/  STL [R1+0x2c10], R98 ;  /* 0x002c106201007387 */ /* 0x0103e80000100800 */
[----:B-1----:R-:W4:Y:S04]  /*4a870*/  LDL.LU R98, [R1+0x41b8] ;  /* 0x0041b80001627983 */ /* 0x002f280000300800 */
[----:B------:R1:W-:Y:S04]  /*4a880*/  STL [R1+0x2c0c], R97 ;  /* 0x002c0c6101007387 */ /* 0x0003e80000100800 */
[----:B-1----:R-:W3:Y:S04]  /*4a890*/  LDL.LU R97, [R1+0x41b4] ;  /* 0x0041b40001617983 */ /* 0x002ee80000300800 */
[----:B------:R1:W-:Y:S04]  /*4a8a0*/  STL [R1+0x2c08], R94 ;  /* 0x002c085e01007387 */ /* 0x0003e80000100800 */
[----:B-1----:R-:W3:Y:S04]  /*4a8b0*/  LDL.LU R94, [R1+0x41b0] ;  /* 0x0041b000015e7983 */ /* 0x002ee80000300800 */
[----:B------:R-:W-:Y:S04]  /*4a8c0*/  STL.64 [R1+0x3fe8], R14 ;  /* 0x003fe80e01007387 */ /* 0x000fe80000100a00 */
[----:B------:R0:W-:Y:S04]  /*4a8d0*/  STL.64 [R1+0x1c68], R2 ;  /* 0x001c680201007387 */ /* 0x0001e80000100a00 */
[----:B------:R1:W-:Y:S04]  /*4a8e0*/  STL.64 [R1+0x1c70], R4 ;  /* 0x001c700401007387 */ /* 0x0003e80000100a00 */
[----:B------:R-:W-:Y:S04]  /*4a8f0*/  STL.64 [R1+0x1c78], R8 ;  /* 0x001c780801007387 */ /* 0x000fe80000100a00 */
[----:B------:R-:W-:Y:S04]  /*4a900*/  STL.64 [R1+0x4048], R12 ;  /* 0x0040480c01007387 */ /* 0x000fe80000100a00 */
[----:B------:R-:W-:Y:S04]  /*4a910*/  STL.64 [R1+0x4028], R10 ;  /* 0x0040280a01007387 */ /* 0x000fe80000100a00 */
[----:B------:R1:W-:Y:S04]  /*4a920*/  STL.64 [R1+0x4078], R10 ;  /* 0x0040780a01007387 */ /* 0x0003e80000100a00 */
[----:B------:R-:W-:Y:S01]  /*4a930*/  STL.64 [R1+0x1c80], R28 ;  /* 0x001c801c01007387 */ /* 0x000fe20000100a00 */
[----:B0-----:R-:W-:-:S02]  /*4a940*/  IMAD.MOV.U32 R2, RZ, RZ, R26 ;  /* 0x000000ffff027224 */ /* 0x001fc400078e001a */
[----:B------:R-:W-:Y:S02]  /*4a950*/  IMAD.MOV.U32 R3, RZ, RZ, R23 ;  /* 0x000000ffff037224 */ /* 0x000fe400078e0017 */
[----:B-1----:R-:W-:Y:S02]  /*4a960*/  IMAD.MOV.U32 R4, RZ, RZ, R25 ;  /* 0x000000ffff047224 */ /* 0x002fe400078e0019 */
[----:B------:R-:W-:Y:S02]  /*4a970*/  IMAD.MOV.U32 R5, RZ, RZ, R22 ;  /* 0x000000ffff057224 */ /* 0x000fe400078e0016 */
[----:B------:R-:W-:Y:S02]  /*4a980*/  IMAD.MOV.U32 R10, RZ, RZ, R20 ;  /* 0x000000ffff0a7224 */ /* 0x000fe400078e0014 */
[----:B------:R-:W-:Y:S02]  /*4a990*/  IMAD.MOV.U32 R11, RZ, RZ, R17 ;  /* 0x000000ffff0b7224 */ /* 0x000fe400078e0011 */
[----:B------:R-:W-:-:S02]  /*4a9a0*/  IMAD.MOV.U32 R8, RZ, RZ, R21 ;  /* 0x000000ffff087224 */ /* 0x000fc400078e0015 */
[----:B------:R-:W-:Y:S01]  /*4a9b0*/  IMAD.MOV.U32 R9, RZ, RZ, R18 ;  /* 0x000000ffff097224 */ /* 0x000fe200078e0012 */
[----:B------:R0:W3:Y:S04]  /*4a9c0*/  @P2 LDG.E.U16 R107, desc[UR6][R4.64] ;  /* 0x00000006046b2981 */ /* 0x0000e8000c1e1500 */
[----:B------:R-:W3:Y:S04]  /*4a9d0*/  @P2 LDG.E.U16 R108, desc[UR6][R10.64] ;  /* 0x000000060a6c2981 */ /* 0x000ee8000c1e1500 */
[----:B------:R1:W4:Y:S04]  /*4a9e0*/  @P2 LDG.E.U16 R105, desc[UR6][R8.64] ;  /* 0x0000000608692981 */ /* 0x000328000c1e1500 */
[----:B------:R0:W4:Y:S04]  /*4a9f0*/  @P2 LDG.E.U16 R104, desc[UR6][R2.64] ;  /* 0x0000000602682981 */ /* 0x000128000c1e1500 */
[----:B--2---:R2:W-:Y:S04]  /*4aa00*/  STL [R1+0x2c04], R96 ;  /* 0x002c046001007387 */ /* 0x0045e80000100800 */
[----:B--2---:R-:W2:Y:S04]  /*4aa10*/  LDL.LU R96, [R1+0x41ac] ;  /* 0x0041ac0001607983 */ /* 0x004ea80000300800 */
[----:B------:R0:W-:Y:S04]  /*4aa20*/  STL [R1+0x2c00], R93 ;  /* 0x002c005d01007387 */ /* 0x0001e80000100800 */
[----:B0-----:R-:W2:Y:S04]  /*4aa30*/  LDL.LU R93, [R1+0x41a8] ;  /* 0x0041a800015d7983 */ /* 0x001ea80000300800 */
[----:B------:R0:W-:Y:S04]  /*4aa40*/  STL [R1+0x2bfc], R95 ;  /* 0x002bfc5f01007387 */ /* 0x0001e80000100800 */
[----:B0-----:R-:W2:Y:S04]  /*4aa50*/  LDL.LU R95, [R1+0x41a4] ;  /* 0x0041a400015f7983 */ /* 0x001ea80000300800 */
[----:B------:R0:W-:Y:S04]  /*4aa60*/  STL [R1+0x2bf8], R92 ;  /* 0x002bf85c01007387 */ /* 0x0001e80000100800 */
[----:B0-----:R-:W2:Y:S04]  /*4aa70*/  LDL.LU R92, [R1+0x41a0] ;  /* 0x0041a000015c7983 */ /* 0x001ea80000300800 */
[----:B------:R-:W-:Y:S04]  /*4aa80*/  STL.64 [R1+0x4088], R22 ;  /* 0x0040881601007387 */ /* 0x000fe80000100a00 */
[----:B------:R-:W-:Y:S04]  /*4aa90*/  STL.64 [R1+0x1c48], R2 ;  /* 0x001c480201007387 */ /* 0x000fe80000100a00 */
[----:B------:R0:W-:Y:S04]  /*4aaa0*/  STL.64 [R1+0x1c50], R4 ;  /* 0x001c500401007387 */ /* 0x0001e80000100a00 */
[----:B------:R-:W-:Y:S04]  /*4aab0*/  STL.64 [R1+0x4090], R18 ;  /* 0x0040901201007387 */ /* 0x000fe80000100a00 */
[----:B------:R1:W-:Y:S04]  /*4aac0*/  STL.64 [R1+0x1c58], R8 ;  /* 0x001c580801007387 */ /* 0x0003e80000100a00 */
[----:B------:R-:W-:Y:S04]  /*4aad0*/  STL.64 [R1+0x4098], R16 ;  /* 0x0040981001007387 */ /* 0x000fe80000100a00 */
[----:B------:R1:W-:Y:S01]  /*4aae0*/  STL.64 [R1+0x1c60], R10 ;  /* 0x001c600a01007387 */ /* 0x0003e20000100a00 */
[----:B0-----:R-:W-:-:S02]  /*4aaf0*/  IMAD.MOV.U32 R4, RZ, RZ, R42 ;  /* 0x000000ffff047224 */ /* 0x001fc400078e002a */
[----:B-1----:R-:W-:Y:S02]  /*4ab00*/  IMAD.MOV.U32 R8, RZ, RZ, R39 ;  /* 0x000000ffff087224 */ /* 0x002fe400078e0027 */
[----:B------:R-:W-:Y:S02]  /*4ab10*/  IMAD.MOV.U32 R10, RZ, RZ, R27 ;  /* 0x000000ffff0a7224 */ /* 0x000fe400078e001b */
[----:B------:R-:W-:Y:S02]  /*4ab20*/  IMAD.MOV.U32 R11, RZ, RZ, R24 ;  /* 0x000000ffff0b7224 */ /* 0x000fe400078e0018 */
[----:B------:R-:W-:Y:S02]  /*4ab30*/  IMAD.MOV.U32 R9, RZ, RZ, R36 ;  /* 0x000000ffff097224 */ /* 0x000fe400078e0024 */
[----:B------:R-:W-:Y:S02]  /*4ab40*/  IMAD.MOV.U32 R5, RZ, RZ, R37 ;  /* 0x000000ffff057224 */ /* 0x000fe400078e0025 */
[----:B------:R-:W-:-:S02]  /*4ab50*/  IMAD.MOV.U32 R2, RZ, RZ, R43 ;  /* 0x000000ffff027224 */ /* 0x000fc400078e002b */
[----:B------:R-:W-:Y:S01]  /*4ab60*/  IMAD.MOV.U32 R3, RZ, RZ, R38 ;  /* 0x000000ffff037224 */ /* 0x000fe200078e0026 */
[----:B------:R-:W2:Y:S04]  /*4ab70*/  @P4 LDG.E.U16 R103, desc[UR6][R10.64] ;  /* 0x000000060a674981 */ /* 0x000ea8000c1e1500 */
        /* <DEDUP_REMOVED lines=13> */
[----:B------:R0:W-:Y:S04]  /*4ac50*/  STL.64 [R1+0x1c28], R2 ;  /* 0x001c280201007387 */ /* 0x0001e80000100a00 */
[----:B------:R-:W-:Y:S04]  /*4ac60*/  STL.64 [R1+0x1c30], R4 ;  /* 0x001c300401007387 */ /* 0x000fe80000100a00 */
        /* <DEDUP_REMOVED lines=10> */
[----:B------:R0:W3:Y:S04]  /*4ad10*/  @P5 LDG.E.U16 R115, desc[UR6][R10.64] ;  /* 0x000000060a735981 */ /* 0x0000e8000c1e1500 */
[----:B------:R1:W4:Y:S04]  /*4ad20*/  @P5 LDG.E.U16 R112, desc[UR6][R8.64] ;  /* 0x0000000608705981 */ /* 0x000328000c1e1500 */
        /* <DEDUP_REMOVED lines=12> */
[----:B------:R-:W-:Y:S04]  /*4adf0*/  STL.64 [R1+0x1c18], R8 ;  /* 0x001c180801007387 */ /* 0x000fe80000100a00 */
[----:B------:R0:W-:Y:S02]  /*4ae00*/  STL.64 [R1+0x1c20], R10 ;  /* 0x001c200a01007387 */ /* 0x0001e40000100a00 */
[----:B0-----:R-:W-:-:S02]  /*4ae10*/  IMAD.MOV.U32 R10, RZ, RZ, R54 ;  /* 0x000000ffff0a7224 */ /* 0x001fc400078e0036 */
[----:B------:R-:W-:Y:S02]  /*4ae20*/  IMAD.MOV.U32 R11, RZ, RZ, R51 ;  /* 0x000000ffff0b7224 */ /* 0x000fe400078e0033 */
[----:B-1----:R-:W-:Y:S02]  /*4ae30*/  IMAD.MOV.U32 R8, RZ, RZ, R55 ;  /* 0x000000ffff087224 */ /* 0x002fe400078e0037 */
[----:B------:R-:W-:Y:S02]  /*4ae40*/  IMAD.MOV.U32 R9, RZ, RZ, R52 ;  /* 0x000000ffff097224 */ /* 0x000fe400078e0034 */
[----:B------:R-:W-:Y:S02]  /*4ae50*/  IMAD.MOV.U32 R4, RZ, RZ, R59 ;  /* 0x000000ffff047224 */ /* 0x000fe400078e003b */
[----:B------:R-:W-:Y:S01]  /*4ae60*/  IMAD.MOV.U32 R5, RZ, RZ, R56 ;  /* 0x000000ffff057224 */ /* 0x000fe200078e0038 */
[----:B------:R-:W2:Y:S01]  /*4ae70*/  @P2 LDG.E.U16 R113, desc[UR6][R10.64] ;  /* 0x000000060a712981 */ /* 0x000ea2000c1e1500 */
[----:B------:R-:W-:Y:S01]  /*4ae80*/  MOV R2, R60 ;  /* 0x0000003c00027202 */ /* 0x000fe20000000f00 */
[----:B------:R-:W-:-:S02]  /*4ae90*/  IMAD.MOV.U32 R3, RZ, RZ, R57 ;  /* 0x000000ffff037224 */ /* 0x000fc400078e0039 */
[----:B------:R-:W2:Y:S04]  /*4aea0*/  @P2 LDG.E.U16 R110, desc[UR6][R8.64] ;  /* 0x00000006086e2981 */ /* 0x000ea8000c1e1500 */
[----:B------:R-:W2:Y:S04]  /*4aeb0*/  @P2 LDG.E.U16 R109, desc[UR6][R4.64] ;  /* 0x00000006046d2981 */ /* 0x000ea8000c1e1500 */
[----:B------:R0:W2:Y:S01]  /*4aec0*/  @P2 LDG.E.U16 R106, desc[UR6][R2.64] ;  /* 0x00000006026a2981 */ /* 0x0000a2000c1e1500 */
[C---:B------:R-:W-:Y:S02]  /*4aed0*/  ISETP.GT.AND P4, PT, R6.reuse, 0x1e, PT ;  /* 0x0000001e0600780c */ /* 0x040fe40003f84270 */
        /* <DEDUP_REMOVED lines=44> */
[----:B------:R-:W-:-:S02]  /*4b1a0*/  IMAD.MOV.U32 R2, RZ, RZ, R77 ;  /* 0x000000ffff027224 */ /* 0x000fc400078e004d */
        /* <DEDUP_REMOVED lines=21> */
[----:B------:R-:W-:Y:S01]  /*4b300*/  IMAD.MOV.U32 R8, RZ, RZ, R79 ;  /* 0x000000ffff087224 */ /* 0x000fe200078e004f */
[----:B------:R-:W-:Y:S01]  /*4b310*/  MOV R9, R76 ;  /* 0x0000004c00097202 */ /* 0x000fe20000000f00 */
[----:B------:R-:W-:Y:S02]  /*4b320*/  IMAD.MOV.U32 R3, RZ, RZ, R81 ;  /* 0x000000ffff037224 */ /* 0x000fe400078e0051 */
[----:B------:R-:W-:Y:S02]  /*4b330*/  IMAD.MOV.U32 R4, RZ, RZ, R83 ;  /* 0x000000ffff047224 */ /* 0x000fe400078e0053 */
        /* <DEDUP_REMOVED lines=98> */
[----:B------:R-:W-:Y:S01]  /*4b960*/  IMAD.MOV.U32 R3, RZ, RZ, R112 ;  /* 0x000000ffff037224 */ /* 0x000fe200078e0070 */
[----:B------:R-:W-:Y:S01]  /*4b970*/  MOV R4, R114 ;  /* 0x0000007200047202 */ /* 0x000fe20000000f00 */
        /* <DEDUP_REMOVED lines=67> */
[----:B0-----:R-:W-:Y:S01]  /*4bdb0*/  IMAD.MOV.U32 R10, RZ, RZ, R133 ;  /* 0x000000ffff0a7224 */ /* 0x001fe200078e0085 */
[----:B------:R-:W-:Y:S01]  /*4bdc0*/  MOV R11, R130 ;  /* 0x00000082000b7202 */ /* 0x000fe20000000f00 */
[----:B-1----:R-:W-:-:S02]  /*4bdd0*/  IMAD.MOV.U32 R8, RZ, RZ, R137 ;  /* 0x000000ffff087224 */ /* 0x002fc400078e0089 */
[----:B------:R-:W-:Y:S02]  /*4bde0*/  IMAD.MOV.U32 R9, RZ, RZ, R134 ;  /* 0x000000ffff097224 */ /* 0x000fe400078e0086 */
[----:B------:R-:W-:Y:S02]  /*4bdf0*/  IMAD.MOV.U32 R4, RZ, RZ, R138 ;  /* 0x000000ffff047224 */ /* 0x000fe400078e008a */
[----:B------:R-:W-:Y:S01]  /*4be00*/  IMAD.MOV.U32 R5, RZ, RZ, R135 ;  /* 0x000000ffff057224 */ /* 0x000fe200078e0087 */
[----:B------:R-:W2:Y:S01]  /*4be10*/  @P4 LDG.E.U16 R151, desc[UR6][R10.64] ;  /* 0x000000060a974981 */ /* 0x000ea2000c1e1500 */
[----:B------:R-:W-:Y:S02]  /*4be20*/  IMAD.MOV.U32 R2, RZ, RZ, R139 ;  /* 0x000000ffff027224 */ /* 0x000fe400078e008b */
[----:B------:R-:W-:Y:S01]  /*4be30*/  IMAD.MOV.U32 R3, RZ, RZ, R136 ;  /* 0x000000ffff037224 */ /* 0x000fe200078e0088 */
[----:B------:R-:W2:Y:S04]  /*4be40*/  @P4 LDG.E.U16 R148, desc[UR6][R8.64] ;  /* 0x0000000608944981 */ /* 0x000ea8000c1e1500 */
[----:B------:R-:W2:Y:S04]  /*4be50*/  @P4 LDG.E.U16 R150, desc[UR6][R4.64] ;  /* 0x0000000604964981 */ /* 0x000ea8000c1e1500 */
[----:B------:R-:W2:Y:S04]  /*4be60*/  @P4 LDG.E.U16 R147, desc[UR6][R2.64] ;  /* 0x0000000602934981 */ /* 0x000ea8000c1e1500 */
[----:B---3--:R0:W-:Y:S04]  /*4be70*/  STL [R1+0x2b34], R156 ;  /* 0x002b349c01007387 */ /* 0x0081e80000100800 */
[----:B0-----:R-:W3:Y:S04]  /*4be80*/  LDL.LU R156, [R1+0x40dc] ;  /* 0x0040dc00019c7983 */ /* 0x001ee80000300800 */
[----:B----4-:R0:W-:Y:S04]  /*4be90*/  STL [R1+0x2b30], R153 ;  /* 0x002b309901007387 */ /* 0x0101e80000100800 */
[----:B0-----:R-:W4:Y:S04]  /*4bea0*/  LDL.LU R153, [R1+0x40d8] ;  /* 0x0040d80001997983 */ /* 0x001f280000300800 */
[----:B------:R0:W-:Y:S04]  /*4beb0*/  STL [R1+0x2b2c], R155 ;  /* 0x002b2c9b01007387 */ /* 0x0001e80000100800 */
[----:B0-----:R-:W4:Y:S04]  /*4bec0*/  LDL.LU R155, [R1+0x40d4] ;  /* 0x0040d400019b7983 */ /* 0x001f280000300800 */
[----:B------:R0:W-:Y:S04]  /*4bed0*/  STL [R1+0x2b28], R152 ;  /* 0x002b289801007387 */ /* 0x0001e80000100800 */
[----:B0-----:R-:W4:Y:S04]  /*4bee0*/  LDL.LU R152, [R1+0x40d0] ;  /* 0x0040d00001987983 */ /* 0x001f280000300800 */
[----:B------:R-:W-:Y:S04]  /*4bef0*/  STL.64 [R1+0x1aa8], R2 ;  /* 0x001aa80201007387 */ /* 0x000fe80000100a00 */
[----:B------:R-:W-:Y:S04]  /*4bf00*/  STL.64 [R1+0x1ab0], R4 ;  /* 0x001ab00401007387 */ /* 0x000fe80000100a00 */
[----:B------:R-:W-:Y:S04]  /*4bf10*/  STL.64 [R1+0x1ab8], R8 ;  /* 0x001ab80801007387 */ /* 0x000fe80000100a00 */
[----:B------:R-:W-:Y:S04]  /*4bf20*/  STL.64 [R1+0x1ac0], R10 ;  /* 0x001ac00a01007387 */ /* 0x000fe80000100a00 */
[----:B--2---:R0:W-:Y:S04]  /*4bf30*/  STL [R1+0x2b24], R151 ;  /* 0x002b249701007387 */ /* 0x0041e80000100800 */
[----:B0-----:R-:W2:Y:S04]  /*4bf40*/  LDL.LU R151, [R1+0x40cc] ;  /* 0x0040cc0001977983 */ /* 0x001ea80000300800 */
[----:B------:R0:W-:Y:S04]  /*4bf50*/  STL [R1+0x2b20], R148 ;  /* 0x002b209401007387 */ /* 0x0001e80000100800 */
[----:B0-----:R-:W2:Y:S04]  /*4bf60*/  LDL.LU R148, [R1+0x40c8] ;  /* 0x0040c80001947983 */ /* 0x001ea80000300800 */
[----:B------:R0:W-:Y:S04]  /*4bf70*/  STL [R1+0x2b1c], R150 ;  /* 0x002b1c9601007387 */ /* 0x0001e80000100800 */
[----:B0-----:R-:W2:Y:S04]  /*4bf80*/  LDL.LU R150, [R1+0x40c4] ;  /* 0x0040c40001967983 */ /* 0x001ea80000300800 */
[----:B------:R0:W-:Y:S04]  /*4bf90*/  STL [R1+0x2b18], R147 ;  /* 0x002b189301007387 */ /* 0x0001e80000100800 */
[----:B0-----:R-:W2:Y:S01]  /*4bfa0*/  LDL.LU R147, [R1+0x40c0] ;  /* 0x0040c00001937983 */ /* 0x001ea20000300800 */
[----:B------:R-:W-:Y:S01]  /*4bfb0*/  ISETP.GT.AND P5, PT, R6, 0x28, PT ;  /* 0x000000280600780c */ /* 0x000fe20003fa4270 */
[----:B------:R-:W-:-:S02]  /*4bfc0*/  IMAD.MOV.U32 R10, RZ, RZ, R143 ;  /* 0x000000ffff0a7224 */ /* 0x000fc400078e008f */
[----:B------:R-:W-:Y:S02]  /*4bfd0*/  IMAD.MOV.U32 R11, RZ, RZ, R140 ;  /* 0x000000ffff0b7224 */ /* 0x000fe400078e008c */
[----:B------:R-:W-:Y:S02]  /*4bfe0*/  IMAD.MOV.U32 R8, RZ, RZ, R144 ;  /* 0x000000ffff087224 */ /* 0x000fe400078e0090 */
[----:B------:R-:W-:Y:S02]  /*4bff0*/  IMAD.MOV.U32 R9, RZ, RZ, R141 ;  /* 0x000000ffff097224 */ /* 0x000fe400078e008d */
[----:B------:R-:W-:Y:S02]  /*4c000*/  IMAD.MOV.U32 R2, RZ, RZ, R149 ;  /* 0x000000ffff027224 */ /* 0x000fe400078e0095 */
[----:B------:R-:W-:Y:S02]  /*4c010*/  IMAD.MOV.U32 R3, RZ, RZ, R146 ;  /* 0x000000ffff037224 */ /* 0x000fe400078e0092 */
[----:B------:R-:W-:-:S02]  /*4c020*/  IMAD.MOV.U32 R4, RZ, RZ, R145 ;  /* 0x000000ffff047224 */ /* 0x000fc400078e0091 */
[----:B------:R-:W-:Y:S01]  /*4c030*/  IMAD.MOV.U32 R5, RZ, RZ, R142 ;  /* 0x000000ffff057224 */ /* 0x000fe200078e008e */
[----:B------:R-:W-:Y:S01]  /*4c040*/  ISETP.GT.AND P2, PT, R6, 0x29, PT ;  /* 0x000000290600780c */ /* 0x000fe20003f44270 */
[----:B------:R-:W2:Y:S04]  /*4c050*/  @P5 LDG.E.U16 R163, desc[UR6][R10.64] ;  /* 0x000000060aa35981 */ /* 0x000ea8000c1e1500 */
[----:B------:R-:W2:Y:S04]  /*4c060*/  @P5 LDG.E.U16 R160, desc[UR6][R8.64] ;  /* 0x0000000608a05981 */ /* 0x000ea8000c1e1500 */
[----:B------:R3:W-:Y:S04]  /*4c070*/  STL.64 [R1+0x1a88], R2 ;  /* 0x001a880201007387 */ /* 0x0007e80000100a00 */
[----:B------:R-:W2:Y:S04]  /*4c080*/  @P5 LDG.E.U16 R162, desc[UR6][R4.64] ;  /* 0x0000000604a25981 */ /* 0x000ea8000c1e1500 */
[----:B------:R0:W-:Y:S04]  /*4c090*/  STL.64 [R1+0x1a90], R4 ;  /* 0x001a900401007387 */ /* 0x0001e80000100a00 */
[----:B------:R2:W-:Y:S04]  /*4c0a0*/  STL.64 [R1+0x1a98], R8 ;  /* 0x001a980801007387 */ /* 0x0005e80000100a00 */
[----:B------:R3:W2:Y:S04]  /*4c0b0*/  @P5 LDG.E.U16 R159, desc[UR6][R2.64] ;  /* 0x00000006029f5981 */ /* 0x0006a8000c1e1500 */
[----:B------:R1:W-:Y:S01]  /*4c0c0*/  STL.64 [R1+0x1aa0], R10 ;  /* 0x001aa00a01007387 */ /* 0x0003e20000100a00 */
[----:B---3--:R-:W-:-:S02]  /*4c0d0*/  IMAD.MOV.U32 R2, RZ, RZ, R156 ;  /* 0x000000ffff027224 */ /* 0x008fc400078e009c */
[----:B----4-:R-:W-:Y:S02]  /*4c0e0*/  IMAD.MOV.U32 R3, RZ, RZ, R153 ;  /* 0x000000ffff037224 */ /* 0x010fe400078e0099 */
[----:B0-----:R-:W-:-:S03]  /*4c0f0*/  IMAD.MOV.U32 R4, RZ, RZ, R155 ;  /* 0x000000ffff047224 */ /* 0x001fc600078e009b */
[----:B------:R-:W3:Y:S01]  /*4c100*/  @P2 LDG.E.U16 R154, desc[UR6][R2.64] ;  /* 0x00000006029a2981 */ /* 0x000ee2000c1e1500 */
[----:B------:R-:W-:-:S05]  /*4c110*/  IMAD.MOV.U32 R5, RZ, RZ, R152 ;  /* 0x000000ffff057224 */ /* 0x000fca00078e0098 */
[----:B------:R-:W4:Y:S01]  /*4c120*/  @P2 LDG.E.U16 R157, desc[UR6][R4.64] ;  /* 0x00000006049d2981 */ /* 0x000f22000c1e1500 */
[----:B--2---:R-:W-:Y:S02]  /*4c130*/  IMAD.MOV.U32 R8, RZ, RZ, R151 ;  /* 0x000000ffff087224 */ /* 0x004fe400078e0097 */
[----:B------:R-:W-:-:S05]  /*4c140*/  IMAD.MOV.U32 R9, RZ, RZ, R148 ;  /* 0x000000ffff097224 */ /* 0x000fca00078e0094 */
[----:B------:R-:W2:Y:S01]  /*4c150*/  @P2 LDG.E.U16 R158, desc[UR6][R8.64] ;  /* 0x00000006089e2981 */ /* 0x000ea2000c1e1500 */
[----:B-1----:R-:W-:Y:S02]  /*4c160*/  IMAD.MOV.U32 R10, RZ, RZ, R150 ;  /* 0x000000ffff0a7224 */ /* 0x002fe400078e0096 */
[----:B------:R-:W-:-:S05]  /*4c170*/  IMAD.MOV.U32 R11, RZ, RZ, R147 ;  /* 0x000000ffff0b7224 */ /* 0x000fca00078e0093 */
[----:B------:R-:W2:Y:S04]  /*4c180*/  @P2 LDG.E.U16 R161, desc[UR6][R10.64] ;  /* 0x000000060aa12981 */ /* 0x000ea8000c1e1500 */
[----:B------:R0:W-:Y:S04]  /*4c190*/  STL [R1+0x2b14], R163 ;  /* 0x002b14a301007387 */ /* 0x0001e80000100800 */
[----:B0-----:R-:W3:Y:S04]  /*4c1a0*/  LDL.LU R163, [R1+0x40bc] ;  /* 0x0040bc0001a37983 */ /* 0x001ee80000300800 */
[----:B------:R0:W-:Y:S04]  /*4c1b0*/  STL [R1+0x2b10], R160 ;  /* 0x002b10a001007387 */ /* 0x0001e80000100800 */
[----:B0-----:R-:W3:Y:S04]  /*4c1c0*/  LDL.LU R160, [R1+0x40b8] ;  /* 0x0040b80001a07983 */ /* 0x001ee80000300800 */
[----:B------:R0:W-:Y:S04]  /*4c1d0*/  STL [R1+0x2b0c], R162 ;  /* 0x002b0ca201007387 */ /* 0x0001e80000100800 */
[----:B0-----:R-:W3:Y:S04]  /*4c1e0*/  LDL.LU R162, [R1+0x40b4] ;  /* 0x0040b40001a27983 */ /* 0x001ee80000300800 */
[----:B------:R0:W-:Y:S04]  /*4c1f0*/  STL [R1+0x2b08], R159 ;  /* 0x002b089f01007387 */ /* 0x0001e80000100800 */
[----:B0-----:R-:W3:Y:S04]  /*4c200*/  LDL.LU R159, [R1+0x40b0] ;  /* 0x0040b000019f7983 */ /* 0x001ee80000300800 */
[----:B------:R-:W3:Y:S04]  /*4c210*/  LDL R29, [R1+0x2af4] ;  /* 0x002af400011d7983 */ /* 0x000ee80000100800 */
[----:B------:R-:W3:Y:S04]  /*4c220*/  LDL R28, [R1+0x2af0] ;  /* 0x002af000011c7983 */ /* 0x000ee80000100800 */
[----:B------:R-:W3:Y:S04]  /*4c230*/  LDL R30, [R1+0x2aec] ;  /* 0x002aec00011e7983 */ /* 0x000ee80000100800 */
[----:B------:R-:W3:Y:S04]  /*4c240*/  LDL R32, [R1+0x2ae8] ;  /* 0x002ae80001207983 */ /* 0x000ee80000100800 */
[----:B------:R-:W-:Y:S04]  /*4c250*/  STL.64 [R1+0x1a60], R2 ;  /* 0x001a600201007387 */ /* 0x000fe80000100a00 */
[----:B------:R-:W-:Y:S04]  /*4c260*/  STL.64 [R1+0x1a68], R4 ;  /* 0x001a680401007387 */ /* 0x000fe80000100a00 */
[----:B------:R-:W-:Y:S04]  /*4c270*/  STL.64 [R1+0x1a70], R8 ;  /* 0x001a700801007387 */ /* 0x000fe80000100a00 */
[----:B------:R-:W-:Y:S04]  /*4c280*/  STL.64 [R1+0x1a78], R10 ;  /* 0x001a780a01007387 */ /* 0x000fe80000100a00 */
[----:B--2---:R0:W-:Y:S04]  /*4c290*/  STL [R1+0x2b04], R161 ;  /* 0x002b04a101007387 */ /* 0x0041e80000100800 */
[----:B0-----:R-:W2:Y:S04]  /*4c2a0*/  LDL.LU R161, [R1+0x40ac] ;  /* 0x0040ac0001a17983 */ /* 0x001ea80000300800 */
[----:B------:R-:W2:Y:S04]  /*4c2b0*/  LDL R0, [R1+0x2ae4] ;  /* 0x002ae40001007983 */ /* 0x000ea80000100800 */
[----:B------:R-:W2:Y:S04]  /*4c2c0*/  LDL R40, [R1+0x2ae0] ;  /* 0x002ae00001287983 */ /* 0x000ea80000100800 */
[----:B------:R0:W-:Y:S04]  /*4c2d0*/  STL [R1+0x2b00], R158 ;  /* 0x002b009e01007387 */ /* 0x0001e80000100800 */
[----:B0-----:R-:W2:Y:S04]  /*4c2e0*/  LDL.LU R158, [R1+0x40a8] ;  /* 0x0040a800019e7983 */ /* 0x001ea80000300800 */
[----:B----4-:R0:W-:Y:S04]  /*4c2f0*/  STL [R1+0x2afc], R157 ;  /* 0x002afc9d01007387 */ /* 0x0101e80000100800 */
[----:B0-----:R-:W4:Y:S04]  /*4c300*/  LDL.LU R157, [R1+0x40a4] ;  /* 0x0040a400019d7983 */ /* 0x001f280000300800 */
[----:B---3--:R0:W-:Y:S04]  /*4c310*/  STL [R1+0x2af8], R154 ;  /* 0x002af89a01007387 */ /* 0x0081e80000100800 */
[----:B0-----:R-:W3:Y:S01]  /*4c320*/  LDL.LU R154, [R1+0x40a0] ;  /* 0x0040a000019a7983 */ /* 0x001ee20000300800 */
[----:B------:R-:W-:Y:S01]  /*4c330*/  ISETP.GT.AND P4, PT, R6, 0x2a, PT ;  /* 0x0000002a0600780c */ /* 0x000fe20003f84270 */
[----:B------:R-:W-:-:S02]  /*4c340*/  IMAD.MOV.U32 R8, RZ, RZ, R163 ;  /* 0x000000ffff087224 */ /* 0x000fc400078e00a3 */
[----:B------:R-:W-:Y:S02]  /*4c350*/  IMAD.MOV.U32 R9, RZ, RZ, R160 ;  /* 0x000000ffff097224 */ /* 0x000fe400078e00a0 */
[----:B------:R-:W-:Y:S01]  /*4c360*/  IMAD.MOV.U32 R10, RZ, RZ, R162 ;  /* 0x000000ffff0a7224 */ /* 0x000fe200078e00a2 */
[----:B------:R-:W3:Y:S04]  /*4c370*/  LDL.LU R5, [R1+0x2e8] ;  /* 0x0002e80001057983 */ /* 0x000ee80000300800 */
[----:B------:R-:W3:Y:S01]  /*4c380*/  LDL.LU R4, [R1+0x304] ;  /* 0x0003040001047983 */ /* 0x000ee20000300800 */
[----:B------:R-:W-:-:S03]  /*4c390*/  IMAD.MOV.U32 R11, RZ, RZ, R159 ;  /* 0x000000ffff0b7224 */ /* 0x000fc600078e009f */
[----:B------:R-:W3:Y:S04]  /*4c3a0*/  LDL.LU R3, [R1+0x2ec] ;  /* 0x0002ec0001037983 */ /* 0x000ee80000300800 */
[----:B------:R-:W3:Y:S04]  /*4c3b0*/  LDL.LU R2, [R1+0x2f8] ;  /* 0x0002f80001027983 */ /* 0x000ee80000300800 */
[----:B------:R-:W3:Y:S04]  /*4c3c0*/  LDL.LU R13, [R1+0x2f0] ;  /* 0x0002f000010d7983 */ /* 0x000ee80000300800 */
[----:B------:R-:W3:Y:S04]  /*4c3d0*/  LDL.LU R12, [R1+0x2fc] ;  /* 0x0002fc00010c7983 */ /* 0x000ee80000300800 */
[----:B------:R-:W3:Y:S04]  /*4c3e0*/  LDL.LU R15, [R1+0x2f4] ;  /* 0x0002f400010f7983 */ /* 0x000ee80000300800 */
[----:B------:R-:W3:Y:S04]  /*4c3f0*/  LDL.LU R14, [R1+0x300] ;  /* 0x00030000010e7983 */ /* 0x000ee80000300800 */
[----:B------:R-:W3:Y:S04]  /*4c400*/  @P4 LDG.E.U16 R32, desc[UR6][R8.64] ;  /* 0x0000000608204981 */ /* 0x000ee8000c1e1500 */
[----:B------:R-:W3:Y:S04]  /*4c410*/  @P4 LDG.E.U16 R30, desc[UR6][R10.64] ;  /* 0x000000060a1e4981 */ /* 0x000ee8000c1e1500 */
[----:B------:R-:W3:Y:S04]  /*4c420*/  LDL R41, [R1+0x2adc] ;  /* 0x002adc0001297983 */ /* 0x000ee80000100800 */
[----:B------:R-:W3:Y:S04]  /*4c430*/  LDL R31, [R1+0x2ad8] ;  /* 0x002ad800011f7983 */ /* 0x000ee80000100800 */
[----:B------:R-:W3:Y:S04]  /*4c440*/  LDL R33, [R1+0x2ad4] ;  /* 0x002ad40001217983 */ /* 0x000ee80000100800 */
[----:B------:R-:W3:Y:S04]  /*4c450*/  LDL R34, [R1+0x2ad0] ;  /* 0x002ad00001227983 */ /* 0x000ee80000100800 */
[----:B------:R-:W3:Y:S01]  /*4c460*/  LDL R35, [R1+0x2acc] ;  /* 0x002acc0001237983 */ /* 0x000ee20000100800 */
[----:B--2---:R-:W-:-:S02]  /*4c470*/  IMAD.MOV.U32 R16, RZ, RZ, R161 ;  /* 0x000000ffff107224 */ /* 0x004fc400078e00a1 */
[----:B------:R-:W-:-:S05]  /*4c480*/  IMAD.MOV.U32 R17, RZ, RZ, R158 ;  /* 0x000000ffff117224 */ /* 0x000fca00078e009e */
[----:B------:R-:W2:Y:S01]  /*4c490*/  @P4 LDG.E.U16 R28, desc[UR6][R16.64] ;  /* 0x00000006101c4981 */ /* 0x000ea2000c1e1500 */
[----:B----4-:R-:W-:Y:S02]  /*4c4a0*/  IMAD.MOV.U32 R18, RZ, RZ, R157 ;  /* 0x000000ffff127224 */ /* 0x010fe400078e009d */
[----:B---3--:R-:W-:-:S05]  /*4c4b0*/  IMAD.MOV.U32 R19, RZ, RZ, R154 ;  /* 0x000000ffff137224 */ /* 0x008fca00078e009a */
[----:B------:R-:W3:Y:S01]  /*4c4c0*/  @P4 LDG.E.U16 R29, desc[UR6][R18.64] ;  /* 0x00000006121d4981 */ /* 0x000ee2000c1e1500 */
[----:B------:R-:W-:-:S03]  /*4c4d0*/  ISETP.GT.AND P5, PT, R6, 0x2b, PT ;  /* 0x0000002b0600780c */ /* 0x000fc60003fa4270 */
[----:B------:R0:W-:Y:S04]  /*4c4e0*/  STL.64 [R1+0x1a38], R8 ;  /* 0x001a380801007387 */ /* 0x0001e80000100a00 */
[----:B------:R1:W-:Y:S04]  /*4c4f0*/  STL.64 [R1+0x1a40], R10 ;  /* 0x001a400a01007387 */ /* 0x0003e80000100a00 */
[----:B------:R-:W-:Y:S04]  /*4c500*/  STL.64 [R1+0x1a48], R16 ;  /* 0x001a481001007387 */ /* 0x000fe80000100a00 */
[----:B------:R-:W-:Y:S04]  /*4c510*/  STL.64 [R1+0x1a58], R18 ;  /* 0x001a581201007387 */ /* 0x000fe80000100a00 */
[----:B------:R4:W-:Y:S04]  /*4c520*/  @P4 STL [R1+0x2ae8], R32 ;  /* 0x002ae82001004387 */ /* 0x0009e80000100800 */
[----:B------:R-:W-:Y:S01]  /*4c530*/  @P4 STL [R1+0x2aec], R30 ;  /* 0x002aec1e01004387 */ /* 0x000fe20000100800 */
[----:B0-----:R-:W-:-:S02]  /*4c540*/  IMAD.MOV.U32 R8, RZ, RZ, R4 ;  /* 0x000000ffff087224 */ /* 0x001fc400078e0004 */
[----:B------:R-:W-:Y:S02]  /*4c550*/  IMAD.MOV.U32 R9, RZ, RZ, R5 ;  /* 0x000000ffff097224 */ /* 0x000fe400078e0005 */
[----:B-1----:R-:W-:Y:S02]  /*4c560*/  IMAD.MOV.U32 R10, RZ, RZ, R2 ;  /* 0x000000ffff0a7224 */ /* 0x002fe400078e0002 */
[----:B------:R-:W-:Y:S01]  /*4c570*/  IMAD.MOV.U32 R11, RZ, RZ, R3 ;  /* 0x000000ffff0b7224 */ /* 0x000fe200078e0003 */
[----:B------:R-:W4:Y:S04]  /*4c580*/  @P5 LDG.E.U16 R0, desc[UR6][R14.64] ;  /* 0x000000060e005981 */ /* 0x000f28000c1e1500 */
[----:B------:R-:W4:Y:S04]  /*4c590*/  @P5 LDG.E.U16 R40, desc[UR6][R12.64] ;  /* 0x000000060c285981 */ /* 0x000f28000c1e1500 */
[----:B------:R-:W4:Y:S04]  /*4c5a0*/  @P5 LDG.E.U16 R41, desc[UR6][R10.64] ;  /* 0x000000060a295981 */ /* 0x000f28000c1e1500 */
[----:B------:R-:W4:Y:S04]  /*4c5b0*/  @P5 LDG.E.U16 R31, desc[UR6][R8.64] ;  /* 0x00000006081f5981 */ /* 0x000f28000c1e1500 */
[----:B--2---:R-:W-:Y:S04]  /*4c5c0*/  @P4 STL [R1+0x2af0], R28 ;  /* 0x002af01c01004387 */ /* 0x004fe80000100800 */
[----:B---3--:R-:W-:Y:S04]  /*4c5d0*/  @P4 STL [R1+0x2af4], R29 ;  /* 0x002af41d01004387 */ /* 0x008fe80000100800 */
[----:B------:R-:W2:Y:S04]  /*4c5e0*/  LDL.LU R5, [R1+0x308] ;  /* 0x0003080001057983 */ /* 0x000ea80000300800 */
[----:B------:R-:W3:Y:S04]  /*4c5f0*/  LDL.LU R4, [R1+0x320] ;  /* 0x0003200001047983 */ /* 0x000ee80000300800 */
[----:B------:R-:W-:Y:S04]  /*4c600*/  STL.64 [R1+0x1a18], R8 ;  /* 0x001a180801007387 */ /* 0x000fe80000100a00 */
[----:B------:R-:W-:Y:S04]  /*4c610*/  STL.64 [R1+0x1a20], R10 ;  /* 0x001a200a01007387 */ /* 0x000fe80000100a00 */
[----:B------:R-:W3:Y:S04]  /*4c620*/  LDL.LU R3, [R1+0x30c] ;  /* 0x00030c0001037983 */ /* 0x000ee80000300800 */
[----:B------:R-:W3:Y:S04]  /*4c630*/  LDL.LU R2, [R1+0x324] ;  /* 0x0003240001027983 */ /* 0x000ee80000300800 */
[----:B----4-:R-:W4:Y:S04]  /*4c640*/  LDL R32, [R1+0x2ac8] ;  /* 0x002ac80001207983 */ /* 0x010f280000100800 */
[----:B------:R-:W-:Y:S04]  /*4c650*/  STL.64 [R1+0x1a30], R14 ;  /* 0x001a300e01007387 */ /* 0x000fe80000100a00 */
[----:B------:R0:W-:Y:S04]  /*4c660*/  STL.64 [R1+0x1a28], R12 ;  /* 0x001a280c01007387 */ /* 0x0001e80000100a00 */
[----:B0-----:R-:W4:Y:S04]  /*4c670*/  LDL.LU R13, [R1+0x310] ;  /* 0x00031000010d7983 */ /* 0x001f280000300800 */
[----:B------:R-:W4:Y:S04]  /*4c680*/  LDL.LU R12, [R1+0x318] ;  /* 0x00031800010c7983 */ /* 0x000f280000300800 */
[----:B------:R-:W4:Y:S04]  /*4c690*/  LDL.LU R15, [R1+0x314] ;  /* 0x00031400010f7983 */ /* 0x000f280000300800 */
[----:B------:R-:W4:Y:S01]  /*4c6a0*/  LDL.LU R14, [R1+0x31c] ;  /* 0x00031c00010e7983 */ /* 0x000f220000300800 */
[----:B------:R-:W-:-:S03]  /*4c6b0*/  ISETP.GT.AND P2, PT, R6, 0x2c, PT ;  /* 0x0000002c0600780c */ /* 0x000fc60003f44270 */
[----:B------:R-:W4:Y:S04]  /*4c6c0*/  LDL R28, [R1+0x2ac4] ;  /* 0x002ac400011c7983 */ /* 0x000f280000100800 */
[----:B------:R0:W-:Y:S04]  /*4c6d0*/  @P5 STL [R1+0x2ae4], R0 ;  /* 0x002ae40001005387 */ /* 0x0001e80000100800 */
[----:B0-----:R-:W4:Y:S04]  /*4c6e0*/  LDL R0, [R1+0x2ac0] ;  /* 0x002ac00001007983 */ /* 0x001f280000100800 */
[----:B------:R0:W-:Y:S04]  /*4c6f0*/  @P5 STL [R1+0x2ae0], R40 ;  /* 0x002ae02801005387 */ /* 0x0001e80000100800 */
[----:B0-----:R-:W4:Y:S04]  /*4c700*/  LDL R40, [R1+0x2abc] ;  /* 0x002abc0001287983 */ /* 0x001f280000100800 */
[----:B------:R0:W-:Y:S04]  /*4c710*/  @P5 STL [R1+0x2adc], R41 ;  /* 0x002adc2901005387 */ /* 0x0001e80000100800 */
[----:B0-----:R-:W4:Y:S04]  /*4c720*/  LDL R41, [R1+0x2ab8] ;  /* 0x002ab80001297983 */ /* 0x001f280000100800 */
[----:B------:R-:W-:Y:S01]  /*4c730*/  @P5 STL [R1+0x2ad8], R31 ;  /* 0x002ad81f01005387 */ /* 0x000fe20000100800 */
[----:B--2---:R-:W-:Y:S01]  /*4c740*/  IMAD.MOV.U32 R9, RZ, RZ, R5 ;  /* 0x000000ffff097224 */ /* 0x004fe200078e0005 */
[----:B---3--:R-:W-:Y:S01]  /*4c750*/  MOV R8, R4 ;  /* 0x0000000400087202 */ /* 0x008fe20000000f00 */
[----:B------:R-:W-:-:S02]  /*4c760*/  IMAD.MOV.U32 R11, RZ, RZ, R3 ;  /* 0x000000ffff0b7224 */ /* 0x000fc400078e0003 */
[----:B------:R-:W-:Y:S01]  /*4c770*/  IMAD.MOV.U32 R10, RZ, RZ, R2 ;  /* 0x000000ffff0a7224 */ /* 0x000fe200078e0002 */
[----:B------:R-:W2:Y:S04]  /*4c780*/  LDL.LU R3, [R1+0x328] ;  /* 0x0003280001037983 */ /* 0x000ea80000300800 */
[----:B------:R-:W2:Y:S04]  /*4c790*/  LDL.LU R2, [R1+0x338] ;  /* 0x0003380001027983 */ /* 0x000ea80000300800 */
[----:B------:R-:W-:Y:S04]  /*4c7a0*/  STL.64 [R1+0x19f8], R8 ;  /* 0x0019f80801007387 */ /* 0x000fe80000100a00 */
[----:B----4-:R-:W3:Y:S04]  /*4c7b0*/  @P2 LDG.E.U16 R32, desc[UR6][R8.64] ;  /* 0x0000000608202981 */ /* 0x010ee8000c1e1500 */
[----:B------:R-:W-:Y:S04]  /*4c7c0*/  STL.64 [R1+0x1a00], R10 ;  /* 0x001a000a01007387 */ /* 0x000fe80000100a00 */
[----:B------:R-:W4:Y:S04]  /*4c7d0*/  LDL.LU R5, [R1+0x32c] ;  /* 0x00032c0001057983 */ /* 0x000f280000300800 */
[----:B------:R-:W3:Y:S04]  /*4c7e0*/  @P2 LDG.E.U16 R35, desc[UR6][R10.64] ;  /* 0x000000060a232981 */ /* 0x000ee8000c1e1500 */
[----:B------:R-:W3:Y:S04]  /*4c7f0*/  LDL.LU R4, [R1+0x33c] ;  /* 0x00033c0001047983 */ /* 0x000ee80000300800 */
[----:B------:R4:W3:Y:S04]  /*4c800*/  @P2 LDG.E.U16 R34, desc[UR6][R12.64] ;  /* 0x000000060c222981 */ /* 0x0008e8000c1e1500 */
[----:B------:R-:W3:Y:S04]  /*4c810*/  @P2 LDG.E.U16 R33, desc[UR6][R14.64] ;  /* 0x000000060e212981 */ /* 0x000ee8000c1e1500 */
[----:B------:R0:W-:Y:S04]  /*4c820*/  STL.64 [R1+0x1a10], R14 ;  /* 0x001a100e01007387 */ /* 0x0001e80000100a00 */
[----:B------:R4:W-:Y:S04]  /*4c830*/  STL.64 [R1+0x1a08], R12 ;  /* 0x001a080c01007387 */ /* 0x0009e80000100a00 */
[----:B0-----:R-:W3:Y:S04]  /*4c840*/  LDL.LU R15, [R1+0x330] ;  /* 0x00033000010f7983 */ /* 0x001ee80000300800 */
[----:B------:R-:W3:Y:S04]  /*4c850*/  LDL.LU R14, [R1+0x340] ;  /* 0x00034000010e7983 */ /* 0x000ee80000300800 */
[----:B------:R-:W3:Y:S04]  /*4c860*/  LDL.LU R17, [R1+0x334] ;  /* 0x0003340001117983 */ /* 0x000ee80000300800 */
[----:B------:R-:W3:Y:S04]  /*4c870*/  LDL.LU R16, [R1+0x344] ;  /* 0x0003440001107983 */ /* 0x000ee80000300800 */
[----:B------:R-:W3:Y:S01]  /*4c880*/  LDL R30, [R1+0x2ab4] ;  /* 0x002ab400011e7983 */ /* 0x000ee20000100800 */
[----:B------:R-:W-:-:S13]  /*4c890*/  ISETP.GT.AND P4, PT, R6, 0x2d, PT ;  /* 0x0000002d0600780c */ /* 0x000fda0003f84270 */
[----:B--2---:R-:W2:Y:S01]  /*4c8a0*/  @P4 LDG.E.U16 R41, desc[UR6][R2.64] ;  /* 0x0000000602294981 */ /* 0x004ea2000c1e1500 */
[----:B----4-:R-:W-:Y:S02]  /*4c8b0*/  IMAD.MOV.U32 R13, RZ, RZ, R5 ;  /* 0x000000ffff0d7224 */ /* 0x010fe400078e0005 */
[----:B---3--:R-:W-:-:S05]  /*4c8c0*/  IMAD.MOV.U32 R12, RZ, RZ, R4 ;  /* 0x000000ffff0c7224 */ /* 0x008fca00078e0004 */
[----:B------:R-:W3:Y:S04]  /*4c8d0*/  @P4 LDG.E.U16 R40, desc[UR6][R12.64] ;  /* 0x000000060c284981 */ /* 0x000ee8000c1e1500 */
[----:B------:R0:W-:Y:S04]  /*4c8e0*/  @P2 STL [R1+0x2ad4], R33 ;  /* 0x002ad42101002387 */ /* 0x0001e80000100800 */
[----:B0-----:R-:W4:Y:S04]  /*4c8f0*/  LDL R33, [R1+0x2ab0] ;  /* 0x002ab00001217983 */ /* 0x001f280000100800 */
[----:B------:R0:W-:Y:S04]  /*4c900*/  @P2 STL [R1+0x2ad0], R34 ;  /* 0x002ad02201002387 */ /* 0x0001e80000100800 */
[----:B------:R-:W2:Y:S04]  /*4c910*/  @P4 LDG.E.U16 R0, desc[UR6][R14.64] ;  /* 0x000000060e004981 */ /* 0x000ea8000c1e1500 */
[----:B------:R1:W3:Y:S04]  /*4c920*/  @P4 LDG.E.U16 R28, desc[UR6][R16.64] ;  /* 0x00000006101c4981 */ /* 0x0002e8000c1e1500 */
[----:B0-----:R-:W3:Y:S04]  /*4c930*/  LDL R34, [R1+0x2aac] ;  /* 0x002aac0001227983 */ /* 0x001ee80000100800 */
[----:B------:R0:W-:Y:S04]  /*4c940*/  @P2 STL [R1+0x2acc], R35 ;  /* 0x002acc2301002387 */ /* 0x0001e80000100800 */
[----:B0-----:R-:W4:Y:S04]  /*4c950*/  LDL R35, [R1+0x2aa8] ;  /* 0x002aa80001237983 */ /* 0x001f280000100800 */
[----:B------:R0:W-:Y:S04]  /*4c960*/  @P2 STL [R1+0x2ac8], R32 ;  /* 0x002ac82001002387 */ /* 0x0001e80000100800 */
[----:B------:R-:W4:Y:S04]  /*4c970*/  LDL.LU R11, [R1+0x348] ;  /* 0x00034800010b7983 */ /* 0x000f280000300800 */
[----:B------:R-:W4:Y:S04]  /*4c980*/  LDL.LU R10, [R1+0x364] ;  /* 0x00036400010a7983 */ /* 0x000f280000300800 */
[----:B------:R0:W-:Y:S04]  /*4c990*/  STL.64 [R1+0x19d8], R2 ;  /* 0x0019d80201007387 */ /* 0x0001e80000100a00 */
[----:B------:R-:W-:Y:S04]  /*4c9a0*/  STL.64 [R1+0x19e0], R12 ;  /* 0x0019e00c01007387 */ /* 0x000fe80000100a00 */
[----:B------:R-:W4:Y:S04]  /*4c9b0*/  LDL.LU R9, [R1+0x34c] ;  /* 0x00034c0001097983 */ /* 0x000f280000300800 */
[----:B------:R-:W4:Y:S04]  /*4c9c0*/  LDL.LU R8, [R1+0x358] ;  /* 0x0003580001087983 */ /* 0x000f280000300800 */
[----:B------:R-:W1:Y:S04]  /*4c9d0*/  LDL.LU R5, [R1+0x350] ;  /* 0x0003500001057983 */ /* 0x000e680000300800 */
[----:B------:R-:W4:Y:S04]  /*4c9e0*/  LDL.LU R4, [R1+0x35c] ;  /* 0x00035c0001047983 */ /* 0x000f280000300800 */
[----:B------:R-:W4:Y:S04]  /*4c9f0*/  LDL R31, [R1+0x2aa4] ;  /* 0x002aa400011f7983 */ /* 0x000f280000100800 */
[----:B0-----:R-:W4:Y:S04]  /*4ca00*/  LDL R32, [R1+0x2aa0] ;  /* 0x002aa00001207983 */ /* 0x001f280000100800 */
[----:B------:R-:W-:Y:S04]  /*4ca10*/  STL.64 [R1+0x19f0], R16 ;  /* 0x0019f01001007387 */ /* 0x000fe80000100a00 */
[----:B------:R-:W-:Y:S04]  /*4ca20*/  STL.64 [R1+0x19e8], R14 ;  /* 0x0019e80e01007387 */ /* 0x000fe80000100a00 */
[----:B------:R-:W4:Y:S04]  /*4ca30*/  LDL.LU R18, [R1+0x354] ;  /* 0x0003540001127983 */ /* 0x000f280000300800 */
[----:B------:R-:W4:Y:S01]  /*4ca40*/  LDL.LU R3, [R1+0x360] ;  /* 0x0003600001037983 */ /* 0x000f220000300800 */
[----:B------:R-:W-:-:S03]  /*4ca50*/  ISETP.GT.AND P5, PT, R6, 0x2e, PT ;  /* 0x0000002e0600780c */ /* 0x000fc60003fa4270 */
[----:B------:R-:W4:Y:S04]  /*4ca60*/  LDL.LU R2, [R1+0x368] ;  /* 0x0003680001027983 */ /* 0x000f280000300800 */
[----:B--2---:R0:W-:Y:S04]  /*4ca70*/  @P4 STL [R1+0x2ac0], R0 ;  /* 0x002ac00001004387 */ /* 0x0041e80000100800 */
[----:B0-----:R-:W2:Y:S04]  /*4ca80*/  LDL.LU R0, [R1+0x380] ;  /* 0x0003800001007983 */ /* 0x001ea80000300800 */
[----:B---3--:R0:W-:Y:S01]  /*4ca90*/  @P4 STL [R1+0x2abc], R40 ;  /* 0x002abc2801004387 */ /* 0x0081e20000100800 */
[----:B----4-:R-:W-:-:S03]  /*4caa0*/  IMAD.MOV.U32 R13, RZ, RZ, R11 ;  /* 0x000000ffff0d7224 */ /* 0x010fc600078e000b */
[----:B0-----:R-:W3:Y:S01]  /*4cab0*/  LDL R40, [R1+0x2a9c] ;  /* 0x002a9c0001287983 */ /* 0x001ee20000100800 */
[----:B------:R-:W-:-:S03]  /*4cac0*/  IMAD.MOV.U32 R12, RZ, RZ, R10 ;  /* 0x000000ffff0c7224 */ /* 0x000fc600078e000a */
[----:B------:R0:W-:Y:S01]  /*4cad0*/  @P4 STL [R1+0x2ab8], R41 ;  /* 0x002ab82901004387 */ /* 0x0001e20000100800 */
[----:B------:R-:W-:Y:S02]  /*4cae0*/  IMAD.MOV.U32 R14, RZ, RZ, R8 ;  /* 0x000000ffff0e7224 */ /* 0x000fe400078e0008 */
[----:B------:R-:W-:Y:S02]  /*4caf0*/  IMAD.MOV.U32 R15, RZ, RZ, R9 ;  /* 0x000000ffff0f7224 */ /* 0x000fe400078e0009 */
[----:B-1----:R-:W-:Y:S02]  /*4cb00*/  IMAD.MOV.U32 R17, RZ, RZ, R5 ;  /* 0x000000ffff117224 */ /* 0x002fe400078e0005 */
[----:B------:R-:W-:Y:S01]  /*4cb10*/  IMAD.MOV.U32 R16, RZ, RZ, R4 ;  /* 0x000000ffff107224 */ /* 0x000fe200078e0004 */
[----:B------:R-:W4:Y:S04]  /*4cb20*/  @P5 LDG.E.U16 R35, desc[UR6][R12.64] ;  /* 0x000000060c235981 */ /* 0x000f28000c1e1500 */
[----:B------:R-:W3:Y:S04]  /*4cb30*/  @P5 LDG.E.U16 R34, desc[UR6][R14.64] ;  /* 0x000000060e225981 */ /* 0x000ee8000c1e1500 */
[----:B------:R-:W3:Y:S04]  /*4cb40*/  @P5 LDG.E.U16 R33, desc[UR6][R16.64] ;  /* 0x0000000610215981 */ /* 0x000ee8000c1e1500 */
[----:B0-----:R-:W3:Y:S01]  /*4cb50*/  LDL R41, [R1+0x2a98] ;  /* 0x002a980001297983 */ /* 0x001ee20000100800 */
[----:B------:R-:W-:-:S03]  /*4cb60*/  IMAD.MOV.U32 R19, RZ, RZ, R18 ;  /* 0x000000ffff137224 */ /* 0x000fc600078e0012 */
[----:B------:R-:W-:Y:S01]  /*4cb70*/  @P4 STL [R1+0x2ac4], R28 ;  /* 0x002ac41c01004387 */ /* 0x000fe20000100800 */
[----:B------:R-:W-:-:S03]  /*4cb80*/  IMAD.MOV.U32 R18, RZ, RZ, R3 ;  /* 0x000000ffff127224 */ /* 0x000fc600078e0003 */
[----:B------:R-:W3:Y:S04]  /*4cb90*/  LDL.LU R5, [R1+0x36c] ;  /* 0x00036c0001057983 */ /* 0x000ee80000300800 */
[----:B------:R-:W-:Y:S04]  /*4cba0*/  STL.64 [R1+0x19b8], R12 ;  /* 0x0019b80c01007387 */ /* 0x000fe80000100a00 */
[----:B------:R-:W-:Y:S04]  /*4cbb0*/  STL.64 [R1+0x19c0], R14 ;  /* 0x0019c00e01007387 */ /* 0x000fe80000100a00 */
[----:B------:R-:W-:Y:S04]  /*4cbc0*/  STL.64 [R1+0x19c8], R16 ;  /* 0x0019c81001007387 */ /* 0x000fe80000100a00 */
[----:B------:R-:W3:Y:S04]  /*4cbd0*/  LDL.LU R4, [R1+0x384] ;  /* 0x0003840001047983 */ /* 0x000ee80000300800 */
[----:B------:R-:W3:Y:S04]  /*4cbe0*/  @P5 LDG.E.U16 R30, desc[UR6][R18.64] ;  /* 0x00000006121e5981 */ /* 0x000ee8000c1e1500 */
[----:B------:R-:W3:Y:S04]  /*4cbf0*/  LDL.LU R9, [R1+0x370] ;  /* 0x0003700001097983 */ /* 0x000ee80000300800 */
[----:B------:R-:W3:Y:S04]  /*4cc00*/  LDL.LU R8, [R1+0x378] ;  /* 0x0003780001087983 */ /* 0x000ee80000300800 */
[----:B------:R-:W3:Y:S04]  /*4cc10*/  LDL.LU R11, [R1+0x374] ;  /* 0x00037400010b7983 */ /* 0x000ee80000300800 */
[----:B------:R-:W3:Y:S04]  /*4cc20*/  LDL.LU R10, [R1+0x37c] ;  /* 0x00037c00010a7983 */ /* 0x000ee80000300800 */
[----:B------:R-:W-:Y:S01]  /*4cc30*/  STL.64 [R1+0x19d0], R18 ;  /* 0x0019d01201007387 */ /* 0x000fe20000100a00 */
[----:B------:R-:W-:Y:S01]  /*4cc40*/  IMAD.MOV.U32 R3, RZ, RZ, R2 ;  /* 0x000000ffff037224 */ /* 0x000fe200078e0002 */
[C---:B------:R-:W-:Y:S01]  /*4cc50*/  ISETP.GT.AND P2, PT, R6.reuse, 0x2f, PT ;  /* 0x0000002f0600780c */ /* 0x040fe20003f44270 */
[----:B--2---:R-:W-:Y:S01]  /*4cc60*/  IMAD.MOV.U32 R2, RZ, RZ, R0 ;  /* 0x000000ffff027224 */ /* 0x004fe200078e0000 */
[----:B----4-:R-:W-:Y:S04]  /*4cc70*/  @P5 STL [R1+0x2aa8], R35 ;  /* 0x002aa82301005387 */ /* 0x010fe80000100800 */
[----:B---3--:R-:W-:Y:S04]  /*4cc80*/  @P5 STL [R1+0x2aac], R34 ;  /* 0x002aac2201005387 */ /* 0x008fe80000100800 */
[----:B------:R0:W-:Y:S04]  /*4cc90*/  @P5 STL [R1+0x2ab0], R33 ;  /* 0x002ab02101005387 */ /* 0x0001e80000100800 */
[----:B------:R-:W2:Y:S04]  /*4cca0*/  @P2 LDG.E.U16 R41, desc[UR6][R2.64] ;  /* 0x0000000602292981 */ /* 0x000ea8000c1e1500 */
[----:B------:R-:W3:Y:S04]  /*4ccb0*/  @P2 LDG.E.U16 R40, desc[UR6][R4.64] ;  /* 0x0000000604282981 */ /* 0x000ee8000c1e1500 */
[----:B------:R-:W-:Y:S04]  /*4ccc0*/  @P5 STL [R1+0x2ab4], R30 ;  /* 0x002ab41e01005387 */ /* 0x000fe80000100800 */
[----:B0-----:R-:W4:Y:S04]  /*4ccd0*/  LDL R33, [R1+0x2a94] ;  /* 0x002a940001217983 */ /* 0x001f280000100800 */
[----:B------:R-:W2:Y:S04]  /*4cce0*/  LDL R29, [R1+0x2a90] ;  /* 0x002a9000011d7983 */ /* 0x000ea80000100800 */
[----:B------:R-:W2:Y:S04]  /*4ccf0*/  LDL R28, [R1+0x2a8c] ;  /* 0x002a8c00011c7983 */ /* 0x000ea80000100800 */
[----:B------:R0:W-:Y:S04]  /*4cd00*/  STL.64 [R1+0x1998], R2 ;  /* 0x0019980201007387 */ /* 0x0001e80000100a00 */
[----:B------:R-:W2:Y:S04]  /*4cd10*/  LDL R34, [R1+0x2a88] ;  /* 0x002a880001227983 */ /* 0x000ea80000100800 */
[----:B------:R-:W2:Y:S04]  /*4cd20*/  LDL R35, [R1+0x2a84] ;  /* 0x002a840001237983 */ /* 0x000ea80000100800 */
[----:B------:R-:W2:Y:S04]  /*4cd30*/  LDL R0, [R1+0x2a80] ;  /* 0x002a800001007983 */ /* 0x000ea80000100800 */
[----:B------:R-:W-:Y:S04]  /*4cd40*/  STL.64 [R1+0x19b0], R10 ;  /* 0x0019b00a01007387 */ /* 0x000fe80000100a00 */
[----:B------:R1:W-:Y:S04]  /*4cd50*/  STL.64 [R1+0x19a0], R4 ;  /* 0x0019a00401007387 */ /* 0x0003e80000100a00 */
        /* <DEDUP_REMOVED lines=8> */
[----:B------:R-:W4:Y:S01]  /*4cde0*/  LDL.LU R18, [R1+0x3a4] ;  /* 0x0003a40001127983 */ /* 0x000f220000300800 */
[----:B------:R-:W-:-:S03]  /*4cdf0*/  ISETP.GT.AND P4, PT, R6, 0x30, PT ;  /* 0x000000300600780c */ /* 0x000fc60003f84270 */
[----:B------:R-:W4:Y:S04]  /*4ce00*/  @P2 LDG.E.U16 R32, desc[UR6][R8.64] ;  /* 0x0000000608202981 */ /* 0x000f28000c1e1500 */
[----:B------:R-:W4:Y:S04]  /*4ce10*/  @P2 LDG.E.U16 R31, desc[UR6][R10.64] ;  /* 0x000000060a1f2981 */ /* 0x000f28000c1e1500 */
[----:B0-----:R-:W4:Y:S04]  /*4ce20*/  LDL.LU R3, [R1+0x3a8] ;  /* 0x0003a80001037983 */ /* 0x001f280000300800 */
[----:B------:R-:W4:Y:S04]  /*4ce30*/  LDL.LU R2, [R1+0x3c4] ;  /* 0x0003c40001027983 */ /* 0x000f280000300800 */
[----:B-1----:R-:W4:Y:S04]  /*4ce40*/  LDL.LU R5, [R1+0x3ac] ;  /* 0x0003ac0001057983 */ /* 0x002f280000300800 */
[----:B------:R-:W4:Y:S04]  /*4ce50*/  LDL.LU R4, [R1+0x3b8] ;  /* 0x0003b80001047983 */ /* 0x000f280000300800 */
[----:B------:R-:W4:Y:S04]  /*4ce60*/  LDL.LU R9, [R1+0x3b0] ;  /* 0x0003b00001097983 */ /* 0x000f280000300800 */
[----:B------:R-:W4:Y:S04]  /*4ce70*/  LDL.LU R8, [R1+0x3bc] ;  /* 0x0003bc0001087983 */ /* 0x000f280000300800 */
[----:B------:R-:W4:Y:S04]  /*4ce80*/  LDL.LU R11, [R1+0x3b4] ;  /* 0x0003b400010b7983 */ /* 0x000f280000300800 */
[----:B------:R-:W4:Y:S04]  /*4ce90*/  LDL.LU R10, [R1+0x3c0] ;  /* 0x0003c000010a7983 */ /* 0x000f280000300800 */
[----:B---3--:R0:W-:Y:S04]  /*4cea0*/  @P2 STL [R1+0x2a9c], R40 ;  /* 0x002a9c2801002387 */ /* 0x0081e80000100800 */
[----:B0-----:R-:W3:Y:S04]  /*4ceb0*/  LDL R40, [R1+0x2a7c] ;  /* 0x002a7c0001287983 */ /* 0x001ee80000100800 */
[----:B--2---:R-:W2:Y:S04]  /*4cec0*/  @P4 LDG.E.U16 R34, desc[UR6][R12.64] ;  /* 0x000000060c224981 */ /* 0x004ea8000c1e1500 */
[----:B----4-:R-:W4:Y:S04]  /*4ced0*/  @P4 LDG.E.U16 R28, desc[UR6][R14.64] ;  /* 0x000000060e1c4981 */ /* 0x010f28000c1e1500 */
[----:B------:R-:W2:Y:S04]  /*4cee0*/  @P4 LDG.E.U16 R29, desc[UR6][R16.64] ;  /* 0x00000006101d4981 */ /* 0x000ea8000c1e1500 */
[----:B------:R-:W2:Y:S04]  /*4cef0*/  @P4 LDG.E.U16 R33, desc[UR6][R18.64] ;  /* 0x0000000612214981 */ /* 0x000ea8000c1e1500 */
[----:B------:R0:W-:Y:S04]  /*4cf00*/  @P2 STL [R1+0x2a98], R41 ;  /* 0x002a982901002387 */ /* 0x0001e80000100800 */
[----:B0-----:R-:W4:Y:S04]  /*4cf10*/  LDL R41, [R1+0x2a78] ;  /* 0x002a780001297983 */ /* 0x001f280000100800 */
[----:B------:R0:W-:Y:S04]  /*4cf20*/  @P2 STL [R1+0x2aa0], R32 ;  /* 0x002aa02001002387 */ /* 0x0001e80000100800 */
[----:B------:R1:W-:Y:S01]  /*4cf30*/  @P2 STL [R1+0x2aa4], R31 ;  /* 0x002aa41f01002387 */ /* 0x0003e20000100800 */
[----:B------:R-:W-:-:S03]  /*4cf40*/  ISETP.GT.AND P5, PT, R6, 0x31, PT ;  /* 0x000000310600780c */ /* 0x000fc60003fa4270 */
[----:B------:R-:W-:Y:S04]  /*4cf50*/  STL.64 [R1+0x1978], R12 ;  /* 0x0019780c01007387 */ /* 0x000fe80000100a00 */
[----:B------:R-:W-:Y:S04]  /*4cf60*/  STL.64 [R1+0x1980], R14 ;  /* 0x0019800e01007387 */ /* 0x000fe80000100a00 */
[----:B------:R-:W-:Y:S04]  /*4cf70*/  STL.64 [R1+0x1988], R16 ;  /* 0x0019881001007387 */ /* 0x000fe80000100a00 */
[----:B------:R-:W-:Y:S04]  /*4cf80*/  STL.64 [R1+0x1990], R18 ;  /* 0x0019901201007387 */ /* 0x000fe80000100a00 */
[----:B------:R-:W4:Y:S04]  /*4cf90*/  LDL R30, [R1+0x2a74] ;  /* 0x002a7400011e7983 */ /* 0x000f280000100800 */
[----:B0-----:R-:W4:Y:S04]  /*4cfa0*/  LDL R32, [R1+0x2a6c] ;  /* 0x002a6c0001207983 */ /* 0x001f280000100800 */
[----:B-1----:R-:W4:Y:S04]  /*4cfb0*/  LDL R31, [R1+0x2a70] ;  /* 0x002a7000011f7983 */ /* 0x002f280000100800 */
[----:B------:R-:W4:Y:S04]  /*4cfc0*/  @P5 LDG.E.U16 R35, desc[UR6][R10.64] ;  /* 0x000000060a235981 */ /* 0x000f28000c1e1500 */
[----:B------:R-:W4:Y:S04]  /*4cfd0*/  @P5 LDG.E.U16 R0, desc[UR6][R8.64] ;  /* 0x0000000608005981 */ /* 0x000f28000c1e1500 */
[----:B---3--:R-:W3:Y:S04]  /*4cfe0*/  @P5 LDG.E.U16 R40, desc[UR6][R4.64] ;  /* 0x0000000604285981 */ /* 0x008ee8000c1e1500 */
[----:B--2---:R0:W-:Y:S04]  /*4cff0*/  @P4 STL [R1+0x2a94], R33 ;  /* 0x002a942101004387 */ /* 0x0041e80000100800 */
[----:B0-----:R-:W2:Y:S04]  /*4d000*/  LDL R33, [R1+0x2a68] ;  /* 0x002a680001217983 */ /* 0x001ea80000100800 */
[----:B------:R-:W-:Y:S04]  /*4d010*/  @P4 STL [R1+0x2a88], R34 ;  /* 0x002a882201004387 */ /* 0x000fe80000100800 */
[----:B----4-:R-:W-:Y:S04]  /*4d020*/  @P4 STL [R1+0x2a8c], R28 ;  /* 0x002a8c1c01004387 */ /* 0x010fe80000100800 */
[----:B------:R-:W-:Y:S04]  /*4d030*/  @P4 STL [R1+0x2a90], R29 ;  /* 0x002a901d01004387 */ /* 0x000fe80000100800 */
[----:B------:R-:W-:Y:S04]  /*4d040*/  STL.64 [R1+0x1958], R2 ;  /* 0x0019580201007387 */ /* 0x000fe80000100a00 */
[----:B------:R-:W-:Y:S04]  /*4d050*/  STL.64 [R1+0x1960], R4 ;  /* 0x0019600401007387 */ /* 0x000fe80000100a00 */
[----:B------:R-:W-:Y:S04]  /*4d060*/  STL.64 [R1+0x1968], R8 ;  /* 0x0019680801007387 */ /* 0x000fe80000100a00 */
[----:B------:R0:W-:Y:S04]  /*4d070*/  STL.64 [R1+0x1970], R10 ;  /* 0x0019700a01007387 */ /* 0x0001e80000100a00 */
[----:B------:R-:W4:Y:S04]  /*4d080*/  @P5 LDG.E.U16 R41, desc[UR6][R2.64] ;  /* 0x0000000602295981 */ /* 0x000f28000c1e1500 */
[----:B0-----:R-:W2:Y:S04]  /*4d090*/  LDL.LU R11, [R1+0x3c8] ;  /* 0x0003c800010b7983 */ /* 0x001ea80000300800 */
[----:B------:R-:W2:Y:S04]  /*4d0a0*/  LDL.LU R10, [R1+0x3e0] ;  /* 0x0003e000010a7983 */ /* 0x000ea80000300800 */
[----:B------:R-:W2:Y:S04]  /*4d0b0*/  LDL.LU R13, [R1+0x3cc] ;  /* 0x0003cc00010d7983 */ /* 0x000ea80000300800 */
[----:B------:R-:W2:Y:S04]  /*4d0c0*/  LDL.LU R12, [R1+0x3e4] ;  /* 0x0003e400010c7983 */ /* 0x000ea80000300800 */
[----:B------:R-:W2:Y:S04]  /*4d0d0*/  LDL.LU R15, [R1+0x3d0] ;  /* 0x0003d000010f7983 */ /* 0x000ea80000300800 */
[----:B------:R-:W2:Y:S04]  /*4d0e0*/  LDL.LU R14, [R1+0x3d8] ;  /* 0x0003d800010e7983 */ /* 0x000ea80000300800 */
[----:B------:R-:W2:Y:S04]  /*4d0f0*/  LDL.LU R16, [R1+0x3d4] ;  /* 0x0003d40001107983 */ /* 0x000ea80000300800 */
[----:B------:R-:W2:Y:S04]  /*4d100*/  LDL.LU R9, [R1+0x3dc] ;  /* 0x0003dc0001097983 */ /* 0x000ea80000300800 */
[----:B------:R-:W2:Y:S04]  /*4d110*/  LDL R34, [R1+0x2a64] ;  /* 0x002a640001227983 */ /* 0x000ea80000100800 */
[----:B------:R-:W2:Y:S04]  /*4d120*/  LDL.LU R8, [R1+0x3e8] ;  /* 0x0003e80001087983 */ /* 0x000ea80000300800 */
[----:B------:R-:W2:Y:S04]  /*4d130*/  LDL.LU R5, [R1+0x3f8] ;  /* 0x0003f80001057983 */ /* 0x000ea80000300800 */
[----:B------:R-:W2:Y:S01]  /*4d140*/  LDL.LU R4, [R1+0x3ec] ;  /* 0x0003ec0001047983 */ /* 0x000ea20000300800 */
[----:B------:R-:W-:-:S03]  /*4d150*/  ISETP.GT.AND P2, PT, R6, 0x32, PT ;  /* 0x000000320600780c */ /* 0x000fc60003f44270 */
[----:B------:R-:W2:Y:S04]  /*4d160*/  LDL.LU R3, [R1+0x3fc] ;  /* 0x0003fc0001037983 */ /* 0x000ea80000300800 */
[----:B------:R-:W2:Y:S04]  /*4d170*/  LDL.LU R2, [R1+0x3f0] ;  /* 0x0003f00001027983 */ /* 0x000ea80000300800 */
[----:B------:R0:W-:Y:S04]  /*4d180*/  @P5 STL [R1+0x2a80], R0 ;  /* 0x002a800001005387 */ /* 0x0001e80000100800 */
[----:B0-----:R-:W2:Y:S04]  /*4d190*/  LDL.LU R0, [R1+0x400] ;  /* 0x0004000001007983 */ /* 0x001ea80000300800 */
[----:B------:R0:W-:Y:S04]  /*4d1a0*/  @P5 STL [R1+0x2a84], R35 ;  /* 0x002a842301005387 */ /* 0x0001e80000100800 */
[----:B0-----:R-:W2:Y:S04]  /*4d1b0*/  LDL R35, [R1+0x2a60] ;  /* 0x002a600001237983 */ /* 0x001ea80000100800 */
[----:B---3--:R0:W-:Y:S04]  /*4d1c0*/  @P5 STL [R1+0x2a7c], R40 ;  /* 0x002a7c2801005387 */ /* 0x0081e80000100800 */
[----:B0-----:R-:W3:Y:S04]  /*4d1d0*/  LDL R40, [R1+0x2a5c] ;  /* 0x002a5c0001287983 */ /* 0x001ee80000100800 */
[----:B----4-:R0:W-:Y:S04]  /*4d1e0*/  @P5 STL [R1+0x2a78], R41 ;  /* 0x002a782901005387 */ /* 0x0101e80000100800 */
[----:B0-----:R-:W4:Y:S04]  /*4d1f0*/  LDL R41, [R1+0x2a58] ;  /* 0x002a580001297983 */ /* 0x001f280000100800 */
[----:B--2---:R-:W-:Y:S04]  /*4d200*/  STL.64 [R1+0x1938], R10 ;  /* 0x0019380a01007387 */ /* 0x004fe80000100a00 */
[----:B------:R-:W2:Y:S04]  /*4d210*/  @P2 LDG.E.U16 R33, desc[UR6][R10.64] ;  /* 0x000000060a212981 */ /* 0x000ea8000c1e1500 */
[----:B------:R-:W-:Y:S01]  /*4d220*/  STL.64 [R1+0x1940], R12 ;  /* 0x0019400c01007387 */ /* 0x000fe20000100a00 */
[----:B------:R-:W-:-:S02]  /*4d230*/  IMAD.MOV.U32 R17, RZ, RZ, R16 ;  /* 0x000000ffff117224 */ /* 0x000fc400078e0010 */
[----:B------:R-:W-:Y:S01]  /*4d240*/  IMAD.MOV.U32 R16, RZ, RZ, R9 ;  /* 0x000000ffff107224 */ /* 0x000fe200078e0009 */
[----:B------:R-:W-:Y:S04]  /*4d250*/  STL.64 [R1+0x1948], R14 ;  /* 0x0019480e01007387 */ /* 0x000fe80000100a00 */
[----:B------:R-:W2:Y:S04]  /*4d260*/  @P2 LDG.E.U16 R32, desc[UR6][R12.64] ;  /* 0x000000060c202981 */ /* 0x000ea8000c1e1500 */
[----:B------:R0:W-:Y:S04]  /*4d270*/  STL.64 [R1+0x1950], R16 ;  /* 0x0019501001007387 */ /* 0x0001e80000100a00 */
[----:B------:R-:W2:Y:S04]  /*4d280*/  @P2 LDG.E.U16 R30, desc[UR6][R16.64] ;  /* 0x00000006101e2981 */ /* 0x000ea8000c1e1500 */
[----:B------:R1:W2:Y:S04]  /*4d290*/  @P2 LDG.E.U16 R31, desc[UR6][R14.64] ;  /* 0x000000060e1f2981 */ /* 0x0002a8000c1e1500 */
[----:B0-----:R-:W2:Y:S04]  /*4d2a0*/  LDL.LU R16, [R1+0x3f4] ;  /* 0x0003f40001107983 */ /* 0x001ea80000300800 */
[----:B------:R-:W2:Y:S01]  /*4d2b0*/  LDL.LU R9, [R1+0x404] ;  /* 0x0004040001097983 */ /* 0x000ea20000300800 */
[----:B------:R-:W-:Y:S01]  /*4d2c0*/  ISETP.GT.AND P4, PT, R6, 0x33, PT ;  /* 0x000000330600780c */ /* 0x000fe20003f84270 */
[----:B-1----:R-:W-:-:S02]  /*4d2d0*/  IMAD.MOV.U32 R14, RZ, RZ, R0 ;  /* 0x000000ffff0e7224 */ /* 0x002fc400078e0000 */
[----:B------:R-:W-:Y:S02]  /*4d2e0*/  IMAD.MOV.U32 R15, RZ, RZ, R2 ;  /* 0x000000ffff0f7224 */ /* 0x000fe400078e0002 */
[----:B------:R-:W-:Y:S02]  /*4d2f0*/  IMAD.MOV.U32 R10, RZ, RZ, R5 ;  /* 0x000000ffff0a7224 */ /* 0x000fe400078e0005 */
[----:B------:R-:W-:Y:S02]  /*4d300*/  IMAD.MOV.U32 R11, RZ, RZ, R8 ;  /* 0x000000ffff0b7224 */ /* 0x000fe400078e0008 */
[----:B------:R-:W-:Y:S02]  /*4d310*/  IMAD.MOV.U32 R12, RZ, RZ, R3 ;  /* 0x000000ffff0c7224 */ /* 0x000fe400078e0003 */
[----:B------:R-:W-:Y:S02]  /*4d320*/  IMAD.MOV.U32 R13, RZ, RZ, R4 ;  /* 0x000000ffff0d7224 */ /* 0x000fe400078e0004 */
[----:B------:R-:W2:Y:S04]  /*4d330*/  @P4 LDG.E.U16 R35, desc[UR6][R14.64] ;  /* 0x000000060e234981 */ /* 0x000ea8000c1e1500 */
[----:B---3--:R-:W3:Y:S04]  /*4d340*/  @P4 LDG.E.U16 R40, desc[UR6][R12.64] ;  /* 0x000000060c284981 */ /* 0x008ee8000c1e1500 */
[----:B----4-:R-:W4:Y:S01]  /*4d350*/  @P4 LDG.E.U16 R41, desc[UR6][R10.64] ;  /* 0x000000060a294981 */ /* 0x010f22000c1e1500 */
[----:B--2---:R-:W-:-:S02]  /*4d360*/  IMAD.MOV.U32 R17, RZ, RZ, R16 ;  /* 0x000000ffff117224 */ /* 0x004fc400078e0010 */
[----:B------:R-:W-:-:S05]  /*4d370*/  IMAD.MOV.U32 R16, RZ, RZ, R9 ;  /* 0x000000ffff107224 */ /* 0x000fca00078e0009 */
[----:B------:R-:W2:Y:S04]  /*4d380*/  @P4 LDG.E.U16 R34, desc[UR6][R16.64] ;  /* 0x0000000610224981 */ /* 0x000ea8000c1e1500 */
[----:B------:R-:W-:Y:S04]  /*4d390*/  @P2 STL [R1+0x2a68], R33 ;  /* 0x002a682101002387 */ /* 0x000fe80000100800 */
[----:B------:R-:W-:Y:S04]  /*4d3a0*/  @P2 STL [R1+0x2a6c], R32 ;  /* 0x002a6c2001002387 */ /* 0x000fe80000100800 */
[----:B------:R-:W-:Y:S04]  /*4d3b0*/  @P2 STL [R1+0x2a70], R31 ;  /* 0x002a701f01002387 */ /* 0x000fe80000100800 */
[----:B------:R0:W-:Y:S04]  /*4d3c0*/  @P2 STL [R1+0x2a74], R30 ;  /* 0x002a741e01002387 */ /* 0x0001e80000100800 */
[----:B------:R-:W3:Y:S04]  /*4d3d0*/  LDL.LU R8, [R1+0x408] ;  /* 0x0004080001087983 */ /* 0x000ee80000300800 */
[----:B------:R-:W-:Y:S04]  /*4d3e0*/  STL.64 [R1+0x1918], R10 ;  /* 0x0019180a01007387 */ /* 0x000fe80000100a00 */
[----:B------:R-:W-:Y:S04]  /*4d3f0*/  STL.64 [R1+0x1920], R12 ;  /* 0x0019200c01007387 */ /* 0x000fe80000100a00 */
[----:B------:R-:W-:Y:S04]  /*4d400*/  STL.64 [R1+0x1928], R14 ;  /* 0x0019280e01007387 */ /* 0x000fe80000100a00 */
[----:B------:R-:W3:Y:S04]  /*4d410*/  LDL.LU R5, [R1+0x424] ;  /* 0x0004240001057983 */ /* 0x000ee80000300800 */
[----:B------:R-:W3:Y:S04]  /*4d420*/  LDL.LU R3, [R1+0x40c] ;  /* 0x00040c0001037983 */ /* 0x000ee80000300800 */
[----:B------:R-:W3:Y:S04]  /*4d430*/  LDL.LU R2, [R1+0x418] ;  /* 0x0004180001027983 */ /* 0x000ee80000300800 */
[----:B------:R-:W3:Y:S04]  /*4d440*/  LDL.LU R4, [R1+0x410] ;  /* 0x0004100001047983 */ /* 0x000ee80000300800 */
[----:B------:R-:W3:Y:S04]  /*4d450*/  LDL.LU R0, [R1+0x41c] ;  /* 0x00041c0001007983 */ /* 0x000ee80000300800 */
[----:B------:R-:W3:Y:S04]  /*4d460*/  LDL R165, [R1+0x2a54] ;  /* 0x002a540001a57983 */ /* 0x000ee80000100800 */
[----:B------:R-:W3:Y:S04]  /*4d470*/  LDL R29, [R1+0x2a50] ;  /* 0x002a5000011d7983 */ /* 0x000ee80000100800 */
[----:B------:R-:W3:Y:S04]  /*4d480*/  LDL R28, [R1+0x2a4c] ;  /* 0x002a4c00011c7983 */ /* 0x000ee80000100800 */
[----:B------:R-:W-:Y:S04]  /*4d490*/  STL.64 [R1+0x1930], R16 ;  /* 0x0019301001007387 */ /* 0x000fe80000100a00 */
[----:B0-----:R-:W3:Y:S04]  /*4d4a0*/  LDL R30, [R1+0x2a48] ;  /* 0x002a4800011e7983 */ /* 0x001ee80000100800 */
[----:B------:R-:W3:Y:S04]  /*4d4b0*/  LDL R31, [R1+0x2a44] ;  /* 0x002a4400011f7983 */ /* 0x000ee80000100800 */
[----:B------:R-:W3:Y:S04]  /*4d4c0*/  LDL R32, [R1+0x2a40] ;  /* 0x002a400001207983 */ /* 0x000ee80000100800 */
[----:B--2---:R0:W-:Y:S04]  /*4d4d0*/  @P4 STL [R1+0x2a64], R34 ;  /* 0x002a642201004387 */ /* 0x0041e80000100800 */
[----:B0-----:R-:W2:Y:S04]  /*4d4e0*/  LDL R34, [R1+0x2a3c] ;  /* 0x002a3c0001227983 */ /* 0x001ea80000100800 */
[----:B------:R0:W-:Y:S04]  /*4d4f0*/  @P4 STL [R1+0x2a60], R35 ;  /* 0x002a602301004387 */ /* 0x0001e80000100800 */
[----:B0-----:R-:W2:Y:S04]  /*4d500*/  LDL R35, [R1+0x2a38] ;  /* 0x002a380001237983 */ /* 0x001ea80000100800 */
[----:B----4-:R-:W-:Y:S04]  /*4d510*/  @P4 STL [R1+0x2a58], R41 ;  /* 0x002a582901004387 */ /* 0x010fe80000100800 */
[----:B---3--:R0:W-:Y:S04]  /*4d520*/  @P4 STL [R1+0x2a5c], R40 ;  /* 0x002a5c2801004387 */ /* 0x0081e80000100800 */
[----:B------:R-:W3:Y:S04]  /*4d530*/  LDL.LU R19, [R1+0x414] ;  /* 0x0004140001137983 */ /* 0x000ee80000300800 */
[----:B------:R-:W3:Y:S01]  /*4d540*/  LDL.LU R18, [R1+0x420] ;  /* 0x0004200001127983 */ /* 0x000ee20000300800 */
[----:B------:R-:W-:Y:S01]  /*4d550*/  ISETP.GT.AND P5, PT, R6, 0x34, PT ;  /* 0x000000340600780c */ /* 0x000fe20003fa4270 */
[----:B------:R-:W-:-:S02]  /*4d560*/  IMAD.MOV.U32 R16, RZ, RZ, R5 ;  /* 0x000000ffff107224 */ /* 0x000fc400078e0005 */
[----:B------:R-:W-:Y:S02]  /*4d570*/  IMAD.MOV.U32 R17, RZ, RZ, R8 ;  /* 0x000000ffff117224 */ /* 0x000fe400078e0008 */
[----:B------:R-:W-:Y:S01]  /*4d580*/  IMAD.MOV.U32 R5, RZ, RZ, R4 ;  /* 0x000000ffff057224 */ /* 0x000fe200078e0004 */
[----:B------:R-:W-:Y:S01]  /*4d590*/  MOV R4, R0 ;  /* 0x0000000000047202 */ /* 0x000fe20000000f00 */
[----:B------:R-:W2:Y:S04]  /*4d5a0*/  LDL.LU R9, [R1+0x428] ;  /* 0x0004280001097983 */ /* 0x000ea80000300800 */
[----:B------:R-:W-:Y:S04]  /*4d5b0*/  STL.64 [R1+0x18f8], R16 ;  /* 0x0018f81001007387 */ /* 0x000fe80000100a00 */
[----:B------:R-:W-:Y:S04]  /*4d5c0*/  STL.64 [R1+0x1900], R2 ;  /* 0x0019000201007387 */ /* 0x000fe80000100a00 */
[----:B------:R1:W-:Y:S04]  /*4d5d0*/  STL.64 [R1+0x1908], R4 ;  /* 0x0019080401007387 */ /* 0x0003e80000100a00 */
[----:B------:R-:W2:Y:S04]  /*4d5e0*/  LDL.LU R8, [R1+0x440] ;  /* 0x0004400001087983 */ /* 0x000ea80000300800 */
[----:B------:R-:W4:Y:S04]  /*4d5f0*/  LDL.LU R11, [R1+0x42c] ;  /* 0x00042c00010b7983 */ /* 0x000f280000300800 */
[----:B------:R-:W4:Y:S04]  /*4d600*/  LDL.LU R10, [R1+0x444] ;  /* 0x00044400010a7983 */ /* 0x000f280000300800 */
[----:B------:R-:W4:Y:S04]  /*4d610*/  @P5 LDG.E.U16 R30, desc[UR6][R16.64] ;  /* 0x00000006101e5981 */ /* 0x000f28000c1e1500 */
[----:B------:R-:W4:Y:S04]  /*4d620*/  @P5 LDG.E.U16 R28, desc[UR6][R2.64] ;  /* 0x00000006021c5981 */ /* 0x000f28000c1e1500 */
[----:B------:R-:W4:Y:S04]  /*4d630*/  @P5 LDG.E.U16 R29, desc[UR6][R4.64] ;  /* 0x00000006041d5981 */ /* 0x000f28000c1e1500 */
[----:B------:R-:W4:Y:S04]  /*4d640*/  LDL.LU R13, [R1+0x430] ;  /* 0x00043000010d7983 */ /* 0x000f280000300800 */
[----:B------:R-:W4:Y:S04]  /*4d650*/  LDL.LU R12, [R1+0x438] ;  /* 0x00043800010c7983 */ /* 0x000f280000300800 */
[----:B------:R-:W4:Y:S04]  /*4d660*/  LDL.LU R15, [R1+0x434] ;  /* 0x00043400010f7983 */ /* 0x000f280000300800 */
[----:B------:R-:W4:Y:S01]  /*4d670*/  LDL.LU R14, [R1+0x43c] ;  /* 0x00043c00010e7983 */ /* 0x000f220000300800 */
[----:B------:R-:W-:-:S03]  /*4d680*/  ISETP.GT.AND P2, PT, R6, 0x35, PT ;  /* 0x000000350600780c */ /* 0x000fc60003f44270 */
[----:B------:R-:W4:Y:S04]  /*4d690*/  LDL R33, [R1+0x2a34] ;  /* 0x002a340001217983 */ /* 0x000f280000100800 */
[----:B------:R-:W4:Y:S04]  /*4d6a0*/  LDL R0, [R1+0x2a30] ;  /* 0x002a300001007983 */ /* 0x000f280000100800 */
[----:B0-----:R-:W4:Y:S04]  /*4d6b0*/  LDL R40, [R1+0x2a2c] ;  /* 0x002a2c0001287983 */ /* 0x001f280000100800 */
[----:B------:R-:W4:Y:S04]  /*4d6c0*/  LDL R41, [R1+0x2a28] ;  /* 0x002a280001297983 */ /* 0x000f280000100800 */
[----:B---3--:R-:W3:Y:S04]  /*4d6d0*/  @P5 LDG.E.U16 R165, desc[UR6][R18.64] ;  /* 0x0000000612a55981 */ /* 0x008ee8000c1e1500 */
[----:B------:R-:W-:Y:S04]  /*4d6e0*/  STL.64 [R1+0x1910], R18 ;  /* 0x0019101201007387 */ /* 0x000fe80000100a00 */
[----:B-1----:R-:W3:Y:S04]  /*4d6f0*/  LDL.LU R5, [R1+0x448] ;  /* 0x0004480001057983 */ /* 0x002ee80000300800 */
[----:B------:R-:W3:Y:S04]  /*4d700*/  LDL.LU R4, [R1+0x458] ;  /* 0x0004580001047983 */ /* 0x000ee80000300800 */
[----:B------:R-:W3:Y:S04]  /*4d710*/  LDL.LU R3, [R1+0x44c] ;  /* 0x00044c0001037983 */ /* 0x000ee80000300800 */
[----:B------:R-:W3:Y:S01]  /*4d720*/  LDL.LU R2, [R1+0x45c] ;  /* 0x00045c0001027983 */ /* 0x000ee20000300800 */
[----:B------:R-:W-:-:S03]  /*4d730*/  ISETP.GT.AND P4, PT, R6, 0x36, PT ;  /* 0x000000360600780c */ /* 0x000fc60003f84270 */
[----:B--2---:R-:W2:Y:S04]  /*4d740*/  @P2 LDG.E.U16 R35, desc[UR6][R8.64] ;  /* 0x0000000608232981 */ /* 0x004ea8000c1e1500 */
[----:B----4-:R-:W-:Y:S04]  /*4d750*/  @P5 STL [R1+0x2a48], R30 ;  /* 0x002a481e01005387 */ /* 0x010fe80000100800 */
[----:B------:R-:W-:Y:S04]  /*4d760*/  @P5 STL [R1+0x2a4c], R28 ;  /* 0x002a4c1c01005387 */ /* 0x000fe80000100800 */
[----:B------:R0:W4:Y:S04]  /*4d770*/  @P2 LDG.E.U16 R34, desc[UR6][R10.64] ;  /* 0x000000060a222981 */ /* 0x000128000c1e1500 */
[----:B------:R-:W-:Y:S04]  /*4d780*/  @P5 STL [R1+0x2a50], R29 ;  /* 0x002a501d01005387 */ /* 0x000fe80000100800 */
[----:B------:R-:W4:Y:S04]  /*4d790*/  @P2 LDG.E.U16 R32, desc[UR6][R12.64] ;  /* 0x000000060c202981 */ /* 0x000f28000c1e1500 */
[----:B------:R-:W4:Y:S04]  /*4d7a0*/  @P2 LDG.E.U16 R31, desc[UR6][R14.64] ;  /* 0x000000060e1f2981 */ /* 0x000f28000c1e1500 */
[----:B---3--:R-:W-:Y:S04]  /*4d7b0*/  @P5 STL [R1+0x2a54], R165 ;  /* 0x002a54a501005387 */ /* 0x008fe80000100800 */
[----:B------:R-:W-:Y:S04]  /*4d7c0*/  STL.64 [R1+0x18d8], R8 ;  /* 0x0018d80801007387 */ /* 0x000fe80000100a00 */
[----:B------:R-:W-:Y:S04]  /*4d7d0*/  STL.64 [R1+0x18e0], R10 ;  /* 0x0018e00a01007387 */ /* 0x000fe80000100a00 */
[----:B------:R1:W-:Y:S04]  /*4d7e0*/  STL.64 [R1+0x18e8], R12 ;  /* 0x0018e80c01007387 */ /* 0x0003e80000100a00 */
[----:B------:R3:W-:Y:S04]  /*4d7f0*/  STL.64 [R1+0x18f0], R14 ;  /* 0x0018f00e01007387 */ /* 0x0007e80000100a00 */
[----:B-1----:R-:W4:Y:S04]  /*4d800*/  LDL.LU R13, [R1+0x450] ;  /* 0x00045000010d7983 */ /* 0x002f280000300800 */
[----:B------:R-:W4:Y:S04]  /*4d810*/  LDL.LU R12, [R1+0x460] ;  /* 0x00046000010c7983 */ /* 0x000f280000300800 */
[----:B---3--:R-:W3:Y:S04]  /*4d820*/  LDL.LU R15, [R1+0x454] ;  /* 0x00045400010f7983 */ /* 0x008ee80000300800 */
[----:B------:R-:W3:Y:S01]  /*4d830*/  LDL.LU R14, [R1+0x464] ;  /* 0x00046400010e7983 */ /* 0x000ee20000300800 */
[----:B0-----:R-:W-:-:S02]  /*4d840*/  IMAD.MOV.U32 R10, RZ, RZ, R2 ;  /* 0x000000ffff0a7224 */ /* 0x001fc400078e0002 */
[----:B------:R-:W-:Y:S02]  /*4d850*/  IMAD.MOV.U32 R11, RZ, RZ, R3 ;  /* 0x000000ffff0b7224 */ /* 0x000fe400078e0003 */
[----:B------:R-:W-:Y:S02]  /*4d860*/  IMAD.MOV.U32 R8, RZ, RZ, R4 ;  /* 0x000000ffff087224 */ /* 0x000fe400078e0004 */
[----:B------:R-:W-:Y:S01]  /*4d870*/  IMAD.MOV.U32 R9, RZ, RZ, R5 ;  /* 0x000000ffff097224 */ /* 0x000fe200078e0005 */
[----:B------:R-:W3:Y:S04]  /*4d880*/  @P4 LDG.E.U16 R40, desc[UR6][R10.64] ;  /* 0x000000060a284981 */ /* 0x000ee8000c1e1500 */
[----:B------:R-:W3:Y:S04]  /*4d890*/  @P4 LDG.E.U16 R41, desc[UR6][R8.64] ;  /* 0x0000000608294981 */ /* 0x000ee8000c1e1500 */
[----:B--2---:R-:W-:Y:S04]  /*4d8a0*/  @P2 STL [R1+0x2a38], R35 ;  /* 0x002a382301002387 */ /* 0x004fe80000100800 */
[----:B----4-:R0:W-:Y:S04]  /*4d8b0*/  @P2 STL [R1+0x2a3c], R34 ;  /* 0x002a3c2201002387 */ /* 0x0101e80000100800 */
[----:B------:R-:W2:Y:S04]  /*4d8c0*/  @P4 LDG.E.U16 R0, desc[UR6][R12.64] ;  /* 0x000000060c004981 */ /* 0x000ea8000c1e1500 */
[----:B---3--:R-:W3:Y:S04]  /*4d8d0*/  @P4 LDG.E.U16 R33, desc[UR6][R14.64] ;  /* 0x000000060e214981 */ /* 0x008ee8000c1e1500 */
[----:B------:R-:W-:Y:S04]  /*4d8e0*/  @P2 STL [R1+0x2a40], R32 ;  /* 0x002a402001002387 */ /* 0x000fe80000100800 */
[----:B------:R-:W-:Y:S04]  /*4d8f0*/  @P2 STL [R1+0x2a44], R31 ;  /* 0x002a441f01002387 */ /* 0x000fe80000100800 */
[----:B------:R-:W4:Y:S04]  /*4d900*/  LDL.LU R5, [R1+0x468] ;  /* 0x0004680001057983 */ /* 0x000f280000300800 */
[----:B------:R-:W3:Y:S04]  /*4d910*/  LDL.LU R4, [R1+0x484] ;  /* 0x0004840001047983 */ /* 0x000ee80000300800 */
[----:B------:R-:W-:Y:S04]  /*4d920*/  STL.64 [R1+0x18b8], R8 ;  /* 0x0018b80801007387 */ /* 0x000fe80000100a00 */
[----:B------:R-:W-:Y:S04]  /*4d930*/  STL.64 [R1+0x18c0], R10 ;  /* 0x0018c00a01007387 */ /* 0x000fe80000100a00 */
[----:B------:R-:W3:Y:S04]  /*4d940*/  LDL.LU R3, [R1+0x46c] ;  /* 0x00046c0001037983 */ /* 0x000ee80000300800 */
[----:B------:R-:W3:Y:S04]  /*4d950*/  LDL.LU R2, [R1+0x478] ;  /* 0x0004780001027983 */ /* 0x000ee80000300800 */
[----:B------:R-:W4:Y:S04]  /*4d960*/  LDL R165, [R1+0x2a24] ;  /* 0x002a240001a57983 */ /* 0x000f280000100800 */
[----:B------:R-:W4:Y:S04]  /*4d970*/  LDL R29, [R1+0x2a20] ;  /* 0x002a2000011d7983 */ /* 0x000f280000100800 */
[----:B0-----:R-:W4:Y:S04]  /*4d980*/  LDL R34, [R1+0x2a1c] ;  /* 0x002a1c0001227983 */ /* 0x001f280000100800 */
[----:B------:R-:W4:Y:S04]  /*4d990*/  LDL R35, [R1+0x2a18] ;  /* 0x002a180001237983 */ /* 0x000f280000100800 */
[----:B------:R-:W-:Y:S04]  /*4d9a0*/  STL.64 [R1+0x18d0], R14 ;  /* 0x0018d00e01007387 */ /* 0x000fe80000100a00 */
[----:B------:R-:W-:Y:S04]  /*4d9b0*/  STL.64 [R1+0x18c8], R12 ;  /* 0x0018c80c01007387 */ /* 0x000fe80000100a00 */
[----:B------:R-:W4:Y:S04]  /*4d9c0*/  LDL.LU R16, [R1+0x470] ;  /* 0x0004700001107983 */ /* 0x000f280000300800 */
[----:B--2---:R0:W-:Y:S04]  /*4d9d0*/  @P4 STL [R1+0x2a30], R0 ;  /* 0x002a300001004387 */ /* 0x0041e80000100800 */
[----:B0-----:R-:W2:Y:S04]  /*4d9e0*/  LDL.LU R0, [R1+0x47c] ;  /* 0x00047c0001007983 */ /* 0x001ea80000300800 */
[----:B------:R0:W-:Y:S04]  /*4d9f0*/  @P4 STL [R1+0x2a2c], R40 ;  /* 0x002a2c2801004387 */ /* 0x0001e80000100800 */
[----:B0-----:R-:W2:Y:S04]  /*4da00*/  LDL R40, [R1+0x2a14] ;  /* 0x002a140001287983 */ /* 0x001ea80000100800 */
[----:B------:R0:W-:Y:S04]  /*4da10*/  @P4 STL [R1+0x2a28], R41 ;  /* 0x002a282901004387 */ /* 0x0001e80000100800 */
[----:B0-----:R-:W2:Y:S04]  /*4da20*/  LDL R41, [R1+0x2a10] ;  /* 0x002a100001297983 */ /* 0x001ea80000100800 */
[----:B---3--:R0:W-:Y:S04]  /*4da30*/  @P4 STL [R1+0x2a34], R33 ;  /* 0x002a342101004387 */ /* 0x0081e80000100800 */
[----:B------:R-:W3:Y:S04]  /*4da40*/  LDL.LU R19, [R1+0x474] ;  /* 0x0004740001137983 */ /* 0x000ee80000300800 */
[----:B------:R-:W3:Y:S01]  /*4da50*/  LDL.LU R18, [R1+0x480] ;  /* 0x0004800001127983 */ /* 0x000ee20000300800 */
[----:B------:R-:W-:Y:S01]  /*4da60*/  ISETP.GT.AND P5, PT, R6, 0x37, PT ;  /* 0x000000370600780c */ /* 0x000fe20003fa4270 */
[----:B------:R-:W-:-:S02]  /*4da70*/  IMAD.MOV.U32 R12, RZ, RZ, R4 ;  /* 0x000000ffff0c7224 */ /* 0x000fc400078e0004 */
[----:B----4-:R-:W-:Y:S02]  /*4da80*/  IMAD.MOV.U32 R13, RZ, RZ, R5 ;  /* 0x000000ffff0d7224 */ /* 0x010fe400078e0005 */
[----:B------:R-:W-:Y:S02]  /*4da90*/  IMAD.MOV.U32 R14, RZ, RZ, R2 ;  /* 0x000000ffff0e7224 */ /* 0x000fe400078e0002 */
[----:B------:R-:W-:Y:S01]  /*4daa0*/  IMAD.MOV.U32 R15, RZ, RZ, R3 ;  /* 0x000000ffff0f7224 */ /* 0x000fe200078e0003 */
[----:B------:R-:W4:Y:S04]  /*4dab0*/  LDL.LU R11, [R1+0x488] ;  /* 0x00048800010b7983 */ /* 0x000f280000300800 */
[----:B------:R-:W4:Y:S04]  /*4dac0*/  LDL.LU R10, [R1+0x4a0] ;  /* 0x0004a000010a7983 */ /* 0x000f280000300800 */
[----:B------:R-:W-:Y:S01]  /*4dad0*/  STL.64 [R1+0x1898], R12 ;  /* 0x0018980c01007387 */ /* 0x000fe20000100a00 */
[----:B------:R-:W-:-:S03]  /*4dae0*/  IMAD.MOV.U32 R17, RZ, RZ, R16 ;  /* 0x000000ffff117224 */ /* 0x000fc600078e0010 */
[----:B------:R-:W-:Y:S04]  /*4daf0*/  STL.64 [R1+0x18a0], R14 ;  /* 0x0018a00e01007387 */ /* 0x000fe80000100a00 */
[----:B------:R-:W4:Y:S04]  /*4db00*/  LDL.LU R3, [R1+0x48c] ;  /* 0x00048c0001037983 */ /* 0x000f280000300800 */
[----:B------:R-:W4:Y:S04]  /*4db10*/  LDL.LU R2, [R1+0x4a4] ;  /* 0x0004a40001027983 */ /* 0x000f280000300800 */
[----:B------:R-:W4:Y:S04]  /*4db20*/  LDL.LU R9, [R1+0x490] ;  /* 0x0004900001097983 */ /* 0x000f280000300800 */
[----:B------:R-:W4:Y:S04]  /*4db30*/  LDL.LU R8, [R1+0x498] ;  /* 0x0004980001087983 */ /* 0x000f280000300800 */
[----:B------:R-:W4:Y:S04]  /*4db40*/  @P5 LDG.E.U16 R35, desc[UR6][R12.64] ;  /* 0x000000060c235981 */ /* 0x000f28000c1e1500 */
[----:B------:R-:W4:Y:S04]  /*4db50*/  LDL.LU R5, [R1+0x494] ;  /* 0x0004940001057983 */ /* 0x000f280000300800 */
[----:B------:R-:W4:Y:S04]  /*4db60*/  @P5 LDG.E.U16 R34, desc[UR6][R14.64] ;  /* 0x000000060e225981 */ /* 0x000f28000c1e1500 */
[----:B------:R-:W4:Y:S04]  /*4db70*/  LDL.LU R4, [R1+0x49c] ;  /* 0x00049c0001047983 */ /* 0x000f280000300800 */
[----:B------:R-:W4:Y:S01]  /*4db80*/  LDL R28, [R1+0x2a08] ;  /* 0x002a0800011c7983 */ /* 0x000f220000100800 */
[----:B------:R-:W-:-:S03]  /*4db90*/  ISETP.GT.AND P2, PT, R6, 0x38, PT ;  /* 0x000000380600780c */ /* 0x000fc60003f44270 */
[----:B------:R-:W4:Y:S01]  /*4dba0*/  LDL R30, [R1+0x2a04] ;  /* 0x002a0400011e7983 */ /* 0x000f220000100800 */
[----:B--2---:R-:W-:-:S03]  /*4dbb0*/  IMAD.MOV.U32 R16, RZ, RZ, R0 ;  /* 0x000000ffff107224 */ /* 0x004fc600078e0000 */
[----:B------:R-:W2:Y:S04]  /*4dbc0*/  LDL R0, [R1+0x2a0c] ;  /* 0x002a0c0001007983 */ /* 0x000ea80000100800 */
[----:B------:R4:W2:Y:S04]  /*4dbd0*/  @P5 LDG.E.U16 R29, desc[UR6][R16.64] ;  /* 0x00000006101d5981 */ /* 0x0008a8000c1e1500 */
[----:B---3--:R1:W3:Y:S04]  /*4dbe0*/  @P5 LDG.E.U16 R165, desc[UR6][R18.64] ;  /* 0x0000000612a55981 */ /* 0x0082e8000c1e1500 */
[----:B------:R4:W-:Y:S04]  /*4dbf0*/  STL.64 [R1+0x18a8], R16 ;  /* 0x0018a81001007387 */ /* 0x0009e80000100a00 */
[----:B------:R-:W3:Y:S04]  /*4dc00*/  LDL R31, [R1+0x2a00] ;  /* 0x002a0000011f7983 */ /* 0x000ee80000100800 */
[----:B------:R-:W3:Y:S04]  /*4dc10*/  LDL R32, [R1+0x29fc] ;  /* 0x0029fc0001207983 */ /* 0x000ee80000100800 */
[----:B0-----:R-:W3:Y:S04]  /*4dc20*/  LDL R33, [R1+0x29f8] ;  /* 0x0029f80001217983 */ /* 0x001ee80000100800 */
[----:B------:R1:W-:Y:S01]  /*4dc30*/  STL.64 [R1+0x18b0], R18 ;  /* 0x0018b01201007387 */ /* 0x0003e20000100a00 */
[----:B----4-:R-:W-:-:S02]  /*4dc40*/  IMAD.MOV.U32 R16, RZ, RZ, R10 ;  /* 0x000000ffff107224 */ /* 0x010fc400078e000a */
[----:B------:R-:W-:Y:S01]  /*4dc50*/  IMAD.MOV.U32 R17, RZ, RZ, R11 ;  /* 0x000000ffff117224 */ /* 0x000fe200078e000b */
[----:B------:R-:W-:Y:S04]  /*4dc60*/  @P5 STL [R1+0x2a18], R35 ;  /* 0x002a182301005387 */ /* 0x000fe80000100800 */
[----:B------:R0:W-:Y:S01]  /*4dc70*/  @P5 STL [R1+0x2a1c], R34 ;  /* 0x002a1c2201005387 */ /* 0x0001e20000100800 */
[----:B-1----:R-:W-:Y:S02]  /*4dc80*/  IMAD.MOV.U32 R18, RZ, RZ, R8 ;  /* 0x000000ffff127224 */ /* 0x002fe400078e0008 */
[----:B------:R-:W-:Y:S02]  /*4dc90*/  IMAD.MOV.U32 R19, RZ, RZ, R9 ;  /* 0x000000ffff137224 */ /* 0x000fe400078e0009 */
[----:B------:R-:W-:-:S02]  /*4dca0*/  IMAD.MOV.U32 R22, RZ, RZ, R4 ;  /* 0x000000ffff167224 */ /* 0x000fc400078e0004 */
[----:B------:R-:W-:Y:S01]  /*4dcb0*/  IMAD.MOV.U32 R23, RZ, RZ, R5 ;  /* 0x000000ffff177224 */ /* 0x000fe200078e0005 */
[----:B------:R-:W4:Y:S04]  /*4dcc0*/  @P2 LDG.E.U16 R28, desc[UR6][R16.64] ;  /* 0x00000006101c2981 */ /* 0x000f28000c1e1500 */
[----:B------:R-:W4:Y:S04]  /*4dcd0*/  @P2 LDG.E.U16 R41, desc[UR6][R18.64] ;  /* 0x0000000612292981 */ /* 0x000f28000c1e1500 */
[----:B------:R-:W4:Y:S04]  /*4dce0*/  @P2 LDG.E.U16 R40, desc[UR6][R22.64] ;  /* 0x0000000616282981 */ /* 0x000f28000c1e1500 */
[----:B--2---:R-:W2:Y:S04]  /*4dcf0*/  @P2 LDG.E.U16 R0, desc[UR6][R2.64] ;  /* 0x0000000602002981 */ /* 0x004ea8000c1e1500 */
[----:B------:R-:W-:Y:S04]  /*4dd00*/  @P5 STL [R1+0x2a20], R29 ;  /* 0x002a201d01005387 */ /* 0x000fe80000100800 */
[----:B---3--:R-:W-:Y:S04]  /*4dd10*/  @P5 STL [R1+0x2a24], R165 ;  /* 0x002a24a501005387 */ /* 0x008fe80000100800 */
[----:B------:R-:W-:Y:S04]  /*4dd20*/  STL.64 [R1+0x1878], R16 ;  /* 0x0018781001007387 */ /* 0x000fe80000100a00 */
        /* <DEDUP_REMOVED lines=11> */
[----:B0-----:R-:W3:Y:S04]  /*4dde0*/  LDL R34, [R1+0x29f4] ;  /* 0x0029f40001227983 */ /* 0x001ee80000100800 */
[----:B------:R-:W3:Y:S01]  /*4ddf0*/  LDL R35, [R1+0x29f0] ;  /* 0x0029f00001237983 */ /* 0x000ee20000100800 */
[----:B------:R-:W-:-:S03]  /*4de00*/  ISETP.GT.AND P4, PT, R6, 0x39, PT ;  /* 0x000000390600780c */ /* 0x000fc60003f84270 */
[----:B----4-:R0:W-:Y:S04]  /*4de10*/  @P2 STL [R1+0x2a14], R40 ;  /* 0x002a142801002387 */ /* 0x0101e80000100800 */
[----:B0-----:R-:W4:Y:S04]  /*4de20*/  LDL R40, [R1+0x29ec] ;  /* 0x0029ec0001287983 */ /* 0x001f280000100800 */
[----:B------:R0:W-:Y:S04]  /*4de30*/  @P2 STL [R1+0x2a10], R41 ;  /* 0x002a102901002387 */ /* 0x0001e80000100800 */
[----:B0-----:R-:W4:Y:S04]  /*4de40*/  LDL R41, [R1+0x29e8] ;  /* 0x0029e80001297983 */ /* 0x001f280000100800 */
[----:B------:R-:W4:Y:S04]  /*4de50*/  LDL.LU R4, [R1+0x4c8] ;  /* 0x0004c80001047983 */ /* 0x000f280000300800 */
[----:B------:R-:W4:Y:S04]  /*4de60*/  LDL.LU R3, [R1+0x4e4] ;  /* 0x0004e40001037983 */ /* 0x000f280000300800 */
[----:B------:R-:W4:Y:S04]  /*4de70*/  LDL.LU R2, [R1+0x4cc] ;  /* 0x0004cc0001027983 */ /* 0x000f280000300800 */
[----:B--2---:R0:W-:Y:S04]  /*4de80*/  @P2 STL [R1+0x2a0c], R0 ;  /* 0x002a0c0001002387 */ /* 0x0041e80000100800 */
[----:B0-----:R-:W2:Y:S04]  /*4de90*/  LDL.LU R0, [R1+0x4d8] ;  /* 0x0004d80001007983 */ /* 0x001ea80000300800 */
[----:B------:R-:W-:Y:S04]  /*4dea0*/  @P2 STL [R1+0x2a08], R28 ;  /* 0x002a081c01002387 */ /* 0x000fe80000100800 */
[----:B---3--:R-:W-:Y:S04]  /*4deb0*/  STL.64 [R1+0x1858], R8 ;  /* 0x0018580801007387 */ /* 0x008fe80000100a00 */
[----:B------:R-:W-:Y:S04]  /*4dec0*/  STL.64 [R1+0x1860], R10 ;  /* 0x0018600a01007387 */ /* 0x000fe80000100a00 */
[----:B------:R-:W3:Y:S01]  /*4ded0*/  @P4 LDG.E.U16 R33, desc[UR6][R8.64] ;  /* 0x0000000608214981 */ /* 0x000ee2000c1e1500 */
[----:B------:R-:W-:-:S02]  /*4dee0*/  IMAD.MOV.U32 R15, RZ, RZ, R14 ;  /* 0x000000ffff0f7224 */ /* 0x000fc400078e000e */
[----:B------:R-:W-:Y:S01]  /*4def0*/  IMAD.MOV.U32 R14, RZ, RZ, R5 ;  /* 0x000000ffff0e7224 */ /* 0x000fe200078e0005 */
[----:B------:R-:W-:Y:S04]  /*4df00*/  STL.64 [R1+0x1868], R12 ;  /* 0x0018680c01007387 */ /* 0x000fe80000100a00 */
[----:B------:R4:W3:Y:S04]  /*4df10*/  @P4 LDG.E.U16 R32, desc[UR6][R10.64] ;  /* 0x000000060a204981 */ /* 0x0008e8000c1e1500 */
[----:B------:R0:W-:Y:S04]  /*4df20*/  STL.64 [R1+0x1870], R14 ;  /* 0x0018700e01007387 */ /* 0x0001e80000100a00 */
[----:B------:R-:W3:Y:S04]  /*4df30*/  @P4 LDG.E.U16 R30, desc[UR6][R14.64] ;  /* 0x000000060e1e4981 */ /* 0x000ee8000c1e1500 */
[----:B------:R1:W3:Y:S04]  /*4df40*/  @P4 LDG.E.U16 R31, desc[UR6][R12.64] ;  /* 0x000000060c1f4981 */ /* 0x0002e8000c1e1500 */
[----:B0-----:R-:W3:Y:S04]  /*4df50*/  LDL.LU R15, [R1+0x4d0] ;  /* 0x0004d000010f7983 */ /* 0x001ee80000300800 */
[----:B------:R-:W3:Y:S04]  /*4df60*/  LDL.LU R14, [R1+0x4dc] ;  /* 0x0004dc00010e7983 */ /* 0x000ee80000300800 */
[----:B------:R-:W3:Y:S04]  /*4df70*/  LDL.LU R17, [R1+0x4d4] ;  /* 0x0004d40001117983 */ /* 0x000ee80000300800 */
[----:B------:R-:W3:Y:S01]  /*4df80*/  LDL.LU R16, [R1+0x4e0] ;  /* 0x0004e00001107983 */ /* 0x000ee20000300800 */
[----:B------:R-:W-:Y:S01]  /*4df90*/  ISETP.GT.AND P5, PT, R6, 0x3a, PT ;  /* 0x0000003a0600780c */ /* 0x000fe20003fa4270 */
[----:B----4-:R-:W-:-:S02]  /*4dfa0*/  IMAD.MOV.U32 R11, RZ, RZ, R4 ;  /* 0x000000ffff0b7224 */ /* 0x010fc400078e0004 */
[----:B------:R-:W-:Y:S02]  /*4dfb0*/  IMAD.MOV.U32 R10, RZ, RZ, R3 ;  /* 0x000000ffff0a7224 */ /* 0x000fe400078e0003 */
[----:B-1----:R-:W-:-:S08]  /*4dfc0*/  IMAD.MOV.U32 R13, RZ, RZ, R2 ;  /* 0x000000ffff0d7224 */ /* 0x002fd000078e0002 */
[----:B------:R-:W4:Y:S01]  /*4dfd0*/  @P5 LDG.E.U16 R41, desc[UR6][R10.64] ;  /* 0x000000060a295981 */ /* 0x000f22000c1e1500 */
[----:B--2---:R-:W-:-:S05]  /*4dfe0*/  IMAD.MOV.U32 R12, RZ, RZ, R0 ;  /* 0x000000ffff0c7224 */ /* 0x004fca00078e0000 */
[----:B------:R-:W2:Y:S04]  /*4dff0*/  @P5 LDG.E.U16 R40, desc[UR6][R12.64] ;  /* 0x000000060c285981 */ /* 0x000ea8000c1e1500 */
[----:B---3--:R-:W3:Y:S04]  /*4e000*/  @P5 LDG.E.U16 R35, desc[UR6][R14.64] ;  /* 0x000000060e235981 */ /* 0x008ee8000c1e1500 */
[----:B------:R-:W3:Y:S04]  /*4e010*/  @P5 LDG.E.U16 R34, desc[UR6][R16.64] ;  /* 0x0000000610225981 */ /* 0x000ee8000c1e1500 */
[----:B------:R-:W-:Y:S04]  /*4e020*/  @P4 STL [R1+0x29f8], R33 ;  /* 0x0029f82101004387 */ /* 0x000fe80000100800 */
[----:B------:R-:W-:Y:S04]  /*4e030*/  @P4 STL [R1+0x29fc], R32 ;  /* 0x0029fc2001004387 */ /* 0x000fe80000100800 */
[----:B------:R-:W-:Y:S04]  /*4e040*/  @P4 STL [R1+0x2a00], R31 ;  /* 0x002a001f01004387 */ /* 0x000fe80000100800 */
[----:B------:R0:W-:Y:S04]  /*4e050*/  @P4 STL [R1+0x2a04], R30 ;  /* 0x002a041e01004387 */ /* 0x0001e80000100800 */
[----:B------:R-:W3:Y:S04]  /*4e060*/  LDL.LU R9, [R1+0x4e8] ;  /* 0x0004e80001097983 */ /* 0x000ee80000300800 */
[----:B------:R-:W3:Y:S04]  /*4e070*/  LDL.LU R8, [R1+0x500] ;  /* 0x0005000001087983 */ /* 0x000ee80000300800 */
[----:B------:R-:W-:Y:S04]  /*4e080*/  STL.64 [R1+0x1838], R10 ;  /* 0x0018380a01007387 */ /* 0x000fe80000100a00 */
[----:B------:R-:W-:Y:S04]  /*4e090*/  STL.64 [R1+0x1840], R12 ;  /* 0x0018400c01007387 */ /* 0x000fe80000100a00 */
[----:B------:R-:W3:Y:S04]  /*4e0a0*/  LDL.LU R4, [R1+0x4ec] ;  /* 0x0004ec0001047983 */ /* 0x000ee80000300800 */
[----:B------:R-:W3:Y:S04]  /*4e0b0*/  LDL.LU R3, [R1+0x504] ;  /* 0x0005040001037983 */ /* 0x000ee80000300800 */
[----:B------:R-:W3:Y:S04]  /*4e0c0*/  LDL.LU R2, [R1+0x4f0] ;  /* 0x0004f00001027983 */ /* 0x000ee80000300800 */
[----:B------:R-:W3:Y:S04]  /*4e0d0*/  LDL.LU R0, [R1+0x4f8] ;  /* 0x0004f80001007983 */ /* 0x000ee80000300800 */
[----:B------:R-:W3:Y:S04]  /*4e0e0*/  LDL R165, [R1+0x29e4] ;  /* 0x0029e40001a57983 */ /* 0x000ee80000100800 */
[----:B------:R-:W3:Y:S04]  /*4e0f0*/  LDL R5, [R1+0x29e0] ;  /* 0x0029e00001057983 */ /* 0x000ee80000100800 */
[----:B------:R-:W3:Y:S04]  /*4e100*/  LDL R29, [R1+0x29dc] ;  /* 0x0029dc00011d7983 */ /* 0x000ee80000100800 */
[----:B------:R-:W3:Y:S04]  /*4e110*/  LDL R28, [R1+0x29d8] ;  /* 0x0029d800011c7983 */ /* 0x000ee80000100800 */
[----:B------:R-:W-:Y:S04]  /*4e120*/  STL.64 [R1+0x1850], R16 ;  /* 0x0018501001007387 */ /* 0x000fe80000100a00 */
[----:B------:R-:W-:Y:S04]  /*4e130*/  STL.64 [R1+0x1848], R14 ;  /* 0x0018480e01007387 */ /* 0x000fe80000100a00 */
[----:B0-----:R-:W3:Y:S04]  /*4e140*/  LDL R30, [R1+0x29d4] ;  /* 0x0029d400011e7983 */ /* 0x001ee80000100800 */
[----:B------:R-:W3:Y:S04]  /*4e150*/  LDL R31, [R1+0x29d0] ;  /* 0x0029d000011f7983 */ /* 0x000ee80000100800 */
[----:B------:R-:W3:Y:S04]  /*4e160*/  LDL R32, [R1+0x29cc] ;  /* 0x0029cc0001207983 */ /* 0x000ee80000100800 */
[----:B----4-:R0:W-:Y:S04]  /*4e170*/  @P5 STL [R1+0x29e8], R41 ;  /* 0x0029e82901005387 */ /* 0x0101e80000100800 */
[----:B--2---:R-:W-:Y:S04]  /*4e180*/  @P5 STL [R1+0x29ec], R40 ;  /* 0x0029ec2801005387 */ /* 0x004fe80000100800 */
[----:B---3--:R-:W-:Y:S04]  /*4e190*/  @P5 STL [R1+0x29f0], R35 ;  /* 0x0029f02301005387 */ /* 0x008fe80000100800 */
[----:B------:R1:W-:Y:S04]  /*4e1a0*/  @P5 STL [R1+0x29f4], R34 ;  /* 0x0029f42201005387 */ /* 0x0003e80000100800 */
[----:B0-----:R-:W2:Y:S04]  /*4e1b0*/  LDL R41, [R1+0x29c8] ;  /* 0x0029c80001297983 */ /* 0x001ea80000100800 */
[----:B------:R-:W3:Y:S04]  /*4e1c0*/  LDL.LU R17, [R1+0x4f4] ;  /* 0x0004f40001117983 */ /* 0x000ee80000300800 */
[----:B------:R-:W4:Y:S01]  /*4e1d0*/  LDL.LU R10, [R1+0x4fc] ;  /* 0x0004fc00010a7983 */ /* 0x000f220000300800 */
[----:B------:R-:W-:-:S03]  /*4e1e0*/  ISETP.GT.AND P2, PT, R6, 0x3b, PT ;  /* 0x0000003b0600780c */ /* 0x000fc60003f44270 */
[----:B------:R-:W-:Y:S01]  /*4e1f0*/  STL.64 [R1+0x1818], R8 ;  /* 0x0018180801007387 */ /* 0x000fe20000100a00 */
[----:B------:R-:W-:Y:S02]  /*4e200*/  IMAD.MOV.U32 R13, RZ, RZ, R4 ;  /* 0x000000ffff0d7224 */ /* 0x000fe400078e0004 */
[----:B------:R-:W-:Y:S02]  /*4e210*/  IMAD.MOV.U32 R12, RZ, RZ, R3 ;  /* 0x000000ffff0c7224 */ /* 0x000fe400078e0003 */
[----:B------:R-:W-:Y:S02]  /*4e220*/  IMAD.MOV.U32 R19, RZ, RZ, R2 ;  /* 0x000000ffff137224 */ /* 0x000fe400078e0002 */
[----:B------:R-:W-:Y:S01]  /*4e230*/  IMAD.MOV.U32 R18, RZ, RZ, R0 ;  /* 0x000000ffff127224 */ /* 0x000fe200078e0000 */
[----:B------:R-:W2:Y:S04]  /*4e240*/  LDL.LU R4, [R1+0x508] ;  /* 0x0005080001047983 */ /* 0x000ea80000300800 */
[----:B------:R2:W-:Y:S04]  /*4e250*/  STL.64 [R1+0x1820], R12 ;  /* 0x0018200c01007387 */ /* 0x0005e80000100a00 */
[----:B------:R-:W2:Y:S04]  /*4e260*/  @P2 LDG.E.U16 R28, desc[UR6][R8.64] ;  /* 0x00000006081c2981 */ /* 0x000ea8000c1e1500 */
[----:B------:R-:W-:Y:S04]  /*4e270*/  STL.64 [R1+0x1828], R18 ;  /* 0x0018281201007387 */ /* 0x000fe80000100a00 */
[----:B------:R2:W2:Y:S04]  /*4e280*/  @P2 LDG.E.U16 R29, desc[UR6][R12.64] ;  /* 0x000000060c1d2981 */ /* 0x0004a8000c1e1500 */
[----:B------:R-:W2:Y:S04]  /*4e290*/  LDL.LU R0, [R1+0x518] ;  /* 0x0005180001007983 */ /* 0x000ea80000300800 */
[----:B------:R-:W2:Y:S04]  /*4e2a0*/  @P2 LDG.E.U16 R5, desc[UR6][R18.64] ;  /* 0x0000000612052981 */ /* 0x000ea8000c1e1500 */
[----:B------:R-:W2:Y:S04]  /*4e2b0*/  LDL.LU R15, [R1+0x50c] ;  /* 0x00050c00010f7983 */ /* 0x000ea80000300800 */
[----:B------:R-:W2:Y:S04]  /*4e2c0*/  LDL.LU R14, [R1+0x51c] ;  /* 0x00051c00010e7983 */ /* 0x000ea80000300800 */
[----:B------:R-:W2:Y:S04]  /*4e2d0*/  LDL.LU R16, [R1+0x510] ;  /* 0x0005100001107983 */ /* 0x000ea80000300800 */
[----:B------:R-:W2:Y:S04]  /*4e2e0*/  LDL.LU R11, [R1+0x520] ;  /* 0x00052000010b7983 */ /* 0x000ea80000300800 */
[----:B------:R-:W2:Y:S04]  /*4e2f0*/  LDL.LU R3, [R1+0x514] ;  /* 0x0005140001037983 */ /* 0x000ea80000300800 */
[----:B------:R-:W2:Y:S04]  /*4e300*/  LDL.LU R2, [R1+0x524] ;  /* 0x0005240001027983 */ /* 0x000ea80000300800 */
[----:B------:R-:W2:Y:S04]  /*4e310*/  LDL R33, [R1+0x29c4] ;  /* 0x0029c40001217983 */ /* 0x000ea80000100800 */
[----:B-1----:R-:W2:Y:S04]  /*4e320*/  LDL R34, [R1+0x29c0] ;  /* 0x0029c00001227983 */ /* 0x002ea80000100800 */
[----:B------:R-:W2:Y:S04]  /*4e330*/  LDL R35, [R1+0x29bc] ;  /* 0x0029bc0001237983 */ /* 0x000ea80000100800 */
[----:B------:R-:W2:Y:S01]  /*4e340*/  LDL R40, [R1+0x29b8] ;  /* 0x0029b80001287983 */ /* 0x000ea20000100800 */
[----:B---3--:R-:W-:-:S02]  /*4e350*/  IMAD.MOV.U32 R23, RZ, RZ, R17 ;  /* 0x000000ffff177224 */ /* 0x008fc400078e0011 */
[----:B----4-:R-:W-:-:S05]  /*4e360*/  IMAD.MOV.U32 R22, RZ, RZ, R10 ;  /* 0x000000ffff167224 */ /* 0x010fca00078e000a */
[----:B------:R-:W3:Y:S01]  /*4e370*/  @P2 LDG.E.U16 R165, desc[UR6][R22.64] ;  /* 0x0000000616a52981 */ /* 0x000ee2000c1e1500 */
[----:B------:R-:W-:-:S03]  /*4e380*/  ISETP.GT.AND P4, PT, R6, 0x3c, PT ;  /* 0x0000003c0600780c */ /* 0x000fc60003f84270 */
[----:B------:R-:W-:Y:S01]  /*4e390*/  STL.64 [R1+0x1830], R22 ;  /* 0x0018301601007387 */ /* 0x000fe20000100a00 */
[----:B--2---:R-:W-:-:S03]  /*4e3a0*/  IMAD.MOV.U32 R13, RZ, RZ, R4 ;  /* 0x000000ffff0d7224 */ /* 0x004fc600078e0004 */
[----:B------:R-:W-:Y:S04]  /*4e3b0*/  @P2 STL [R1+0x29d8], R28 ;  /* 0x0029d81c01002387 */ /* 0x000fe80000100800 */
[----:B------:R-:W-:Y:S01]  /*4e3c0*/  @P2 STL [R1+0x29dc], R29 ;  /* 0x0029dc1d01002387 */ /* 0x000fe20000100800 */
[----:B------:R-:W-:-:S03]  /*4e3d0*/  MOV R12, R0 ;  /* 0x00000000000c7202 */ /* 0x000fc60000000f00 */
[----:B------:R0:W-:Y:S04]  /*4e3e0*/  @P2 STL [R1+0x29e0], R5 ;  /* 0x0029e00501002387 */ /* 0x0001e80000100800 */
[----:B------:R-:W2:Y:S04]  /*4e3f0*/  @P4 LDG.E.U16 R32, desc[UR6][R14.64] ;  /* 0x000000060e204981 */ /* 0x000ea8000c1e1500 */
[----:B------:R-:W4:Y:S01]  /*4e400*/  @P4 LDG.E.U16 R41, desc[UR6][R12.64] ;  /* 0x000000060c294981 */ /* 0x000f22000c1e1500 */
[----:B------:R-:W-:Y:S02]  /*4e410*/  IMAD.MOV.U32 R17, RZ, RZ, R16 ;  /* 0x000000ffff117224 */ /* 0x000fe400078e0010 */
[----:B------:R-:W-:Y:S01]  /*4e420*/  IMAD.MOV.U32 R16, RZ, RZ, R11 ;  /* 0x000000ffff107224 */ /* 0x000fe200078e000b */
[----:B------:R-:W2:Y:S04]  /*4e430*/  @P4 LDG.E.U16 R30, desc[UR6][R2.64] ;  /* 0x00000006021e4981 */ /* 0x000ea8000c1e1500 */
[----:B------:R-:W4:Y:S04]  /*4e440*/  @P4 LDG.E.U16 R31, desc[UR6][R16.64] ;  /* 0x00000006101f4981 */ /* 0x000f28000c1e1500 */
[----:B---3--:R-:W-:Y:S04]  /*4e450*/  @P2 STL [R1+0x29e4], R165 ;  /* 0x0029e4a501002387 */ /* 0x008fe80000100800 */
[----:B------:R-:W3:Y:S04]  /*4e460*/  LDL.LU R9, [R1+0x528] ;  /* 0x0005280001097983 */ /* 0x000ee80000300800 */
[----:B------:R-:W3:Y:S04]  /*4e470*/  LDL.LU R8, [R1+0x544] ;  /* 0x0005440001087983 */ /* 0x000ee80000300800 */
[----:B------:R-:W3:Y:S04]  /*4e480*/  LDL.LU R10, [R1+0x52c] ;  /* 0x00052c00010a7983 */ /* 0x000ee80000300800 */
[----:B------:R-:W-:Y:S04]  /*4e490*/  STL.64 [R1+0x17f8], R12 ;  /* 0x0017f80c01007387 */ /* 0x000fe80000100a00 */
[----:B0-----:R-:W3:Y:S04]  /*4e4a0*/  LDL.LU R5, [R1+0x538] ;  /* 0x0005380001057983 */ /* 0x001ee80000300800 */
[----:B------:R-:W3:Y:S04]  /*4e4b0*/  LDL.LU R4, [R1+0x530] ;  /* 0x0005300001047983 */ /* 0x000ee80000300800 */
[----:B------:R-:W3:Y:S04]  /*4e4c0*/  LDL.LU R0, [R1+0x53c] ;  /* 0x00053c0001007983 */ /* 0x000ee80000300800 */
[----:B------:R0:W-:Y:S04]  /*4e4d0*/  STL.64 [R1+0x1810], R2 ;  /* 0x0018100201007387 */ /* 0x0001e80000100a00 */
[----:B------:R-:W-:Y:S04]  /*4e4e0*/  STL.64 [R1+0x1800], R14 ;  /* 0x0018000e01007387 */ /* 0x000fe80000100a00 */
[----:B------:R-:W-:Y:S04]  /*4e4f0*/  STL.64 [R1+0x1808], R16 ;  /* 0x0018081001007387 */ /* 0x000fe80000100a00 */
[----:B0-----:R-:W3:Y:S04]  /*4e500*/  LDL.LU R3, [R1+0x534] ;  /* 0x0005340001037983 */ /* 0x001ee80000300800 */
[----:B------:R-:W3:Y:S01]  /*4e510*/  LDL.LU R2, [R1+0x540] ;  /* 0x0005400001027983 */ /* 0x000ee20000300800 */
[----:B------:R-:W-:-:S03]  /*4e520*/  ISETP.GT.AND P5, PT, R6, 0x3d, PT ;  /* 0x0000003d0600780c */ /* 0x000fc60003fa4270 */
[----:B------:R-:W3:Y:S04]  /*4e530*/  LDL R29, [R1+0x29b4] ;  /* 0x0029b400011d7983 */ /* 0x000ee80000100800 */
[----:B------:R-:W3:Y:S04]  /*4e540*/  LDL R28, [R1+0x29b0] ;  /* 0x0029b000011c7983 */ /* 0x000ee80000100800 */
[----:B--2---:R0:W-:Y:S04]  /*4e550*/  @P4 STL [R1+0x29d4], R30 ;  /* 0x0029d41e01004387 */ /* 0x0041e80000100800 */
[----:B0-----:R-:W2:Y:S04]  /*4e560*/  LDL R30, [R1+0x29ac] ;  /* 0x0029ac00011e7983 */ /* 0x001ea80000100800 */
[----:B----4-:R0:W-:Y:S04]  /*4e570*/  @P4 STL [R1+0x29c8], R41 ;  /* 0x0029c82901004387 */ /* 0x0101e80000100800 */
[----:B------:R-:W-:Y:S04]  /*4e580*/  @P4 STL [R1+0x29cc], R32 ;  /* 0x0029cc2001004387 */ /* 0x000fe80000100800 */
[----:B------:R-:W-:Y:S04]  /*4e590*/  @P4 STL [R1+0x29d0], R31 ;  /* 0x0029d01f01004387 */ /* 0x000fe80000100800 */
[----:B0-----:R-:W4:Y:S01]  /*4e5a0*/  LDL R41, [R1+0x29a8] ;  /* 0x0029a80001297983 */ /* 0x001f220000100800 */
[----:B---3--:R-:W-:-:S03]  /*4e5b0*/  IMAD.MOV.U32 R11, RZ, RZ, R10 ;  /* 0x000000ffff0b7224 */ /* 0x008fc600078e000a */
[----:B------:R0:W3:Y:S01]  /*4e5c0*/  @P5 LDG.E.U16 R40, desc[UR6][R8.64] ;  /* 0x0000000608285981 */ /* 0x0000e2000c1e1500 */
[----:B------:R-:W-:Y:S02]  /*4e5d0*/  IMAD.MOV.U32 R10, RZ, RZ, R5 ;  /* 0x000000ffff0a7224 */ /* 0x000fe400078e0005 */
[----:B------:R-:W-:Y:S02]  /*4e5e0*/  IMAD.MOV.U32 R13, RZ, RZ, R4 ;  /* 0x000000ffff0d7224 */ /* 0x000fe400078e0004 */
[----:B------:R-:W-:Y:S01]  /*4e5f0*/  IMAD.MOV.U32 R12, RZ, RZ, R0 ;  /* 0x000000ffff0c7224 */ /* 0x000fe200078e0000 */
[----:B------:R-:W-:Y:S04]  /*4e600*/  STL.64 [R1+0x17d8], R8 ;  /* 0x0017d80801007387 */ /* 0x000fe80000100a00 */
[----:B------:R-:W2:Y:S04]  /*4e610*/  LDL.LU R4, [R1+0x548] ;  /* 0x0005480001047983 */ /* 0x000ea80000300800 */
[----:B------:R-:W-:Y:S04]  /*4e620*/  STL.64 [R1+0x17e0], R10 ;  /* 0x0017e00a01007387 */ /* 0x000fe80000100a00 */
[----:B------:R-:W3:Y:S04]  /*4e630*/  @P5 LDG.E.U16 R35, desc[UR6][R10.64] ;  /* 0x000000060a235981 */ /* 0x000ee8000c1e1500 */
[----:B------:R1:W-:Y:S04]  /*4e640*/  STL.64 [R1+0x17e8], R12 ;  /* 0x0017e80c01007387 */ /* 0x0003e80000100a00 */
[----:B------:R-:W3:Y:S04]  /*4e650*/  LDL.LU R0, [R1+0x560] ;  /* 0x0005600001007983 */ /* 0x000ee80000300800 */
[----:B------:R-:W4:Y:S01]  /*4e660*/  @P5 LDG.E.U16 R34, desc[UR6][R12.64] ;  /* 0x000000060c225981 */ /* 0x000f22000c1e1500 */
[----:B------:R-:W-:-:S02]  /*4e670*/  IMAD.MOV.U32 R15, RZ, RZ, R3 ;  /* 0x000000ffff0f7224 */ /* 0x000fc400078e0003 */
[----:B------:R-:W-:Y:S01]  /*4e680*/  IMAD.MOV.U32 R14, RZ, RZ, R2 ;  /* 0x000000ffff0e7224 */ /* 0x000fe200078e0002 */
[----:B------:R-:W4:Y:S04]  /*4e690*/  LDL.LU R3, [R1+0x54c] ;  /* 0x00054c0001037983 */ /* 0x000f280000300800 */
[----:B------:R-:W0:Y:S04]  /*4e6a0*/  LDL.LU R2, [R1+0x564] ;  /* 0x0005640001027983 */ /* 0x000e280000300800 */
[----:B------:R-:W4:Y:S04]  /*4e6b0*/  @P5 LDG.E.U16 R33, desc[UR6][R14.64] ;  /* 0x000000060e215981 */ /* 0x000f28000c1e1500 */
[----:B------:R1:W-:Y:S04]  /*4e6c0*/  STL.64 [R1+0x17f0], R14 ;  /* 0x0017f00e01007387 */ /* 0x0003e80000100a00 */
[----:B-1----:R-:W4:Y:S04]  /*4e6d0*/  LDL.LU R13, [R1+0x550] ;  /* 0x00055000010d7983 */ /* 0x002f280000300800 */
[----:B------:R-:W4:Y:S04]  /*4e6e0*/  LDL.LU R12, [R1+0x558] ;  /* 0x00055800010c7983 */ /* 0x000f280000300800 */
[----:B------:R-:W4:Y:S04]  /*4e6f0*/  LDL.LU R15, [R1+0x554] ;  /* 0x00055400010f7983 */ /* 0x000f280000300800 */
[----:B------:R-:W4:Y:S04]  /*4e700*/  LDL.LU R14, [R1+0x55c] ;  /* 0x00055c00010e7983 */ /* 0x000f280000300800 */
[----:B------:R-:W4:Y:S04]  /*4e710*/  LDL R31, [R1+0x29a4] ;  /* 0x0029a400011f7983 */ /* 0x000f280000100800 */
[----:B------:R-:W4:Y:S01]  /*4e720*/  LDL R32, [R1+0x29a0] ;  /* 0x0029a00001207983 */ /* 0x000f220000100800 */
[----:B------:R-:W-:Y:S01]  /*4e730*/  ISETP.GT.AND P2, PT, R6, 0x3e, PT ;  /* 0x0000003e0600780c */ /* 0x000fe20003f44270 */
[----:B--2---:R-:W-:-:S02]  /*4e740*/  IMAD.MOV.U32 R5, RZ, RZ, R4 ;  /* 0x000000ffff057224 */ /* 0x004fc400078e0004 */
[----:B---3--:R-:W-:-:S10]  /*4e750*/  IMAD.MOV.U32 R4, RZ, RZ, R0 ;  /* 0x000000ffff047224 */ /* 0x008fd400078e0000 */
[----:B----4-:R-:W2:Y:S04]  /*4e760*/  @P2 LDG.E.U16 R41, desc[UR6][R4.64] ;  /* 0x0000000604292981 */ /* 0x010ea8000c1e1500 */
[----:B------:R1:W-:Y:S01]  /*4e770*/  @P5 STL [R1+0x29c4], R33 ;  /* 0x0029c42101005387 */ /* 0x0003e20000100800 */
[----:B0-----:R-:W-:Y:S02]  /*4e780*/  IMAD.MOV.U32 R8, RZ, RZ, R2 ;  /* 0x000000ffff087224 */ /* 0x001fe400078e0002 */
[----:B------:R-:W-:Y:S01]  /*4e790*/  IMAD.MOV.U32 R9, RZ, RZ, R3 ;  /* 0x000000ffff097224 */ /* 0x000fe200078e0003 */
[----:B------:R-:W3:Y:S04]  /*4e7a0*/  @P2 LDG.E.U16 R28, desc[UR6][R12.64] ;  /* 0x000000060c1c2981 */ /* 0x000ee8000c1e1500 */
[----:B------:R-:W4:Y:S04]  /*4e7b0*/  @P2 LDG.E.U16 R30, desc[UR6][R8.64] ;  /* 0x00000006081e2981 */ /* 0x000f28000c1e1500 */
[----:B-1----:R-:W3:Y:S04]  /*4e7c0*/  LDL R33, [R1+0x299c] ;  /* 0x00299c0001217983 */ /* 0x002ee80000100800 */
[----:B------:R0:W-:Y:S04]  /*4e7d0*/  @P5 STL [R1+0x29c0], R34 ;  /* 0x0029c02201005387 */ /* 0x0001e80000100800 */
[----:B------:R-:W3:Y:S04]  /*4e7e0*/  @P2 LDG.E.U16 R29, desc[UR6][R14.64] ;  /* 0x000000060e1d2981 */ /* 0x000ee8000c1e1500 */
[----:B0-----:R-:W3:Y:S04]  /*4e7f0*/  LDL R34, [R1+0x2998] ;  /* 0x0029980001227983 */ /* 0x001ee80000100800 */
[----:B------:R-:W-:Y:S04]  /*4e800*/  @P5 STL [R1+0x29b8], R40 ;  /* 0x0029b82801005387 */ /* 0x000fe80000100800 */
[----:B------:R0:W-:Y:S04]  /*4e810*/  @P5 STL [R1+0x29bc], R35 ;  /* 0x0029bc2301005387 */ /* 0x0001e80000100800 */
[----:B------:R-:W3:Y:S04]  /*4e820*/  LDL R0, [R1+0x2990] ;  /* 0x0029900001007983 */ /* 0x000ee80000100800 */
[----:B0-----:R-:W3:Y:S04]  /*4e830*/  LDL R35, [R1+0x2994] ;  /* 0x0029940001237983 */ /* 0x001ee80000100800 */
[----:B------:R0:W-:Y:S04]  /*4e840*/  STL.64 [R1+0x17b8], R4 ;  /* 0x0017b80401007387 */ /* 0x0001e80000100a00 */
[----:B------:R-:W3:Y:S04]  /*4e850*/  LDL.LU R11, [R1+0x568] ;  /* 0x00056800010b7983 */ /* 0x000ee80000300800 */
[----:B------:R-:W3:Y:S04]  /*4e860*/  LDL.LU R10, [R1+0x578] ;  /* 0x00057800010a7983 */ /* 0x000ee80000300800 */
[----:B------:R1:W-:Y:S04]  /*4e870*/  STL.64 [R1+0x17c0], R8 ;  /* 0x0017c00801007387 */ /* 0x0003e80000100a00 */
[----:B------:R-:W3:Y:S04]  /*4e880*/  LDL.LU R3, [R1+0x56c] ;  /* 0x00056c0001037983 */ /* 0x000ee80000300800 */
[----:B------:R-:W3:Y:S04]  /*4e890*/  LDL.LU R2, [R1+0x57c] ;  /* 0x00057c0001027983 */ /* 0x000ee80000300800 */
[----:B------:R-:W3:Y:S04]  /*4e8a0*/  LDL R40, [R1+0x298c] ;  /* 0x00298c0001287983 */ /* 0x000ee80000100800 */
[----:B------:R-:W-:Y:S04]  /*4e8b0*/  STL.64 [R1+0x17d0], R14 ;  /* 0x0017d00e01007387 */ /* 0x000fe80000100a00 */
[----:B------:R0:W-:Y:S04]  /*4e8c0*/  STL.64 [R1+0x17c8], R12 ;  /* 0x0017c80c01007387 */ /* 0x0001e80000100a00 */
[----:B------:R-:W3:Y:S04]  /*4e8d0*/  LDL.LU R17, [R1+0x570] ;  /* 0x0005700001117983 */ /* 0x000ee80000300800 */
[----:B------:R-:W3:Y:S04]  /*4e8e0*/  LDL.LU R16, [R1+0x580] ;  /* 0x0005800001107983 */ /* 0x000ee80000300800 */
[----:B------:R-:W3:Y:S04]  /*4e8f0*/  LDL.LU R19, [R1+0x574] ;  /* 0x0005740001137983 */ /* 0x000ee80000300800 */
[----:B------:R-:W3:Y:S01]  /*4e900*/  LDL.LU R18, [R1+0x584] ;  /* 0x0005840001127983 */ /* 0x000ee20000300800 */
[----:B------:R-:W-:-:S03]  /*4e910*/  ISETP.GT.AND P4, PT, R6, 0x3f, PT ;  /* 0x0000003f0600780c */ /* 0x000fc60003f84270 */
[----:B0-----:R-:W3:Y:S04]  /*4e920*/  LDL.LU R5, [R1+0x588] ;  /* 0x0005880001057983 */ /* 0x001ee80000300800 */
[----:B------:R-:W3:Y:S04]  /*4e930*/  LDL.LU R4, [R1+0x5a4] ;  /* 0x0005a40001047983 */ /* 0x000ee80000300800 */
[----:B-1----:R-:W3:Y:S04]  /*4e940*/  LDL.LU R9, [R1+0x58c] ;  /* 0x00058c0001097983 */ /* 0x002ee80000300800 */
[----:B------:R-:W3:Y:S04]  /*4e950*/  LDL.LU R8, [R1+0x598] ;  /* 0x0005980001087983 */ /* 0x000ee80000300800 */
[----:B--2---:R0:W-:Y:S04]  /*4e960*/  @P2 STL [R1+0x29a8], R41 ;  /* 0x0029a82901002387 */ /* 0x0041e80000100800 */
[----:B----4-:R-:W-:Y:S04]  /*4e970*/  @P2 STL [R1+0x29ac], R30 ;  /* 0x0029ac1e01002387 */ /* 0x010fe80000100800 */
[----:B---3--:R-:W-:Y:S04]  /*4e980*/  @P2 STL [R1+0x29b0], R28 ;  /* 0x0029b01c01002387 */ /* 0x008fe80000100800 */
[----:B------:R1:W-:Y:S01]  /*4e990*/  @P2 STL [R1+0x29b4], R29 ;  /* 0x0029b41d01002387 */ /* 0x0003e20000100800 */
[----:B------:R-:W-:-:S02]  /*4e9a0*/  IMAD.MOV.U32 R13, RZ, RZ, R11 ;  /* 0x000000ffff0d7224 */ /* 0x000fc400078e000b */
[----:B------:R-:W-:Y:S02]  /*4e9b0*/  IMAD.MOV.U32 R12, RZ, RZ, R10 ;  /* 0x000000ffff0c7224 */ /* 0x000fe400078e000a */
[----:B------:R-:W-:Y:S02]  /*4e9c0*/  IMAD.MOV.U32 R15, RZ, RZ, R3 ;  /* 0x000000ffff0f7224 */ /* 0x000fe400078e0003 */
[----:B------:R-:W-:Y:S01]  /*4e9d0*/  IMAD.MOV.U32 R14, RZ, RZ, R2 ;  /* 0x000000ffff0e7224 */ /* 0x000fe200078e0002 */
[----:B------:R-:W2:Y:S04]  /*4e9e0*/  LDL.LU R3, [R1+0x590] ;  /* 0x0005900001037983 */ /* 0x000ea80000300800 */
[----:B------:R-:W3:Y:S04]  /*4e9f0*/  @P4 LDG.E.U16 R34, desc[UR6][R12.64] ;  /* 0x000000060c224981 */ /* 0x000ee8000c1e1500 */
[----:B------:R-:W4:Y:S04]  /*4ea00*/  @P4 LDG.E.U16 R33, desc[UR6][R14.64] ;  /* 0x000000060e214981 */ /* 0x000f28000c1e1500 */
[----:B------:R-:W2:Y:S04]  /*4ea10*/  LDL.LU R2, [R1+0x59c] ;  /* 0x00059c0001027983 */ /* 0x000ea80000300800 */
[----:B------:R-:W2:Y:S04]  /*4ea20*/  @P4 LDG.E.U16 R32, desc[UR6][R16.64] ;  /* 0x0000000610204981 */ /* 0x000ea8000c1e1500 */
[----:B------:R-:W-:Y:S04]  /*4ea30*/  STL.64 [R1+0x1798], R12 ;  /* 0x0017980c01007387 */ /* 0x000fe80000100a00 */
[----:B------:R-:W2:Y:S04]  /*4ea40*/  @P4 LDG.E.U16 R31, desc[UR6][R18.64] ;  /* 0x00000006121f4981 */ /* 0x000ea8000c1e1500 */
[----:B------:R-:W-:Y:S04]  /*4ea50*/  STL.64 [R1+0x17a0], R14 ;  /* 0x0017a00e01007387 */ /* 0x000fe80000100a00 */
[----:B------:R-:W2:Y:S04]  /*4ea60*/  LDL.LU R11, [R1+0x594] ;  /* 0x00059400010b7983 */ /* 0x000ea80000300800 */
[----:B------:R-:W2:Y:S04]  /*4ea70*/  LDL.LU R10, [R1+0x5a0] ;  /* 0x0005a000010a7983 */ /* 0x000ea80000300800 */
[----:B0-----:R-:W2:Y:S01]  /*4ea80*/  LDL R41, [R1+0x2988] ;  /* 0x0029880001297983 */ /* 0x001ea20000100800 */
[----:B------:R-:W-:-:S03]  /*4ea90*/  ISETP.GT.AND P5, PT, R6, 0x40, PT ;  /* 0x000000400600780c */ /* 0x000fc60003fa4270 */
[----:B------:R-:W-:Y:S04]  /*4eaa0*/  STL.64 [R1+0x17b0], R18 ;  /* 0x0017b01201007387 */ /* 0x000fe80000100a00 */
[----:B------:R-:W-:Y:S04]  /*4eab0*/  STL.64 [R1+0x17a8], R16 ;  /* 0x0017a81001007387 */ /* 0x000fe80000100a00 */
[----:B------:R-:W2:Y:S04]  /*4eac0*/  LDL R165, [R1+0x2984] ;  /* 0x0029840001a57983 */ /* 0x000ea80000100800 */
[----:B------:R-:W2:Y:S04]  /*4ead0*/  @P5 LDG.E.U16 R40, desc[UR6][R8.64] ;  /* 0x0000000608285981 */ /* 0x000ea8000c1e1500 */
[----:B---3--:R-:W-:Y:S04]  /*4eae0*/  @P4 STL [R1+0x2998], R34 ;  /* 0x0029982201004387 */ /* 0x008fe80000100800 */
[----:B----4-:R-:W-:Y:S04]  /*4eaf0*/  @P4 STL [R1+0x299c], R33 ;  /* 0x00299c2101004387 */ /* 0x010fe80000100800 */
[----:B--2---:R-:W-:Y:S04]  /*4eb00*/  @P4 STL [R1+0x29a0], R32 ;  /* 0x0029a02001004387 */ /* 0x004fe80000100800 */
[----:B------:R-:W2:Y:S04]  /*4eb10*/  @P5 LDG.E.U16 R0, desc[UR6][R2.64] ;  /* 0x0000000602005981 */ /* 0x000ea8000c1e1500 */
[----:B------:R-:W-:Y:S04]  /*4eb20*/  @P4 STL [R1+0x29a4], R31 ;  /* 0x0029a41f01004387 */ /* 0x000fe80000100800 */
[----:B-1----:R-:W3:Y:S04]  /*4eb30*/  LDL R29, [R1+0x2980] ;  /* 0x00298000011d7983 */ /* 0x002ee80000100800 */
[----:B------:R-:W4:Y:S04]  /*4eb40*/  LDL R28, [R1+0x297c] ;  /* 0x00297c00011c7983 */ /* 0x000f280000100800 */
[----:B------:R-:W-:Y:S04]  /*4eb50*/  STL.64 [R1+0x1778], R4 ;  /* 0x0017780401007387 */ /* 0x000fe80000100a00 */
[----:B------:R-:W-:Y:S04]  /*4eb60*/  STL.64 [R1+0x1780], R8 ;  /* 0x0017800801007387 */ /* 0x000fe80000100a00 */
[----:B------:R-:W2:Y:S04]  /*4eb70*/  @P5 LDG.E.U16 R35, desc[UR6][R10.64] ;  /* 0x000000060a235981 */ /* 0x000ea8000c1e1500 */
[----:B------:R-:W3:Y:S04]  /*4eb80*/  LDL R30, [R1+0x2978] ;  /* 0x00297800011e7983 */ /* 0x000ee80000100800 */
[----:B------:R-:W-:Y:S04]  /*4eb90*/  STL.64 [R1+0x1790], R10 ;  /* 0x0017900a01007387 */ /* 0x000fe80000100a00 */
[----:B------:R0:W-:Y:S04]  /*4eba0*/  STL.64 [R1+0x1788], R2 ;  /* 0x0017880201007387 */ /* 0x0001e80000100a00 */
[----:B------:R-:W3:Y:S04]  /*4ebb0*/  @P5 LDG.E.U16 R41, desc[UR6][R4.64] ;  /* 0x0000000604295981 */ /* 0x000ee8000c1e1500 */
[----:B0-----:R-:W3:Y:S04]  /*4ebc0*/  LDL.LU R3, [R1+0x5a8] ;  /* 0x0005a80001037983 */ /* 0x001ee80000300800 */
[----:B------:R-:W3:Y:S04]  /*4ebd0*/  LDL.LU R2, [R1+0x5c0] ;  /* 0x0005c00001027983 */ /* 0x000ee80000300800 */
[----:B------:R-:W4:Y:S04]  /*4ebe0*/  LDL.LU R9, [R1+0x5ac] ;  /* 0x0005ac0001097983 */ /* 0x000f280000300800 */
[----:B------:R-:W4:Y:S04]  /*4ebf0*/  LDL.LU R8, [R1+0x5c4] ;  /* 0x0005c40001087983 */ /* 0x000f280000300800 */
[----:B------:R-:W4:Y:S04]  /*4ec00*/  LDL.LU R11, [R1+0x5b0] ;  /* 0x0005b000010b7983 */ /* 0x000f280000300800 */
[----:B------:R-:W4:Y:S04]  /*4ec10*/  LDL.LU R10, [R1+0x5b8] ;  /* 0x0005b800010a7983 */ /* 0x000f280000300800 */
[----:B------:R-:W4:Y:S04]  /*4ec20*/  LDL.LU R13, [R1+0x5b4] ;  /* 0x0005b400010d7983 */ /* 0x000f280000300800 */
[----:B------:R-:W4:Y:S04]  /*4ec30*/  LDL.LU R12, [R1+0x5bc] ;  /* 0x0005bc00010c7983 */ /* 0x000f280000300800 */
[----:B------:R-:W4:Y:S04]  /*4ec40*/  LDL R31, [R1+0x2974] ;  /* 0x00297400011f7983 */ /* 0x000f280000100800 */
[----:B------:R-:W4:Y:S04]  /*4ec50*/  LDL R32, [R1+0x2970] ;  /* 0x0029700001207983 */ /* 0x000f280000100800 */
[----:B------:R-:W4:Y:S04]  /*4ec60*/  LDL R33, [R1+0x296c] ;  /* 0x00296c0001217983 */ /* 0x000f280000100800 */
[----:B------:R-:W4:Y:S01]  /*4ec70*/  LDL R34, [R1+0x2968] ;  /* 0x0029680001227983 */ /* 0x000f220000100800 */
[----:B------:R-:W-:-:S03]  /*4ec80*/  ISETP.GT.AND P2, PT, R6, 0x41, PT ;  /* 0x000000410600780c */ /* 0x000fc60003f44270 */
[----:B--2---:R0:W-:Y:S04]  /*4ec90*/  @P5 STL [R1+0x2994], R35 ;  /* 0x0029942301005387 */ /* 0x0041e80000100800 */
[----:B0-----:R-:W2:Y:S04]  /*4eca0*/  LDL R35, [R1+0x2964] ;  /* 0x0029640001237983 */ /* 0x001ea80000100800 */
[----:B------:R0:W-:Y:S04]  /*4ecb0*/  @P5 STL [R1+0x2990], R0 ;  /* 0x0029900001005387 */ /* 0x0001e80000100800 */
[----:B---3--:R-:W3:Y:S04]  /*4ecc0*/  @P2 LDG.E.U16 R30, desc[UR6][R2.64] ;  /* 0x00000006021e2981 */ /* 0x008ee8000c1e1500 */
[----:B----4-:R-:W4:Y:S04]  /*4ecd0*/  @P2 LDG.E.U16 R28, desc[UR6][R8.64] ;  /* 0x00000006081c2981 */ /* 0x010f28000c1e1500 */
[----:B------:R-:W2:Y:S04]  /*4ece0*/  @P2 LDG.E.U16 R29, desc[UR6][R10.64] ;  /* 0x000000060a1d2981 */ /* 0x000ea8000c1e1500 */
[----:B0-----:R-:W2:Y:S04]  /*4ecf0*/  LDL R0, [R1+0x2960] ;  /* 0x0029600001007983 */ /* 0x001ea80000100800 */
[----:B------:R0:W-:Y:S04]  /*4ed00*/  @P5 STL [R1+0x298c], R40 ;  /* 0x00298c2801005387 */ /* 0x0001e80000100800 */
[----:B------:R-:W2:Y:S04]  /*4ed10*/  @P2 LDG.E.U16 R165, desc[UR6][R12.64] ;  /* 0x000000060ca52981 */ /* 0x000ea8000c1e1500 */
[----:B0-----:R-:W2:Y:S04]  /*4ed20*/  LDL R40, [R1+0x295c] ;  /* 0x00295c0001287983 */ /* 0x001ea80000100800 */
[----:B------:R0:W-:Y:S04]  /*4ed30*/  @P5 STL [R1+0x2988], R41 ;  /* 0x0029882901005387 */ /* 0x0001e80000100800 */
[----:B------:R-:W2:Y:S04]  /*4ed40*/  LDL.LU R5, [R1+0x5c8] ;  /* 0x0005c80001057983 */ /* 0x000ea80000300800 */
[----:B------:R-:W2:Y:S04]  /*4ed50*/  LDL.LU R4, [R1+0x5d8] ;  /* 0x0005d80001047983 */ /* 0x000ea80000300800 */
[----:B0-----:R-:W2:Y:S04]  /*4ed60*/  LDL R41, [R1+0x2958] ;  /* 0x0029580001297983 */ /* 0x001ea80000100800 */
[----:B------:R0:W-:Y:S04]  /*4ed70*/  STL.64 [R1+0x1758], R2 ;  /* 0x0017580201007387 */ /* 0x0001e80000100a00 */
[----:B------:R1:W-:Y:S04]  /*4ed80*/  STL.64 [R1+0x1770], R12 ;  /* 0x0017700c01007387 */ /* 0x0003e80000100a00 */
[----:B------:R0:W-:Y:S04]  /*4ed90*/  STL.64 [R1+0x1760], R8 ;  /* 0x0017600801007387 */ /* 0x0001e80000100a00 */
[----:B------:R0:W-:Y:S04]  /*4eda0*/  STL.64 [R1+0x1768], R10 ;  /* 0x0017680a01007387 */ /* 0x0001e80000100a00 */
[----:B------:R-:W2:Y:S04]  /*4edb0*/  LDL.LU R15, [R1+0x5cc] ;  /* 0x0005cc00010f7983 */ /* 0x000ea80000300800 */
[----:B------:R-:W2:Y:S04]  /*4edc0*/  LDL.LU R14, [R1+0x5dc] ;  /* 0x0005dc00010e7983 */ /* 0x000ea80000300800 */
[----:B------:R-:W2:Y:S04]  /*4edd0*/  LDL.LU R17, [R1+0x5d0] ;  /* 0x0005d00001117983 */ /* 0x000ea80000300800 */
[----:B------:R-:W2:Y:S04]  /*4ede0*/  LDL.LU R16, [R1+0x5e0] ;  /* 0x0005e00001107983 */ /* 0x000ea80000300800 */
[----:B------:R-:W2:Y:S04]  /*4edf0*/  LDL.LU R19, [R1+0x5d4] ;  /* 0x0005d40001137983 */ /* 0x000ea80000300800 */
[----:B------:R-:W2:Y:S01]  /*4ee00*/  LDL.LU R18, [R1+0x5e4] ;  /* 0x0005e40001127983 */ /* 0x000ea20000300800 */
[----:B------:R-:W-:-:S03]  /*4ee10*/  ISETP.GT.AND P4, PT, R6, 0x42, PT ;  /* 0x000000420600780c */ /* 0x000fc60003f84270 */
[----:B0-----:R-:W2:Y:S04]  /*4ee20*/  LDL.LU R3, [R1+0x5e8] ;  /* 0x0005e80001037983 */ /* 0x001ea80000300800 */
[----:B------:R-:W2:Y:S04]  /*4ee30*/  LDL.LU R2, [R1+0x604] ;  /* 0x0006040001027983 */ /* 0x000ea80000300800 */
[----:B---3--:R-:W-:Y:S04]  /*4ee40*/  @P2 STL [R1+0x2978], R30 ;  /* 0x0029781e01002387 */ /* 0x008fe80000100800 */
[----:B----4-:R-:W-:Y:S04]  /*4ee50*/  @P2 STL [R1+0x297c], R28 ;  /* 0x00297c1c01002387 */ /* 0x010fe80000100800 */
[----:B--2---:R-:W-:Y:S04]  /*4ee60*/  @P2 STL [R1+0x2980], R29 ;  /* 0x0029801d01002387 */ /* 0x004fe80000100800 */
[----:B------:R-:W-:Y:S01]  /*4ee70*/  @P2 STL [R1+0x2984], R165 ;  /* 0x002984a501002387 */ /* 0x000fe20000100800 */
[----:B-1----:R-:W-:-:S02]  /*4ee80*/  IMAD.MOV.U32 R13, RZ, RZ, R5 ;  /* 0x000000ffff0d7224 */ /* 0x002fc400078e0005 */
[----:B------:R-:W-:Y:S01]  /*4ee90*/  IMAD.MOV.U32 R12, RZ, RZ, R4 ;  /* 0x000000ffff0c7224 */ /* 0x000fe200078e0004 */
[----:B------:R-:W2:Y:S04]  /*4eea0*/  LDL.LU R5, [R1+0x5ec] ;  /* 0x0005ec0001057983 */ /* 0x000ea80000300800 */
[----:B------:R-:W2:Y:S04]  /*4eeb0*/  LDL.LU R4, [R1+0x5f8] ;  /* 0x0005f80001047983 */ /* 0x000ea80000300800 */
[----:B------:R-:W3:Y:S04]  /*4eec0*/  LDL.LU R9, [R1+0x5f0] ;  /* 0x0005f00001097983 */ /* 0x000ee80000300800 */
[----:B------:R-:W4:Y:S04]  /*4eed0*/  @P4 LDG.E.U16 R34, desc[UR6][R12.64] ;  /* 0x000000060c224981 */ /* 0x000f28000c1e1500 */
[----:B------:R-:W-:Y:S04]  /*4eee0*/  STL.64 [R1+0x1738], R12 ;  /* 0x0017380c01007387 */ /* 0x000fe80000100a00 */
[----:B------:R-:W3:Y:S04]  /*4eef0*/  LDL.LU R8, [R1+0x5fc] ;  /* 0x0005fc0001087983 */ /* 0x000ee80000300800 */
[----:B------:R-:W3:Y:S04]  /*4ef00*/  LDL.LU R11, [R1+0x5f4] ;  /* 0x0005f400010b7983 */ /* 0x000ee80000300800 */
[----:B------:R-:W3:Y:S04]  /*4ef10*/  LDL.LU R10, [R1+0x600] ;  /* 0x00060000010a7983 */ /* 0x000ee80000300800 */
[----:B------:R-:W3:Y:S04]  /*4ef20*/  @P4 LDG.E.U16 R33, desc[UR6][R14.64] ;  /* 0x000000060e214981 */ /* 0x000ee8000c1e1500 */
[----:B------:R-:W3:Y:S04]  /*4ef30*/  @P4 LDG.E.U16 R32, desc[UR6][R16.64] ;  /* 0x0000000610204981 */ /* 0x000ee8000c1e1500 */
[----:B------:R-:W3:Y:S04]  /*4ef40*/  @P4 LDG.E.U16 R31, desc[UR6][R18.64] ;  /* 0x00000006121f4981 */ /* 0x000ee8000c1e1500 */
[----:B------:R-:W-:Y:S04]  /*4ef50*/  STL.64 [R1+0x1750], R18 ;  /* 0x0017501201007387 */ /* 0x000fe80000100a00 */
[----:B------:R-:W-:Y:S04]  /*4ef60*/  STL.64 [R1+0x1740], R14 ;  /* 0x0017400e01007387 */ /* 0x000fe80000100a00 */
[----:B------:R-:W-:Y:S01]  /*4ef70*/  STL.64 [R1+0x1748], R16 ;  /* 0x0017481001007387 */ /* 0x000fe20000100a00 */
[----:B------:R-:W-:-:S13]  /*4ef80*/  ISETP.GT.AND P5, PT, R6, 0x43, PT ;  /* 0x000000430600780c */ /* 0x000fda0003fa4270 */
[----:B------:R-:W3:Y:S04]  /*4ef90*/  @P5 LDG.E.U16 R41, desc[UR6][R2.64] ;  /* 0x0000000602295981 */ /* 0x000ee8000c1e1500 */
[----:B--2---:R-:W2:Y:S04]  /*4efa0*/  @P5 LDG.E.U16 R40, desc[UR6][R4.64] ;  /* 0x0000000604285981 */ /* 0x004ea8000c1e1500 */
[----:B----4-:R0:W-:Y:S04]  /*4efb0*/  @P4 STL [R1+0x2968], R34 ;  /* 0x0029682201004387 */ /* 0x0101e80000100800 */
[----:B---3--:R-:W3:Y:S04]  /*4efc0*/  @P5 LDG.E.U16 R0, desc[UR6][R8.64] ;  /* 0x0000000608005981 */ /* 0x008ee8000c1e1500 */
[----:B------:R-:W4:Y:S04]  /*4efd0*/  @P5 LDG.E.U16 R35, desc[UR6][R10.64] ;  /* 0x000000060a235981 */ /* 0x000f28000c1e1500 */
[----:B------:R1:W-:Y:S04]  /*4efe0*/  @P4 STL [R1+0x296c], R33 ;  /* 0x00296c2101004387 */ /* 0x0003e80000100800 */
[----:B------:R0:W-:Y:S04]  /*4eff0*/  @P4 STL [R1+0x2970], R32 ;  /* 0x0029702001004387 */ /* 0x0001e80000100800 */
[----:B------:R-:W-:Y:S04]  /*4f000*/  @P4 STL [R1+0x2974], R31 ;  /* 0x0029741f01004387 */ /* 0x000fe80000100800 */
[----:B0-----:R-:W2:Y:S04]  /*4f010*/  LDL R34, [R1+0x294c] ;  /* 0x00294c0001227983 */ /* 0x001ea80000100800 */
[----:B-1----:R-:W2:Y:S04]  /*4f020*/  LDL R33, [R1+0x2950] ;  /* 0x0029500001217983 */ /* 0x002ea80000100800 */
[----:B------:R-:W2:Y:S04]  /*4f030*/  LDL R32, [R1+0x2954] ;  /* 0x0029540001207983 */ /* 0x000ea80000100800 */
[----:B------:R0:W-:Y:S04]  /*4f040*/  STL.64 [R1+0x1718], R2 ;  /* 0x0017180201007387 */ /* 0x0001e80000100a00 */
[----:B------:R-:W2:Y:S04]  /*4f050*/  LDL R30, [R1+0x2948] ;  /* 0x00294800011e7983 */ /* 0x000ea80000100800 */
        /* <DEDUP_REMOVED lines=14> */
[----:B-1----:R-:W2:Y:S04]  /*4f140*/  LDL.LU R5, [R1+0x62c] ;  /* 0x00062c0001057983 */ /* 0x002ea80000300800 */
[----:B------:R-:W2:Y:S04]  /*4f150*/  LDL.LU R4, [R1+0x63c] ;  /* 0x00063c0001047983 */ /* 0x000ea80000300800 */
[----:B------:R-:W2:Y:S04]  /*4f160*/  LDL.LU R11, [R1+0x630] ;  /* 0x00063000010b7983 */ /* 0x000ea80000300800 */
[----:B------:R-:W2:Y:S04]  /*4f170*/  LDL.LU R10, [R1+0x640] ;  /* 0x00064000010a7983 */ /* 0x000ea80000300800 */
[----:B------:R-:W2:Y:S04]  /*4f180*/  LDL.LU R9, [R1+0x634] ;  /* 0x0006340001097983 */ /* 0x000ea80000300800 */
[----:B------:R-:W2:Y:S04]  /*4f190*/  LDL.LU R8, [R1+0x644] ;  /* 0x0006440001087983 */ /* 0x000ea80000300800 */
[----:B---3--:R0:W-:Y:S04]  /*4f1a0*/  @P5 STL [R1+0x2960], R0 ;  /* 0x0029600001005387 */ /* 0x0081e80000100800 */
[----:B0-----:R-:W3:Y:S04]  /*4f1b0*/  LDL R0, [R1+0x2944] ;  /* 0x0029440001007983 */ /* 0x001ee80000100800 */
[----:B----4-:R0:W-:Y:S04]  /*4f1c0*/  @P5 STL [R1+0x2964], R35 ;  /* 0x0029642301005387 */ /* 0x0101e80000100800 */
[----:B0-----:R-:W4:Y:S04]  /*4f1d0*/  LDL R35, [R1+0x2940] ;  /* 0x0029400001237983 */ /* 0x001f280000100800 */
[----:B--2---:R-:W2:Y:S04]  /*4f1e0*/  @P2 LDG.E.U16 R30, desc[UR6][R12.64] ;  /* 0x000000060c1e2981 */ /* 0x004ea8000c1e1500 */
[----:B------:R-:W2:Y:S04]  /*4f1f0*/  @P2 LDG.E.U16 R34, desc[UR6][R14.64] ;  /* 0x000000060e222981 */ /* 0x000ea8000c1e1500 */
[----:B------:R-:W2:Y:S04]  /*4f200*/  @P2 LDG.E.U16 R33, desc[UR6][R16.64] ;  /* 0x0000000610212981 */ /* 0x000ea8000c1e1500 */
[----:B------:R0:W2:Y:S04]  /*4f210*/  @P2 LDG.E.U16 R32, desc[UR6][R18.64] ;  /* 0x0000000612202981 */ /* 0x0000a8000c1e1500 */
[----:B------:R1:W-:Y:S04]  /*4f220*/  @P5 STL [R1+0x295c], R40 ;  /* 0x00295c2801005387 */ /* 0x0003e80000100800 */
[----:B-1----:R-:W2:Y:S04]  /*4f230*/  LDL R40, [R1+0x293c] ;  /* 0x00293c0001287983 */ /* 0x002ea80000100800 */
[----:B------:R1:W-:Y:S04]  /*4f240*/  @P5 STL [R1+0x2958], R41 ;  /* 0x0029582901005387 */ /* 0x0003e80000100800 */
[----:B-1----:R-:W2:Y:S01]  /*4f250*/  LDL R41, [R1+0x2938] ;  /* 0x0029380001297983 */ /* 0x002ea20000100800 */
[----:B------:R-:W-:-:S03]  /*4f260*/  ISETP.GT.AND P4, PT, R6, 0x45, PT ;  /* 0x000000450600780c */ /* 0x000fc60003f84270 */
[----:B------:R-:W-:Y:S04]  /*4f270*/  STL.64 [R1+0x16f8], R12 ;  /* 0x0016f80c01007387 */ /* 0x000fe80000100a00 */
[----:B------:R-:W-:Y:S04]  /*4f280*/  STL.64 [R1+0x1700], R14 ;  /* 0x0017000e01007387 */ /* 0x000fe80000100a00 */
[----:B------:R-:W-:Y:S04]  /*4f290*/  STL.64 [R1+0x1708], R16 ;  /* 0x0017081001007387 */ /* 0x000fe80000100a00 */
[----:B------:R0:W-:Y:S04]  /*4f2a0*/  STL.64 [R1+0x1710], R18 ;  /* 0x0017101201007387 */ /* 0x0001e80000100a00 */
[----:B------:R-:W2:Y:S01]  /*4f2b0*/  LDL R31, [R1+0x2934] ;  /* 0x00293400011f7983 */ /* 0x000ea20000100800 */
[----:B0-----:R-:W-:-:S02]  /*4f2c0*/  IMAD.MOV.U32 R18, RZ, RZ, R8 ;  /* 0x000000ffff127224 */ /* 0x001fc400078e0008 */
[----:B------:R-:W-:Y:S02]  /*4f2d0*/  IMAD.MOV.U32 R19, RZ, RZ, R9 ;  /* 0x000000ffff137224 */ /* 0x000fe400078e0009 */
[----:B------:R-:W-:Y:S02]  /*4f2e0*/  IMAD.MOV.U32 R16, RZ, RZ, R10 ;  /* 0x000000ffff107224 */ /* 0x000fe400078e000a */
[----:B------:R-:W-:Y:S01]  /*4f2f0*/  IMAD.MOV.U32 R17, RZ, RZ, R11 ;  /* 0x000000ffff117224 */ /* 0x000fe200078e000b */
[----:B---3--:R-:W3:Y:S04]  /*4f300*/  @P4 LDG.E.U16 R0, desc[UR6][R18.64] ;  /* 0x0000000612004981 */ /* 0x008ee8000c1e1500 */
[----:B----4-:R-:W4:Y:S04]  /*4f310*/  @P4 LDG.E.U16 R35, desc[UR6][R16.64] ;  /* 0x0000000610234981 */ /* 0x010f28000c1e1500 */
[----:B--2---:R0:W-:Y:S04]  /*4f320*/  @P2 STL [R1+0x2954], R32 ;  /* 0x0029542001002387 */ /* 0x0041e80000100800 */
[----:B0-----:R-:W2:Y:S04]  /*4f330*/  LDL R32, [R1+0x2930] ;  /* 0x0029300001207983 */ /* 0x001ea80000100800 */
[----:B------:R0:W-:Y:S04]  /*4f340*/  @P2 STL [R1+0x2950], R33 ;  /* 0x0029502101002387 */ /* 0x0001e80000100800 */
[----:B------:R-:W2:Y:S04]  /*4f350*/  @P4 LDG.E.U16 R40, desc[UR6][R4.64] ;  /* 0x0000000604284981 */ /* 0x000ea8000c1e1500 */
[----:B0-----:R-:W2:Y:S04]  /*4f360*/  LDL R33, [R1+0x292c] ;  /* 0x00292c0001217983 */ /* 0x001ea80000100800 */
[----:B------:R0:W-:Y:S04]  /*4f370*/  @P2 STL [R1+0x294c], R34 ;  /* 0x00294c2201002387 */ /* 0x0001e80000100800 */
[----:B------:R-:W2:Y:S04]  /*4f380*/  @P4 LDG.E.U16 R41, desc[UR6][R2.64] ;  /* 0x0000000602294981 */ /* 0x000ea8000c1e1500 */
[----:B0-----:R-:W2:Y:S04]  /*4f390*/  LDL R34, [R1+0x2928] ;  /* 0x0029280001227983 */ /* 0x001ea80000100800 */
[----:B------:R-:W-:Y:S04]  /*4f3a0*/  @P2 STL [R1+0x2948], R30 ;  /* 0x0029481e01002387 */ /* 0x000fe80000100800 */
[----:B------:R-:W-:Y:S04]  /*4f3b0*/  STL.64 [R1+0x16d8], R2 ;  /* 0x0016d80201007387 */ /* 0x000fe80000100a00 */
[----:B------:R-:W-:Y:S04]  /*4f3c0*/  STL.64 [R1+0x16e0], R4 ;  /* 0x0016e00401007387 */ /* 0x000fe80000100a00 */
[----:B------:R-:W-:Y:S04]  /*4f3d0*/  STL.64 [R1+0x16e8], R16 ;  /* 0x0016e81001007387 */ /* 0x000fe80000100a00 */
        /* <DEDUP_REMOVED lines=10> */
[----:B---3--:R0:W-:Y:S04]  /*4f480*/  @P4 STL [R1+0x2944], R0 ;  /* 0x0029440001004387 */ /* 0x0081e80000100800 */
[----:B0-----:R-:W3:Y:S04]  /*4f490*/  LDL R0, [R1+0x2924] ;  /* 0x0029240001007983 */ /* 0x001ee80000100800 */
[----:B------:R-:W3:Y:S04]  /*4f4a0*/  LDL.LU R5, [R1+0x668] ;  /* 0x0006680001057983 */ /* 0x000ee80000300800 */
[----:B------:R-:W3:Y:S04]  /*4f4b0*/  LDL.LU R4, [R1+0x680] ;  /* 0x0006800001047983 */ /* 0x000ee80000300800 */
[----:B------:R-:W3:Y:S04]  /*4f4c0*/  LDL.LU R3, [R1+0x66c] ;  /* 0x00066c0001037983 */ /* 0x000ee80000300800 */
[----:B------:R-:W3:Y:S04]  /*4f4d0*/  LDL.LU R2, [R1+0x684] ;  /* 0x0006840001027983 */ /* 0x000ee80000300800 */
[----:B----4-:R0:W-:Y:S04]  /*4f4e0*/  @P4 STL [R1+0x2940], R35 ;  /* 0x0029402301004387 */ /* 0x0101e80000100800 */
[----:B0-----:R-:W4:Y:S04]  /*4f4f0*/  LDL R35, [R1+0x2920] ;  /* 0x0029200001237983 */ /* 0x001f280000100800 */
[----:B--2---:R0:W-:Y:S04]  /*4f500*/  @P4 STL [R1+0x293c], R40 ;  /* 0x00293c2801004387 */ /* 0x0041e80000100800 */
[----:B0-----:R-:W2:Y:S04]  /*4f510*/  LDL R40, [R1+0x291c] ;  /* 0x00291c0001287983 */ /* 0x001ea80000100800 */
[----:B------:R0:W-:Y:S04]  /*4f520*/  @P4 STL [R1+0x2938], R41 ;  /* 0x0029382901004387 */ /* 0x0001e80000100800 */
[----:B0-----:R-:W4:Y:S04]  /*4f530*/  LDL R41, [R1+0x2918] ;  /* 0x0029180001297983 */ /* 0x001f280000100800 */
[----:B------:R-:W-:Y:S04]  /*4f540*/  STL.64 [R1+0x16b8], R8 ;  /* 0x0016b80801007387 */ /* 0x000fe80000100a00 */
[----:B------:R-:W-:Y:S04]  /*4f550*/  STL.64 [R1+0x16c0], R10 ;  /* 0x0016c00a01007387 */ /* 0x000fe80000100a00 */
[----:B------:R3:W4:Y:S04]  /*4f560*/  @P5 LDG.E.U16 R34, desc[UR6][R8.64] ;  /* 0x0000000608225981 */ /* 0x000728000c1e1500 */
[----:B------:R-:W-:Y:S04]  /*4f570*/  STL.64 [R1+0x16c8], R12 ;  /* 0x0016c80c01007387 */ /* 0x000fe80000100a00 */
[----:B------:R0:W-:Y:S04]  /*4f580*/  STL.64 [R1+0x16d0], R14 ;  /* 0x0016d00e01007387 */ /* 0x0001e80000100a00 */
[----:B------:R-:W4:Y:S04]  /*4f590*/  @P5 LDG.E.U16 R31, desc[UR6][R14.64] ;  /* 0x000000060e1f5981 */ /* 0x000f28000c1e1500 */
[----:B------:R-:W4:Y:S01]  /*4f5a0*/  @P5 LDG.E.U16 R32, desc[UR6][R12.64] ;  /* 0x000000060c205981 */ /* 0x000f22000c1e1500 */
[----:B------:R-:W-:-:S03]  /*4f5b0*/  ISETP.GT.AND P2, PT, R6, 0x47, PT ;  /* 0x000000470600780c */ /* 0x000fc60003f44270 */
[----:B------:R1:W4:Y:S04]  /*4f5c0*/  @P5 LDG.E.U16 R33, desc[UR6][R10.64] ;  /* 0x000000060a215981 */ /* 0x000328000c1e1500 */
[----:B0-----:R-:W4:Y:S04]  /*4f5d0*/  LDL.LU R15, [R1+0x670] ;  /* 0x00067000010f7983 */ /* 0x001f280000300800 */
[----:B------:R-:W4:Y:S04]  /*4f5e0*/  LDL.LU R14, [R1+0x678] ;  /* 0x00067800010e7983 */ /* 0x000f280000300800 */
[----:B------:R-:W4:Y:S04]  /*4f5f0*/  LDL.LU R13, [R1+0x674] ;  /* 0x00067400010d7983 */ /* 0x000f280000300800 */
[----:B------:R-:W4:Y:S01]  /*4f600*/  LDL.LU R12, [R1+0x67c] ;  /* 0x00067c00010c7983 */ /* 0x000f220000300800 */
[----:B---3--:R-:W-:-:S02]  /*4f610*/  IMAD.MOV.U32 R9, RZ, RZ, R5 ;  /* 0x000000ffff097224 */ /* 0x008fc400078e0005 */
[----:B-1----:R-:W-:Y:S02]  /*4f620*/  IMAD.MOV.U32 R11, RZ, RZ, R3 ;  /* 0x000000ffff0b7224 */ /* 0x002fe400078e0003 */
[----:B------:R-:W-:Y:S02]  /*4f630*/  IMAD.MOV.U32 R10, RZ, RZ, R2 ;  /* 0x000000ffff0a7224 */ /* 0x000fe400078e0002 */
[----:B------:R-:W-:-:S03]  /*4f640*/  IMAD.MOV.U32 R8, RZ, RZ, R4 ;  /* 0x000000ffff087224 */ /* 0x000fc600078e0004 */
[----:B--2---:R-:W2:Y:S04]  /*4f650*/  @P2 LDG.E.U16 R40, desc[UR6][R10.64] ;  /* 0x000000060a282981 */ /* 0x004ea8000c1e1500 */
[----:B----4-:R-:W3:Y:S04]  /*4f660*/  @P2 LDG.E.U16 R41, desc[UR6][R8.64] ;  /* 0x0000000608292981 */ /* 0x010ee8000c1e1500 */
[----:B------:R-:W4:Y:S04]  /*4f670*/  @P2 LDG.E.U16 R35, desc[UR6][R14.64] ;  /* 0x000000060e232981 */ /* 0x000f28000c1e1500 */
[----:B------:R-:W2:Y:S04]  /*4f680*/  @P2 LDG.E.U16 R0, desc[UR6][R12.64] ;  /* 0x000000060c002981 */ /* 0x000ea8000c1e1500 */
[----:B------:R-:W-:Y:S04]  /*4f690*/  @P5 STL [R1+0x2928], R34 ;  /* 0x0029282201005387 */ /* 0x000fe80000100800 */
[----:B------:R-:W-:Y:S04]  /*4f6a0*/  @P5 STL [R1+0x292c], R33 ;  /* 0x00292c2101005387 */ /* 0x000fe80000100800 */
[----:B------:R-:W-:Y:S04]  /*4f6b0*/  @P5 STL [R1+0x2930], R32 ;  /* 0x0029302001005387 */ /* 0x000fe80000100800 */
[----:B------:R-:W-:Y:S04]  /*4f6c0*/  @P5 STL [R1+0x2934], R31 ;  /* 0x0029341f01005387 */ /* 0x000fe80000100800 */
[----:B------:R-:W3:Y:S04]  /*4f6d0*/  LDL.LU R5, [R1+0x688] ;  /* 0x0006880001057983 */ /* 0x000ee80000300800 */
[----:B------:R-:W3:Y:S04]  /*4f6e0*/  LDL.LU R4, [R1+0x698] ;  /* 0x0006980001047983 */ /* 0x000ee80000300800 */
[----:B------:R-:W-:Y:S04]  /*4f6f0*/  STL.64 [R1+0x1698], R8 ;  /* 0x0016980801007387 */ /* 0x000fe80000100a00 */
[----:B------:R-:W-:Y:S04]  /*4f700*/  STL.64 [R1+0x16a0], R10 ;  /* 0x0016a00a01007387 */ /* 0x000fe80000100a00 */
[----:B------:R-:W3:Y:S04]  /*4f710*/  LDL.LU R3, [R1+0x68c] ;  /* 0x00068c0001037983 */ /* 0x000ee80000300800 */
[----:B------:R-:W3:Y:S04]  /*4f720*/  LDL.LU R2, [R1+0x69c] ;  /* 0x00069c0001027983 */ /* 0x000ee80000300800 */
[----:B------:R-:W3:Y:S04]  /*4f730*/  LDL R165, [R1+0x2914] ;  /* 0x0029140001a57983 */ /* 0x000ee80000100800 */
[----:B------:R-:W3:Y:S04]  /*4f740*/  LDL R29, [R1+0x2910] ;  /* 0x00291000011d7983 */ /* 0x000ee80000100800 */
[----:B------:R-:W3:Y:S04]  /*4f750*/  LDL R28, [R1+0x290c] ;  /* 0x00290c00011c7983 */ /* 0x000ee80000100800 */
[----:B------:R-:W3:Y:S04]  /*4f760*/  LDL R30, [R1+0x2908] ;  /* 0x00290800011e7983 */ /* 0x000ee80000100800 */
[----:B------:R0:W-:Y:S04]  /*4f770*/  STL.64 [R1+0x16b0], R12 ;  /* 0x0016b00c01007387 */ /* 0x0001e80000100a00 */
[----:B0-----:R-:W3:Y:S04]  /*4f780*/  LDL.LU R12, [R1+0x690] ;  /* 0x00069000010c7983 */ /* 0x001ee80000300800 */
[----:B------:R-:W-:Y:S04]  /*4f790*/  STL.64 [R1+0x16a8], R14 ;  /* 0x0016a80e01007387 */ /* 0x000fe80000100a00 */
[----:B--2---:R0:W-:Y:S04]  /*4f7a0*/  @P2 STL [R1+0x2924], R0 ;  /* 0x0029240001002387 */ /* 0x0041e80000100800 */
[----:B0-----:R-:W2:Y:S04]  /*4f7b0*/  LDL.LU R0, [R1+0x6a0] ;  /* 0x0006a00001007983 */ /* 0x001ea80000300800 */
[----:B------:R-:W2:Y:S04]  /*4f7c0*/  LDL R31, [R1+0x2904] ;  /* 0x00290400011f7983 */ /* 0x000ea80000100800 */
[----:B------:R-:W2:Y:S04]  /*4f7d0*/  LDL R32, [R1+0x2900] ;  /* 0x0029000001207983 */ /* 0x000ea80000100800 */
[----:B----4-:R0:W-:Y:S04]  /*4f7e0*/  @P2 STL [R1+0x2920], R35 ;  /* 0x0029202301002387 */ /* 0x0101e80000100800 */
[----:B0-----:R-:W4:Y:S04]  /*4f7f0*/  LDL R35, [R1+0x28fc] ;  /* 0x0028fc0001237983 */ /* 0x001f280000100800 */
[----:B------:R0:W-:Y:S04]  /*4f800*/  @P2 STL [R1+0x291c], R40 ;  /* 0x00291c2801002387 */ /* 0x0001e80000100800 */
[----:B0-----:R-:W4:Y:S04]  /*4f810*/  LDL R40, [R1+0x28f8] ;  /* 0x0028f80001287983 */ /* 0x001f280000100800 */
[----:B---3--:R0:W-:Y:S04]  /*4f820*/  @P2 STL [R1+0x2918], R41 ;  /* 0x0029182901002387 */ /* 0x0081e80000100800 */
[----:B------:R-:W3:Y:S04]  /*4f830*/  LDL.LU R19, [R1+0x694] ;  /* 0x0006940001137983 */ /* 0x000ee80000300800 */
[----:B------:R-:W3:Y:S01]  /*4f840*/  LDL.LU R18, [R1+0x6a4] ;  /* 0x0006a40001127983 */ /* 0x000ee20000300800 */
[----:B------:R-:W-:Y:S01]  /*4f850*/  ISETP.GT.AND P4, PT, R6, 0x48, PT ;  /* 0x000000480600780c */ /* 0x000fe20003f84270 */
[----:B------:R-:W-:Y:S01]  /*4f860*/  IMAD.MOV.U32 R8, RZ, RZ, R4 ;  /* 0x000000ffff087224 */ /* 0x000fe200078e0004 */
[----:B------:R-:W-:Y:S01]  /*4f870*/  MOV R9, R5 ;  /* 0x0000000500097202 */ /* 0x000fe20000000f00 */
[----:B------:R-:W-:-:S02]  /*4f880*/  IMAD.MOV.U32 R10, RZ, RZ, R2 ;  /* 0x000000ffff0a7224 */ /* 0x000fc400078e0002 */
[----:B------:R-:W-:Y:S01]  /*4f890*/  IMAD.MOV.U32 R11, RZ, RZ, R3 ;  /* 0x000000ffff0b7224 */ /* 0x000fe200078e0003 */
[----:B------:R-:W4:Y:S01]  /*4f8a0*/  LDL.LU R5, [R1+0x6a8] ;  /* 0x0006a80001057983 */ /* 0x000f220000300800 */
[----:B------:R-:W-:-:S03]  /*4f8b0*/  IMAD.MOV.U32 R17, RZ, RZ, R12 ;  /* 0x000000ffff117224 */ /* 0x000fc600078e000c */
[----:B------:R-:W4:Y:S04]  /*4f8c0*/  LDL.LU R4, [R1+0x6c4] ;  /* 0x0006c40001047983 */ /* 0x000f280000300800 */
[----:B------:R4:W-:Y:S04]  /*4f8d0*/  STL.64 [R1+0x1678], R8 ;  /* 0x0016780801007387 */ /* 0x0009e80000100a00 */
[----:B------:R1:W-:Y:S04]  /*4f8e0*/  STL.64 [R1+0x1680], R10 ;  /* 0x0016800a01007387 */ /* 0x0003e80000100a00 */
[----:B------:R-:W1:Y:S04]  /*4f8f0*/  LDL.LU R3, [R1+0x6ac] ;  /* 0x0006ac0001037983 */ /* 0x000e680000300800 */
[----:B------:R-:W4:Y:S04]  /*4f900*/  LDL.LU R2, [R1+0x6b8] ;  /* 0x0006b80001027983 */ /* 0x000f280000300800 */
[----:B------:R-:W4:Y:S04]  /*4f910*/  LDL.LU R13, [R1+0x6b0] ;  /* 0x0006b000010d7983 */ /* 0x000f280000300800 */
[----:B------:R4:W4:Y:S04]  /*4f920*/  @P4 LDG.E.U16 R30, desc[UR6][R8.64] ;  /* 0x00000006081e4981 */ /* 0x000928000c1e1500 */
[----:B------:R1:W4:Y:S04]  /*4f930*/  @P4 LDG.E.U16 R28, desc[UR6][R10.64] ;  /* 0x000000060a1c4981 */ /* 0x000328000c1e1500 */
[----:B------:R-:W4:Y:S04]  /*4f940*/  LDL.LU R12, [R1+0x6bc] ;  /* 0x0006bc00010c7983 */ /* 0x000f280000300800 */
[----:B------:R-:W4:Y:S01]  /*4f950*/  LDL.LU R15, [R1+0x6b4] ;  /* 0x0006b400010f7983 */ /* 0x000f220000300800 */
[----:B--2---:R-:W-:-:S05]  /*4f960*/  IMAD.MOV.U32 R16, RZ, RZ, R0 ;  /* 0x000000ffff107224 */ /* 0x004fca00078e0000 */
[----:B------:R-:W2:Y:S04]  /*4f970*/  @P4 LDG.E.U16 R29, desc[UR6][R16.64] ;  /* 0x00000006101d4981 */ /* 0x000ea8000c1e1500 */
[----:B------:R-:W-:Y:S04]  /*4f980*/  STL.64 [R1+0x1688], R16 ;  /* 0x0016881001007387 */ /* 0x000fe80000100a00 */
[----:B------:R-:W2:Y:S01]  /*4f990*/  LDL.LU R14, [R1+0x6c0] ;  /* 0x0006c000010e7983 */ /* 0x000ea20000300800 */
[----:B------:R-:W-:-:S03]  /*4f9a0*/  ISETP.GT.AND P5, PT, R6, 0x49, PT ;  /* 0x000000490600780c */ /* 0x000fc60003fa4270 */
[----:B------:R-:W2:Y:S04]  /*4f9b0*/  LDL R33, [R1+0x28f4] ;  /* 0x0028f40001217983 */ /* 0x000ea80000100800 */
[----:B------:R-:W2:Y:S04]  /*4f9c0*/  LDL R34, [R1+0x28f0] ;  /* 0x0028f00001227983 */ /* 0x000ea80000100800 */
[----:B------:R-:W2:Y:S04]  /*4f9d0*/  LDL R0, [R1+0x28ec] ;  /* 0x0028ec0001007983 */ /* 0x000ea80000100800 */
[----:B0-----:R-:W2:Y:S04]  /*4f9e0*/  LDL R41, [R1+0x28e8] ;  /* 0x0028e80001297983 */ /* 0x001ea80000100800 */
[----:B---3--:R-:W3:Y:S04]  /*4f9f0*/  @P4 LDG.E.U16 R165, desc[UR6][R18.64] ;  /* 0x0000000612a54981 */ /* 0x008ee8000c1e1500 */
[----:B------:R-:W-:Y:S01]  /*4fa00*/  STL.64 [R1+0x1690], R18 ;  /* 0x0016901201007387 */ /* 0x000fe20000100a00 */
[----:B----4-:R-:W-:-:S02]  /*4fa10*/  IMAD.MOV.U32 R9, RZ, RZ, R5 ;  /* 0x000000ffff097224 */ /* 0x010fc400078e0005 */
[----:B------:R-:W-:Y:S02]  /*4fa20*/  IMAD.MOV.U32 R8, RZ, RZ, R4 ;  /* 0x000000ffff087224 */ /* 0x000fe400078e0004 */
[----:B-1----:R-:W-:Y:S02]  /*4fa30*/  IMAD.MOV.U32 R11, RZ, RZ, R3 ;  /* 0x000000ffff0b7224 */ /* 0x002fe400078e0003 */
[----:B------:R-:W-:Y:S01]  /*4fa40*/  IMAD.MOV.U32 R10, RZ, RZ, R2 ;  /* 0x000000ffff0a7224 */ /* 0x000fe200078e0002 */
[----:B------:R-:W4:Y:S04]  /*4fa50*/  @P5 LDG.E.U16 R40, desc[UR6][R8.64] ;  /* 0x0000000608285981 */ /* 0x000f28000c1e1500 */
[----:B------:R-:W-:Y:S04]  /*4fa60*/  @P4 STL [R1+0x2908], R30 ;  /* 0x0029081e01004387 */ /* 0x000fe80000100800 */
[----:B------:R-:W-:Y:S04]  /*4fa70*/  @P4 STL [R1+0x290c], R28 ;  /* 0x00290c1c01004387 */ /* 0x000fe80000100800 */
[----:B------:R-:W4:Y:S04]  /*4fa80*/  @P5 LDG.E.U16 R35, desc[UR6][R10.64] ;  /* 0x000000060a235981 */ /* 0x000f28000c1e1500 */
[----:B------:R-:W4:Y:S04]  /*4fa90*/  @P5 LDG.E.U16 R32, desc[UR6][R12.64] ;  /* 0x000000060c205981 */ /* 0x000f28000c1e1500 */
[----:B--2---:R-:W-:Y:S04]  /*4faa0*/  @P4 STL [R1+0x2910], R29 ;  /* 0x0029101d01004387 */ /* 0x004fe80000100800 */
[----:B------:R-:W2:Y:S04]  /*4fab0*/  @P5 LDG.E.U16 R31, desc[UR6][R14.64] ;  /* 0x000000060e1f5981 */ /* 0x000ea8000c1e1500 */
[----:B---3--:R-:W-:Y:S04]  /*4fac0*/  @P4 STL [R1+0x2914], R165 ;  /* 0x002914a501004387 */ /* 0x008fe80000100800 */
[----:B------:R-:W3:Y:S04]  /*4fad0*/  LDL.LU R5, [R1+0x6c8] ;  /* 0x0006c80001057983 */ /* 0x000ee80000300800 */
[----:B------:R-:W3:Y:S04]  /*4fae0*/  LDL.LU R4, [R1+0x6e0] ;  /* 0x0006e00001047983 */ /* 0x000ee80000300800 */
[----:B------:R-:W-:Y:S04]  /*4faf0*/  STL.64 [R1+0x1658], R8 ;  /* 0x0016580801007387 */ /* 0x000fe80000100a00 */
[----:B------:R-:W-:Y:S04]  /*4fb00*/  STL.64 [R1+0x1660], R10 ;  /* 0x0016600a01007387 */ /* 0x000fe80000100a00 */
[----:B------:R-:W3:Y:S04]  /*4fb10*/  LDL.LU R3, [R1+0x6cc] ;  /* 0x0006cc0001037983 */ /* 0x000ee80000300800 */
[----:B------:R-:W3:Y:S04]  /*4fb20*/  LDL.LU R2, [R1+0x6e4] ;  /* 0x0006e40001027983 */ /* 0x000ee80000300800 */
[----:B------:R-:W-:Y:S04]  /*4fb30*/  STL.64 [R1+0x1670], R14 ;  /* 0x0016700e01007387 */ /* 0x000fe80000100a00 */
[----:B------:R0:W-:Y:S04]  /*4fb40*/  STL.64 [R1+0x1668], R12 ;  /* 0x0016680c01007387 */ /* 0x0001e80000100a00 */
[----:B0-----:R-:W3:Y:S04]  /*4fb50*/  LDL.LU R13, [R1+0x6d0] ;  /* 0x0006d000010d7983 */ /* 0x001ee80000300800 */
[----:B------:R-:W3:Y:S04]  /*4fb60*/  LDL.LU R12, [R1+0x6d8] ;  /* 0x0006d800010c7983 */ /* 0x000ee80000300800 */
[----:B------:R-:W3:Y:S04]  /*4fb70*/  LDL.LU R15, [R1+0x6d4] ;  /* 0x0006d400010f7983 */ /* 0x000ee80000300800 */
[----:B------:R-:W3:Y:S01]  /*4fb80*/  LDL.LU R14, [R1+0x6dc] ;  /* 0x0006dc00010e7983 */ /* 0x000ee20000300800 */
[----:B------:R-:W-:-:S03]  /*4fb90*/  ISETP.GT.AND P2, PT, R6, 0x4a, PT ;  /* 0x0000004a0600780c */ /* 0x000fc60003f44270 */
[----:B----4-:R0:W-:Y:S04]  /*4fba0*/  @P5 STL [R1+0x28fc], R35 ;  /* 0x0028fc2301005387 */ /* 0x0101e80000100800 */
[----:B------:R-:W4:Y:S04]  /*4fbb0*/  LDL R30, [R1+0x28e0] ;  /* 0x0028e000011e7983 */ /* 0x000f280000100800 */
[----:B0-----:R-:W4:Y:S04]  /*4fbc0*/  LDL R35, [R1+0x28e4] ;  /* 0x0028e40001237983 */ /* 0x001f280000100800 */
[----:B------:R0:W-:Y:S04]  /*4fbd0*/  @P5 STL [R1+0x2900], R32 ;  /* 0x0029002001005387 */ /* 0x0001e80000100800 */
[----:B0-----:R-:W4:Y:S04]  /*4fbe0*/  LDL R32, [R1+0x28dc] ;  /* 0x0028dc0001207983 */ /* 0x001f280000100800 */
[----:B------:R0:W-:Y:S04]  /*4fbf0*/  @P5 STL [R1+0x28f8], R40 ;  /* 0x0028f82801005387 */ /* 0x0001e80000100800 */
[----:B0-----:R-:W4:Y:S04]  /*4fc00*/  LDL R40, [R1+0x28d8] ;  /* 0x0028d80001287983 */ /* 0x001f280000100800 */
[----:B--2---:R-:W-:Y:S01]  /*4fc10*/  @P5 STL [R1+0x2904], R31 ;  /* 0x0029041f01005387 */ /* 0x004fe20000100800 */
[----:B---3--:R-:W-:-:S02]  /*4fc20*/  IMAD.MOV.U32 R9, RZ, RZ, R5 ;  /* 0x000000ffff097224 */ /* 0x008fc400078e0005 */
[----:B------:R-:W-:Y:S01]  /*4fc30*/  IMAD.MOV.U32 R8, RZ, RZ, R4 ;  /* 0x000000ffff087224 */ /* 0x000fe200078e0004 */
[----:B------:R-:W2:Y:S04]  /*4fc40*/  LDL.LU R5, [R1+0x6e8] ;  /* 0x0006e80001057983 */ /* 0x000ea80000300800 */
[----:B------:R-:W3:Y:S01]  /*4fc50*/  LDL.LU R4, [R1+0x6f8] ;  /* 0x0006f80001047983 */ /* 0x000ee20000300800 */
[----:B------:R-:W-:Y:S02]  /*4fc60*/  IMAD.MOV.U32 R10, RZ, RZ, R2 ;  /* 0x000000ffff0a7224 */ /* 0x000fe400078e0002 */
[----:B------:R-:W-:Y:S01]  /*4fc70*/  IMAD.MOV.U32 R11, RZ, RZ, R3 ;  /* 0x000000ffff0b7224 */ /* 0x000fe200078e0003 */
[----:B------:R-:W-:Y:S04]  /*4fc80*/  STL.64 [R1+0x1638], R8 ;  /* 0x0016380801007387 */ /* 0x000fe80000100a00 */
[----:B------:R-:W4:Y:S04]  /*4fc90*/  @P2 LDG.E.U16 R41, desc[UR6][R8.64] ;  /* 0x0000000608292981 */ /* 0x000f28000c1e1500 */
[----:B------:R-:W4:Y:S04]  /*4fca0*/  @P2 LDG.E.U16 R0, desc[UR6][R10.64] ;  /* 0x000000060a002981 */ /* 0x000f28000c1e1500 */
[----:B------:R0:W-:Y:S04]  /*4fcb0*/  STL.64 [R1+0x1640], R10 ;  /* 0x0016400a01007387 */ /* 0x0001e80000100a00 */
[----:B------:R-:W4:Y:S04]  /*4fcc0*/  LDL.LU R3, [R1+0x6ec] ;  /* 0x0006ec0001037983 */ /* 0x000f280000300800 */
[----:B------:R-:W4:Y:S04]  /*4fcd0*/  LDL.LU R2, [R1+0x6fc] ;  /* 0x0006fc0001027983 */ /* 0x000f280000300800 */
[----:B------:R-:W4:Y:S04]  /*4fce0*/  @P2 LDG.E.U16 R34, desc[UR6][R12.64] ;  /* 0x000000060c222981 */ /* 0x000f28000c1e1500 */
[----:B------:R2:W4:Y:S04]  /*4fcf0*/  @P2 LDG.E.U16 R33, desc[UR6][R14.64] ;  /* 0x000000060e212981 */ /* 0x000528000c1e1500 */
[----:B------:R2:W-:Y:S04]  /*4fd00*/  STL.64 [R1+0x1650], R14 ;  /* 0x0016500e01007387 */ /* 0x0005e80000100a00 */
[----:B------:R-:W-:Y:S04]  /*4fd10*/  STL.64 [R1+0x1648], R12 ;  /* 0x0016480c01007387 */ /* 0x000fe80000100a00 */
[----:B------:R-:W4:Y:S04]  /*4fd20*/  LDL.LU R19, [R1+0x6f0] ;  /* 0x0006f00001137983 */ /* 0x000f280000300800 */
[----:B------:R-:W4:Y:S04]  /*4fd30*/  LDL.LU R18, [R1+0x700] ;  /* 0x0007000001127983 */ /* 0x000f280000300800 */
[----:B0-----:R-:W4:Y:S04]  /*4fd40*/  LDL.LU R10, [R1+0x6f4] ;  /* 0x0006f400010a7983 */ /* 0x001f280000300800 */
[----:B------:R-:W4:Y:S01]  /*4fd50*/  LDL.LU R9, [R1+0x704] ;  /* 0x0007040001097983 */ /* 0x000f220000300800 */
[----:B--2---:R-:W-:-:S02]  /*4fd60*/  IMAD.MOV.U32 R15, RZ, RZ, R5 ;  /* 0x000000ffff0f7224 */ /* 0x004fc400078e0005 */
[----:B---3--:R-:W-:Y:S01]  /*4fd70*/  IMAD.MOV.U32 R14, RZ, RZ, R4 ;  /* 0x000000ffff0e7224 */ /* 0x008fe200078e0004 */
[----:B----4-:R0:W-:Y:S01]  /*4fd80*/  @P2 STL [R1+0x28ec], R0 ;  /* 0x0028ec0001002387 */ /* 0x0101e20000100800 */
[----:B------:R-:W-:Y:S02]  /*4fd90*/  IMAD.MOV.U32 R17, RZ, RZ, R3 ;  /* 0x000000ffff117224 */ /* 0x000fe400078e0003 */
[----:B------:R-:W-:Y:S01]  /*4fda0*/  IMAD.MOV.U32 R16, RZ, RZ, R2 ;  /* 0x000000ffff107224 */ /* 0x000fe200078e0002 */
[----:B0-----:R-:W2:Y:S04]  /*4fdb0*/  LDL R0, [R1+0x28d4] ;  /* 0x0028d40001007983 */ /* 0x001ea80000100800 */
[----:B------:R0:W-:Y:S04]  /*4fdc0*/  @P2 STL [R1+0x28f4], R33 ;  /* 0x0028f42101002387 */ /* 0x0001e80000100800 */
[----:B0-----:R-:W3:Y:S04]  /*4fdd0*/  LDL R33, [R1+0x28d0] ;  /* 0x0028d00001217983 */ /* 0x001ee80000100800 */
[----:B------:R0:W-:Y:S04]  /*4fde0*/  @P2 STL [R1+0x28f0], R34 ;  /* 0x0028f02201002387 */ /* 0x0001e80000100800 */
[----:B0-----:R-:W4:Y:S04]  /*4fdf0*/  LDL R34, [R1+0x28cc] ;  /* 0x0028cc0001227983 */ /* 0x001f280000100800 */
[----:B------:R0:W-:Y:S04]  /*4fe00*/  @P2 STL [R1+0x28e8], R41 ;  /* 0x0028e82901002387 */ /* 0x0001e80000100800 */
[----:B0-----:R-:W2:Y:S04]  /*4fe10*/  LDL R41, [R1+0x28c8] ;  /* 0x0028c80001297983 */ /* 0x001ea80000100800 */
[----:B------:R-:W2:Y:S04]  /*4fe20*/  LDL.LU R13, [R1+0x708] ;  /* 0x00070800010d7983 */ /* 0x000ea80000300800 */
[----:B------:R-:W2:Y:S04]  /*4fe30*/  LDL.LU R12, [R1+0x724] ;  /* 0x00072400010c7983 */ /* 0x000ea80000300800 */
[----:B------:R-:W-:Y:S04]  /*4fe40*/  STL.64 [R1+0x1618], R14 ;  /* 0x0016180e01007387 */ /* 0x000fe80000100a00 */
[----:B------:R-:W-:Y:S04]  /*4fe50*/  STL.64 [R1+0x1620], R16 ;  /* 0x0016201001007387 */ /* 0x000fe80000100a00 */
[----:B------:R-:W3:Y:S04]  /*4fe60*/  LDL.LU R11, [R1+0x70c] ;  /* 0x00070c00010b7983 */ /* 0x000ee80000300800 */
[----:B------:R-:W3:Y:S04]  /*4fe70*/  LDL.LU R8, [R1+0x718] ;  /* 0x0007180001087983 */ /* 0x000ee80000300800 */
[----:B------:R-:W3:Y:S04]  /*4fe80*/  LDL.LU R5, [R1+0x710] ;  /* 0x0007100001057983 */ /* 0x000ee80000300800 */
[----:B------:R-:W3:Y:S04]  /*4fe90*/  LDL.LU R4, [R1+0x71c] ;  /* 0x00071c0001047983 */ /* 0x000ee80000300800 */
[----:B------:R-:W3:Y:S04]  /*4fea0*/  LDL.LU R3, [R1+0x714] ;  /* 0x0007140001037983 */ /* 0x000ee80000300800 */
[----:B------:R-:W4:Y:S01]  /*4feb0*/  LDL.LU R2, [R1+0x720] ;  /* 0x0007200001027983 */ /* 0x000f220000300800 */
[----:B------:R-:W-:Y:S01]  /*4fec0*/  ISETP.GT.AND P4, PT, R6, 0x4b, PT ;  /* 0x0000004b0600780c */ /* 0x000fe20003f84270 */
[----:B------:R-:W-:-:S02]  /*4fed0*/  IMAD.MOV.U32 R22, RZ, RZ, R9 ;  /* 0x000000ffff167224 */ /* 0x000fc400078e0009 */
[----:B------:R-:W-:Y:S01]  /*4fee0*/  IMAD.MOV.U32 R23, RZ, RZ, R10 ;  /* 0x000000ffff177224 */ /* 0x000fe200078e000a */
[----:B------:R-:W-:-:S09]  /*4fef0*/  ISETP.GT.AND P5, PT, R6, 0x4c, PT ;  /* 0x0000004c0600780c */ /* 0x000fd20003fa4270 */
[----:B------:R-:W4:Y:S04]  /*4ff00*/  @P4 LDG.E.U16 R35, desc[UR6][R22.64] ;  /* 0x0000000616234981 */ /* 0x000f28000c1e1500 */
[----:B------:R-:W4:Y:S04]  /*4ff10*/  @P4 LDG.E.U16 R32, desc[UR6][R16.64] ;  /* 0x0000000610204981 */ /* 0x000f28000c1e1500 */
[----:B------:R-:W4:Y:S04]  /*4ff20*/  @P4 LDG.E.U16 R40, desc[UR6][R14.64] ;  /* 0x000000060e284981 */ /* 0x000f28000c1e1500 */
[----:B------:R3:W4:Y:S04]  /*4ff30*/  @P4 LDG.E.U16 R30, desc[UR6][R18.64] ;  /* 0x00000006121e4981 */ /* 0x000728000c1e1500 */
[----:B------:R-:W-:Y:S04]  /*4ff40*/  STL.64 [R1+0x1630], R22 ;  /* 0x0016301601007387 */ /* 0x000fe80000100a00 */
[----:B------:R-:W4:Y:S04]  /*4ff50*/  LDL R31, [R1+0x28c4] ;  /* 0x0028c400011f7983 */ /* 0x000f280000100800 */
[----:B------:R3:W-:Y:S04]  /*4ff60*/  STL.64 [R1+0x1628], R18 ;  /* 0x0016281201007387 */ /* 0x0007e80000100a00 */
[----:B--2---:R-:W2:Y:S01]  /*4ff70*/  @P5 LDG.E.U16 R41, desc[UR6][R12.64] ;  /* 0x000000060c295981 */ /* 0x004ea2000c1e1500 */
[----:B---3--:R-:W-:-:S02]  /*4ff80*/  IMAD.MOV.U32 R19, RZ, RZ, R3 ;  /* 0x000000ffff137224 */ /* 0x008fc400078e0003 */
[----:B----4-:R-:W-:-:S05]  /*4ff90*/  IMAD.MOV.U32 R18, RZ, RZ, R2 ;  /* 0x000000ffff127224 */ /* 0x010fca00078e0002 */
[----:B------:R-:W3:Y:S01]  /*4ffa0*/  @P5 LDG.E.U16 R0, desc[UR6][R18.64] ;  /* 0x0000000612005981 */ /* 0x000ee2000c1e1500 */
[----:B------:R-:W-:Y:S02]  /*4ffb0*/  IMAD.MOV.U32 R14, RZ, RZ, R8 ;  /* 0x000000ffff0e7224 */ /* 0x000fe400078e0008 */
[----:B------:R-:W-:Y:S02]  /*4ffc0*/  IMAD.MOV.U32 R15, RZ, RZ, R11 ;  /* 0x000000ffff0f7224 */ /* 0x000fe400078e000b */
[----:B------:R-:W-:Y:S02]  /*4ffd0*/  IMAD.MOV.U32 R16, RZ, RZ, R4 ;  /* 0x000000ffff107224 */ /* 0x000fe400078e0004 */
[----:B------:R-:W-:Y:S01]  /*4ffe0*/  IMAD.MOV.U32 R17, RZ, RZ, R5 ;  /* 0x000000ffff117224 */ /* 0x000fe200078e0005 */
[----:B------:R-:W4:Y:S04]  /*4fff0*/  @P5 LDG.E.U16 R34, desc[UR6][R14.64] ;  /* 0x000000060e225981 */ /* 0x000f28000c1e1500 */
[----:B------:R0:W-:Y:S04]  /*50000*/  @P4 STL [R1+0x28e4], R35 ;  /* 0x0028e42301004387 */ /* 0x0001e80000100800 */
[----:B------:R-:W2:Y:S04]  /*50010*/  @P5 LDG.E.U16 R33, desc[UR6][R16.64] ;  /* 0x0000000610215981 */ /* 0x000ea8000c1e1500 */
[----:B0-----:R-:W2:Y:S04]  /*50020*/  LDL R35, [R1+0x28c0] ;  /* 0x0028c00001237983 */ /* 0x001ea80000100800 */
[----:B------:R-:W4:Y:S04]  /*50030*/  LDL.LU R10, [R1+0x728] ;  /* 0x00072800010a7983 */ /* 0x000f280000300800 */
[----:B------:R-:W4:Y:S04]  /*50040*/  LDL.LU R9, [R1+0x740] ;  /* 0x0007400001097983 */ /* 0x000f280000300800 */
[----:B------:R0:W-:Y:S04]  /*50050*/  @P4 STL [R1+0x28dc], R32 ;  /* 0x0028dc2001004387 */ /* 0x0001e80000100800 */
[----:B0-----:R-:W4:Y:S04]  /*50060*/  LDL R32, [R1+0x28bc] ;  /* 0x0028bc0001207983 */ /* 0x001f280000100800 */
[----:B------:R0:W-:Y:S04]  /*50070*/  @P4 STL [R1+0x28d8], R40 ;  /* 0x0028d82801004387 */ /* 0x0001e80000100800 */
[----:B0-----:R-:W4:Y:S04]  /*50080*/  LDL R40, [R1+0x28b8] ;  /* 0x0028b80001287983 */ /* 0x001f280000100800 */
[----:B------:R-:W-:Y:S04]  /*50090*/  @P4 STL [R1+0x28e0], R30 ;  /* 0x0028e01e01004387 */ /* 0x000fe80000100800 */
[----:B------:R-:W-:Y:S04]  /*500a0*/  STL.64 [R1+0x15f8], R12 ;  /* 0x0015f80c01007387 */ /* 0x000fe80000100a00 */
[----:B------:R-:W-:Y:S04]  /*500b0*/  STL.64 [R1+0x1600], R14 ;  /* 0x0016000e01007387 */ /* 0x000fe80000100a00 */
[----:B------:R-:W-:Y:S04]  /*500c0*/  STL.64 [R1+0x1608], R16 ;  /* 0x0016081001007387 */ /* 0x000fe80000100a00 */
[----:B------:R-:W-:Y:S04]  /*500d0*/  STL.64 [R1+0x1610], R18 ;  /* 0x0016101201007387 */ /* 0x000fe80000100a00 */
[----:B------:R-:W4:Y:S04]  /*500e0*/  LDL.LU R11, [R1+0x72c] ;  /* 0x00072c00010b7983 */ /* 0x000f280000300800 */
[----:B------:R-:W4:Y:S04]  /*500f0*/  LDL.LU R8, [R1+0x744] ;  /* 0x0007440001087983 */ /* 0x000f280000300800 */
[----:B------:R-:W4:Y:S04]  /*50100*/  LDL.LU R5, [R1+0x730] ;  /* 0x0007300001057983 */ /* 0x000f280000300800 */
[----:B------:R-:W4:Y:S04]  /*50110*/  LDL.LU R3, [R1+0x738] ;  /* 0x0007380001037983 */ /* 0x000f280000300800 */
[----:B---3--:R0:W-:Y:S04]  /*50120*/  @P5 STL [R1+0x28d4], R0 ;  /* 0x0028d40001005387 */ /* 0x0081e80000100800 */
[----:B0-----:R-:W3:Y:S04]  /*50130*/  LDL R0, [R1+0x28b4] ;  /* 0x0028b40001007983 */ /* 0x001ee80000100800 */
[----:B------:R-:W3:Y:S04]  /*50140*/  LDL.LU R4, [R1+0x734] ;  /* 0x0007340001047983 */ /* 0x000ee80000300800 */
[----:B------:R-:W3:Y:S04]  /*50150*/  LDL.LU R2, [R1+0x73c] ;  /* 0x00073c0001027983 */ /* 0x000ee80000300800 */
[----:B--2---:R-:W-:Y:S04]  /*50160*/  @P5 STL [R1+0x28c8], R41 ;  /* 0x0028c82901005387 */ /* 0x004fe80000100800 */
[----:B----4-:R0:W-:Y:S04]  /*50170*/  @P5 STL [R1+0x28cc], R34 ;  /* 0x0028cc2201005387 */ /* 0x0101e80000100800 */
[----:B------:R1:W-:Y:S01]  /*50180*/  @P5 STL [R1+0x28d0], R33 ;  /* 0x0028d02101005387 */ /* 0x0003e20000100800 */
[----:B------:R-:W-:-:S02]  /*50190*/  IMAD.MOV.U32 R13, RZ, RZ, R10 ;  /* 0x000000ffff0d7224 */ /* 0x000fc400078e000a */
[----:B------:R-:W-:Y:S01]  /*501a0*/  IMAD.MOV.U32 R12, RZ, RZ, R9 ;  /* 0x000000ffff0c7224 */ /* 0x000fe200078e0009 */
[----:B------:R-:W2:Y:S04]  /*501b0*/  LDL.LU R10, [R1+0x748] ;  /* 0x00074800010a7983 */ /* 0x000ea80000300800 */
[----:B------:R-:W4:Y:S04]  /*501c0*/  LDL.LU R9, [R1+0x758] ;  /* 0x0007580001097983 */ /* 0x000f280000300800 */
[----:B0-----:R-:W2:Y:S04]  /*501d0*/  LDL R34, [R1+0x28b0] ;  /* 0x0028b00001227983 */ /* 0x001ea80000100800 */
[----:B------:R-:W-:Y:S04]  /*501e0*/  STL.64 [R1+0x15d8], R12 ;  /* 0x0015d80c01007387 */ /* 0x000fe80000100a00 */
[----:B------:R-:W2:Y:S04]  /*501f0*/  LDL R41, [R1+0x28ac] ;  /* 0x0028ac0001297983 */ /* 0x000ea80000100800 */
[----:B-1----:R-:W2:Y:S01]  /*50200*/  LDL R33, [R1+0x28a8] ;  /* 0x0028a80001217983 */ /* 0x002ea20000100800 */
[----:B------:R-:W-:-:S02]  /*50210*/  IMAD.MOV.U32 R15, RZ, RZ, R11 ;  /* 0x000000ffff0f7224 */ /* 0x000fc400078e000b */
[----:B------:R-:W-:Y:S02]  /*50220*/  IMAD.MOV.U32 R14, RZ, RZ, R8 ;  /* 0x000000ffff0e7224 */ /* 0x000fe400078e0008 */
[----:B------:R-:W-:Y:S01]  /*50230*/  IMAD.MOV.U32 R17, RZ, RZ, R5 ;  /* 0x000000ffff117224 */ /* 0x000fe200078e0005 */
[----:B------:R-:W-:Y:S01]  /*50240*/  MOV R16, R3 ;  /* 0x0000000300107202 */ /* 0x000fe20000000f00 */
[----:B------:R-:W2:Y:S04]  /*50250*/  LDL.LU R5, [R1+0x74c] ;  /* 0x00074c0001057983 */ /* 0x000ea80000300800 */
[----:B------:R-:W-:Y:S04]  /*50260*/  STL.64 [R1+0x15e0], R14 ;  /* 0x0015e00e01007387 */ /* 0x000fe80000100a00 */
[----:B------:R-:W2:Y:S04]  /*50270*/  LDL.LU R3, [R1+0x75c] ;  /* 0x00075c0001037983 */ /* 0x000ea80000300800 */
[----:B------:R-:W-:Y:S01]  /*50280*/  STL.64 [R1+0x15e8], R16 ;  /* 0x0015e81001007387 */ /* 0x000fe20000100a00 */
[----:B---3--:R-:W-:-:S02]  /*50290*/  IMAD.MOV.U32 R19, RZ, RZ, R4 ;  /* 0x000000ffff137224 */ /* 0x008fc400078e0004 */
[----:B------:R-:W-:-:S05]  /*502a0*/  IMAD.MOV.U32 R18, RZ, RZ, R2 ;  /* 0x000000ffff127224 */ /* 0x000fca00078e0002 */
[----:B------:R0:W-:Y:S04]  /*502b0*/  STL.64 [R1+0x15f0], R18 ;  /* 0x0015f01201007387 */ /* 0x0001e80000100a00 */
[----:B------:R-:W3:Y:S04]  /*502c0*/  LDL.LU R11, [R1+0x750] ;  /* 0x00075000010b7983 */ /* 0x000ee80000300800 */
[----:B------:R-:W2:Y:S04]  /*502d0*/  LDL.LU R8, [R1+0x760] ;  /* 0x0007600001087983 */ /* 0x000ea80000300800 */
[----:B------:R-:W0:Y:S04]  /*502e0*/  LDL.LU R4, [R1+0x754] ;  /* 0x0007540001047983 */ /* 0x000e280000300800 */
[----:B------:R-:W2:Y:S01]  /*502f0*/  LDL.LU R2, [R1+0x764] ;  /* 0x0007640001027983 */ /* 0x000ea20000300800 */
[----:B------:R-:W-:-:S02]  /*50300*/  ISETP.GT.AND P2, PT, R6, 0x4d, PT ;  /* 0x0000004d0600780c */ /* 0x000fc40003f44270 */
[----:B------:R-:W-:-:S11]  /*50310*/  ISETP.GT.AND P4, PT, R6, 0x4e, PT ;  /* 0x0000004e0600780c */ /* 0x000fd60003f84270 */
[----:B------:R-:W3:Y:S04]  /*50320*/  @P2 LDG.E.U16 R35, desc[UR6][R16.64] ;  /* 0x0000000610232981 */ /* 0x000ee8000c1e1500 */
[----:B------:R-:W3:Y:S04]  /*50330*/  @P2 LDG.E.U16 R40, desc[UR6][R12.64] ;  /* 0x000000060c282981 */ /* 0x000ee8000c1e1500 */
[----:B------:R-:W3:Y:S04]  /*50340*/  @P2 LDG.E.U16 R32, desc[UR6][R14.64] ;  /* 0x000000060e202981 */ /* 0x000ee8000c1e1500 */
[----:B------:R0:W3:Y:S02]  /*50350*/  @P2 LDG.E.U16 R31, desc[UR6][R18.64] ;  /* 0x00000006121f2981 */ /* 0x0000e4000c1e1500 */
[----:B0-----:R-:W-:-:S02]  /*50360*/  IMAD.MOV.U32 R19, RZ, RZ, R4 ;  /* 0x000000ffff137224 */ /* 0x001fc400078e0004 */
[----:B--2---:R-:W-:-:S05]  /*50370*/  IMAD.MOV.U32 R18, RZ, RZ, R2 ;  /* 0x000000ffff127224 */ /* 0x004fca00078e0002 */
[----:B------:R-:W2:Y:S01]  /*50380*/  @P4 LDG.E.U16 R0, desc[UR6][R18.64] ;  /* 0x0000000612004981 */ /* 0x000ea2000c1e1500 */
[----:B----4-:R-:W-:Y:S02]  /*50390*/  IMAD.MOV.U32 R12, RZ, RZ, R9 ;  /* 0x000000ffff0c7224 */ /* 0x010fe400078e0009 */
[----:B------:R-:W-:Y:S02]  /*503a0*/  IMAD.MOV.U32 R13, RZ, RZ, R10 ;  /* 0x000000ffff0d7224 */ /* 0x000fe400078e000a */
[----:B------:R-:W-:Y:S02]  /*503b0*/  IMAD.MOV.U32 R14, RZ, RZ, R3 ;  /* 0x000000ffff0e7224 */ /* 0x000fe400078e0003 */
[----:B------:R-:W-:Y:S02]  /*503c0*/  IMAD.MOV.U32 R15, RZ, RZ, R5 ;  /* 0x000000ffff0f7224 */ /* 0x000fe400078e0005 */
[----:B------:R-:W-:Y:S02]  /*503d0*/  IMAD.MOV.U32 R16, RZ, RZ, R8 ;  /* 0x000000ffff107224 */ /* 0x000fe400078e0008 */
[----:B---3--:R-:W-:Y:S01]  /*503e0*/  IMAD.MOV.U32 R17, RZ, RZ, R11 ;  /* 0x000000ffff117224 */ /* 0x008fe200078e000b */
[----:B------:R0:W3:Y:S04]  /*503f0*/  @P4 LDG.E.U16 R33, desc[UR6][R12.64] ;  /* 0x000000060c214981 */ /* 0x0000e8000c1e1500 */
[----:B------:R1:W-:Y:S04]  /*50400*/  @P2 STL [R1+0x28c0], R35 ;  /* 0x0028c02301002387 */ /* 0x0003e80000100800 */
[----:B------:R-:W4:Y:S04]  /*50410*/  @P4 LDG.E.U16 R34, desc[UR6][R16.64] ;  /* 0x0000000610224981 */ /* 0x000f28000c1e1500 */
[----:B------:R-:W3:Y:S04]  /*50420*/  @P4 LDG.E.U16 R41, desc[UR6][R14.64] ;  /* 0x000000060e294981 */ /* 0x000ee8000c1e1500 */
[----:B-1----:R-:W3:Y:S04]  /*50430*/  LDL R35, [R1+0x28a4] ;  /* 0x0028a40001237983 */ /* 0x002ee80000100800 */
[----:B------:R1:W-:Y:S04]  /*50440*/  @P2 STL [R1+0x28b8], R40 ;  /* 0x0028b82801002387 */ /* 0x0003e80000100800 */
[----:B------:R-:W-:Y:S04]  /*50450*/  @P2 STL [R1+0x28bc], R32 ;  /* 0x0028bc2001002387 */ /* 0x000fe80000100800 */
[----:B------:R0:W-:Y:S04]  /*50460*/  @P2 STL [R1+0x28c4], R31 ;  /* 0x0028c41f01002387 */ /* 0x0001e80000100800 */
[----:B------:R-:W3:Y:S04]  /*50470*/  LDL R28, [R1+0x28a0] ;  /* 0x0028a000011c7983 */ /* 0x000ee80000100800 */
[----:B-1----:R-:W3:Y:S04]  /*50480*/  LDL R40, [R1+0x289c] ;  /* 0x00289c0001287983 */ /* 0x002ee80000100800 */
[----:B0-----:R-:W3:Y:S04]  /*50490*/  LDL R31, [R1+0x2898] ;  /* 0x00289800011f7983 */ /* 0x001ee80000100800 */
[----:B------:R-:W-:Y:S04]  /*504a0*/  STL.64 [R1+0x15b8], R12 ;  /* 0x0015b80c01007387 */ /* 0x000fe80000100a00 */
[----:B------:R-:W3:Y:S04]  /*504b0*/  LDL.LU R10, [R1+0x768] ;  /* 0x00076800010a7983 */ /* 0x000ee80000300800 */
[----:B------:R-:W3:Y:S04]  /*504c0*/  LDL.LU R9, [R1+0x784] ;  /* 0x0007840001097983 */ /* 0x000ee80000300800 */
[----:B------:R-:W3:Y:S04]  /*504d0*/  LDL.LU R5, [R1+0x76c] ;  /* 0x00076c0001057983 */ /* 0x000ee80000300800 */
[----:B------:R-:W-:Y:S04]  /*504e0*/  STL.64 [R1+0x15c0], R14 ;  /* 0x0015c00e01007387 */ /* 0x000fe80000100a00 */
[----:B------:R-:W3:Y:S04]  /*504f0*/  LDL.LU R3, [R1+0x778] ;  /* 0x0007780001037983 */ /* 0x000ee80000300800 */
[----:B------:R-:W-:Y:S04]  /*50500*/  STL.64 [R1+0x15d0], R18 ;  /* 0x0015d01201007387 */ /* 0x000fe80000100a00 */
[----:B------:R-:W3:Y:S04]  /*50510*/  LDL.LU R2, [R1+0x770] ;  /* 0x0007700001027983 */ /* 0x000ee80000300800 */
[----:B------:R-:W-:Y:S04]  /*50520*/  STL.64 [R1+0x15c8], R16 ;  /* 0x0015c81001007387 */ /* 0x000fe80000100a00 */
[----:B--2---:R0:W-:Y:S04]  /*50530*/  @P4 STL [R1+0x28b4], R0 ;  /* 0x0028b40001004387 */ /* 0x0041e80000100800 */
[----:B0-----:R-:W2:Y:S04]  /*50540*/  LDL.LU R0, [R1+0x77c] ;  /* 0x00077c0001007983 */ /* 0x001ea80000300800 */
[----:B------:R-:W2:Y:S04]  /*50550*/  LDL.LU R8, [R1+0x774] ;  /* 0x0007740001087983 */ /* 0x000ea80000300800 */
[----:B------:R-:W2:Y:S01]  /*50560*/  LDL.LU R4, [R1+0x780] ;  /* 0x0007800001047983 */ /* 0x000ea20000300800 */
[----:B------:R-:W-:-:S03]  /*50570*/  ISETP.GT.AND P5, PT, R6, 0x4f, PT ;  /* 0x0000004f0600780c */ /* 0x000fc60003fa4270 */
[----:B------:R-:W2:Y:S04]  /*50580*/  LDL R30, [R1+0x2894] ;  /* 0x00289400011e7983 */ /* 0x000ea80000100800 */
[----:B------:R-:W2:Y:S04]  /*50590*/  LDL R32, [R1+0x2890] ;  /* 0x0028900001207983 */ /* 0x000ea80000100800 */
[----:B----4-:R0:W-:Y:S04]  /*505a0*/  @P4 STL [R1+0x28b0], R34 ;  /* 0x0028b02201004387 */ /* 0x0101e80000100800 */
[----:B0-----:R-:W4:Y:S04]  /*505b0*/  LDL R34, [R1+0x288c] ;  /* 0x00288c0001227983 */ /* 0x001f280000100800 */
[----:B---3--:R0:W-:Y:S01]  /*505c0*/  @P4 STL [R1+0x28ac], R41 ;  /* 0x0028ac2901004387 */ /* 0x0081e20000100800 */
[----:B------:R-:W-:-:S02]  /*505d0*/  IMAD.MOV.U32 R11, RZ, RZ, R10 ;  /* 0x000000ffff0b7224 */ /* 0x000fc400078e000a */
[----:B------:R-:W-:Y:S02]  /*505e0*/  IMAD.MOV.U32 R10, RZ, RZ, R9 ;  /* 0x000000ffff0a7224 */ /* 0x000fe400078e0009 */
[----:B------:R-:W-:Y:S02]  /*505f0*/  IMAD.MOV.U32 R13, RZ, RZ, R5 ;  /* 0x000000ffff0d7224 */ /* 0x000fe400078e0005 */
[----:B------:R-:W-:Y:S01]  /*50600*/  IMAD.MOV.U32 R12, RZ, RZ, R3 ;  /* 0x000000ffff0c7224 */ /* 0x000fe200078e0003 */
[----:B0-----:R-:W3:Y:S04]  /*50610*/  LDL R41, [R1+0x2888] ;  /* 0x0028880001297983 */ /* 0x001ee80000100800 */
[----:B------:R-:W-:Y:S04]  /*50620*/  @P4 STL [R1+0x28a8], R33 ;  /* 0x0028a82101004387 */ /* 0x000fe80000100800 */
[----:B------:R-:W3:Y:S04]  /*50630*/  LDL.LU R5, [R1+0x788] ;  /* 0x0007880001057983 */ /* 0x000ee80000300800 */
[----:B------:R-:W4:Y:S01]  /*50640*/  LDL.LU R3, [R1+0x7a0] ;  /* 0x0007a00001037983 */ /* 0x000f220000300800 */
[----:B------:R-:W-:-:S03]  /*50650*/  IMAD.MOV.U32 R17, RZ, RZ, R2 ;  /* 0x000000ffff117224 */ /* 0x000fc600078e0002 */
[----:B------:R-:W-:Y:S04]  /*50660*/  STL.64 [R1+0x1598], R10 ;  /* 0x0015980a01007387 */ /* 0x000fe80000100a00 */
[----:B------:R-:W-:Y:S04]  /*50670*/  STL.64 [R1+0x15a0], R12 ;  /* 0x0015a00c01007387 */ /* 0x000fe80000100a00 */
[----:B------:R-:W4:Y:S04]  /*50680*/  LDL.LU R2, [R1+0x78c] ;  /* 0x00078c0001027983 */ /* 0x000f280000300800 */
[----:B------:R-:W4:Y:S04]  /*50690*/  @P5 LDG.E.U16 R40, desc[UR6][R12.64] ;  /* 0x000000060c285981 */ /* 0x000f28000c1e1500 */
[----:B------:R3:W4:Y:S01]  /*506a0*/  @P5 LDG.E.U16 R31, desc[UR6][R10.64] ;  /* 0x000000060a1f5981 */ /* 0x000722000c1e1500 */
[----:B--2---:R-:W-:-:S02]  /*506b0*/  IMAD.MOV.U32 R9, RZ, RZ, R8 ;  /* 0x000000ffff097224 */ /* 0x004fc400078e0008 */
[----:B------:R-:W-:Y:S02]  /*506c0*/  IMAD.MOV.U32 R8, RZ, RZ, R4 ;  /* 0x000000ffff087224 */ /* 0x000fe400078e0004 */
[----:B------:R-:W-:Y:S02]  /*506d0*/  IMAD.MOV.U32 R16, RZ, RZ, R0 ;  /* 0x000000ffff107224 */ /* 0x000fe400078e0000 */
[----:B------:R-:W2:Y:S04]  /*506e0*/  LDL.LU R0, [R1+0x7a4] ;  /* 0x0007a40001007983 */ /* 0x000ea80000300800 */
[----:B------:R-:W2:Y:S04]  /*506f0*/  @P5 LDG.E.U16 R35, desc[UR6][R8.64] ;  /* 0x0000000608235981 */ /* 0x000ea8000c1e1500 */
[----:B------:R-:W-:Y:S04]  /*50700*/  STL.64 [R1+0x15a8], R16 ;  /* 0x0015a81001007387 */ /* 0x000fe80000100a00 */
[----:B------:R0:W-:Y:S04]  /*50710*/  STL.64 [R1+0x15b0], R8 ;  /* 0x0015b00801007387 */ /* 0x0001e80000100a00 */
[----:B------:R-:W2:Y:S04]  /*50720*/  @P5 LDG.E.U16 R28, desc[UR6][R16.64] ;  /* 0x00000006101c5981 */ /* 0x000ea8000c1e1500 */
[----:B0-----:R-:W2:Y:S04]  /*50730*/  LDL.LU R9, [R1+0x790] ;  /* 0x0007900001097983 */ /* 0x001ea80000300800 */
[----:B------:R-:W2:Y:S04]  /*50740*/  LDL.LU R8, [R1+0x798] ;  /* 0x0007980001087983 */ /* 0x000ea80000300800 */
[----:B------:R-:W2:Y:S04]  /*50750*/  LDL.LU R14, [R1+0x794] ;  /* 0x00079400010e7983 */ /* 0x000ea80000300800 */
[----:B------:R-:W2:Y:S04]  /*50760*/  LDL.LU R4, [R1+0x79c] ;  /* 0x00079c0001047983 */ /* 0x000ea80000300800 */
[----:B------:R-:W2:Y:S01]  /*50770*/  LDL R33, [R1+0x2884] ;  /* 0x0028840001217983 */ /* 0x000ea20000100800 */
[----:B------:R-:W-:Y:S01]  /*50780*/  ISETP.GT.AND P2, PT, R6, 0x50, PT ;  /* 0x000000500600780c */ /* 0x000fe20003f44270 */
[----:B---3--:R-:W-:-:S02]  /*50790*/  IMAD.MOV.U32 R11, RZ, RZ, R5 ;  /* 0x000000ffff0b7224 */ /* 0x008fc400078e0005 */
[----:B----4-:R-:W-:Y:S02]  /*507a0*/  IMAD.MOV.U32 R10, RZ, RZ, R3 ;  /* 0x000000ffff0a7224 */ /* 0x010fe400078e0003 */
[----:B------:R-:W-:Y:S01]  /*507b0*/  IMAD.MOV.U32 R13, RZ, RZ, R2 ;  /* 0x000000ffff0d7224 */ /* 0x000fe200078e0002 */
[----:B------:R-:W-:-:S07]  /*507c0*/  ISETP.GT.AND P4, PT, R6, 0x51, PT ;  /* 0x000000510600780c */ /* 0x000fce0003f84270 */
[----:B------:R0:W3:Y:S04]  /*507d0*/  @P2 LDG.E.U16 R41, desc[UR6][R10.64] ;  /* 0x000000060a292981 */ /* 0x0000e8000c1e1500 */
[----:B--2---:R1:W-:Y:S01]  /*507e0*/  @P5 STL [R1+0x28a4], R35 ;  /* 0x0028a42301005387 */ /* 0x0043e20000100800 */
[----:B------:R-:W-:-:S05]  /*507f0*/  IMAD.MOV.U32 R12, RZ, RZ, R0 ;  /* 0x000000ffff0c7224 */ /* 0x000fca00078e0000 */
[----:B------:R2:W4:Y:S04]  /*50800*/  @P2 LDG.E.U16 R34, desc[UR6][R12.64] ;  /* 0x000000060c222981 */ /* 0x000528000c1e1500 */
[----:B-1----:R-:W2:Y:S04]  /*50810*/  LDL R35, [R1+0x2880] ;  /* 0x0028800001237983 */ /* 0x002ea80000100800 */
[----:B------:R1:W-:Y:S04]  /*50820*/  @P5 STL [R1+0x289c], R40 ;  /* 0x00289c2801005387 */ /* 0x0003e80000100800 */
[----:B------:R-:W2:Y:S01]  /*50830*/  @P2 LDG.E.U16 R32, desc[UR6][R8.64] ;  /* 0x0000000608202981 */ /* 0x000ea2000c1e1500 */
[----:B------:R-:W-:-:S03]  /*50840*/  IMAD.MOV.U32 R15, RZ, RZ, R14 ;  /* 0x000000ffff0f7224 */ /* 0x000fc600078e000e */
[----:B-1----:R-:W2:Y:S04]  /*50850*/  LDL R40, [R1+0x287c] ;  /* 0x00287c0001287983 */ /* 0x002ea80000100800 */
[----:B------:R1:W-:Y:S04]  /*50860*/  @P5 STL [R1+0x2898], R31 ;  /* 0x0028981f01005387 */ /* 0x0003e80000100800 */
[----:B------:R-:W-:Y:S04]  /*50870*/  @P5 STL [R1+0x28a0], R28 ;  /* 0x0028a01c01005387 */ /* 0x000fe80000100800 */
[----:B------:R-:W2:Y:S04]  /*50880*/  LDL.LU R5, [R1+0x7a8] ;  /* 0x0007a80001057983 */ /* 0x000ea80000300800 */
[----:B------:R-:W0:Y:S04]  /*50890*/  LDL.LU R3, [R1+0x7b8] ;  /* 0x0007b80001037983 */ /* 0x000e280000300800 */
[----:B------:R-:W-:Y:S01]  /*508a0*/  STL.64 [R1+0x1578], R10 ;  /* 0x0015780a01007387 */ /* 0x000fe20000100a00 */
[----:B------:R-:W-:-:S03]  /*508b0*/  IMAD.MOV.U32 R14, RZ, RZ, R4 ;  /* 0x000000ffff0e7224 */ /* 0x000fc600078e0004 */
[----:B------:R-:W2:Y:S04]  /*508c0*/  LDL.LU R2, [R1+0x7ac] ;  /* 0x0007ac0001027983 */ /* 0x000ea80000300800 */
[----:B------:R-:W2:Y:S04]  /*508d0*/  LDL.LU R0, [R1+0x7bc] ;  /* 0x0007bc0001007983 */ /* 0x000ea80000300800 */
[----:B------:R-:W-:Y:S04]  /*508e0*/  STL.64 [R1+0x1580], R12 ;  /* 0x0015800c01007387 */ /* 0x000fe80000100a00 */
[----:B-1----:R-:W2:Y:S04]  /*508f0*/  LDL R31, [R1+0x2878] ;  /* 0x00287800011f7983 */ /* 0x002ea80000100800 */
[----:B------:R1:W-:Y:S04]  /*50900*/  STL.64 [R1+0x1590], R14 ;  /* 0x0015900e01007387 */ /* 0x0003e80000100a00 */
[----:B------:R-:W2:Y:S04]  /*50910*/  @P2 LDG.E.U16 R30, desc[UR6][R14.64] ;  /* 0x000000060e1e2981 */ /* 0x000ea8000c1e1500 */
[----:B------:R3:W-:Y:S04]  /*50920*/  STL.64 [R1+0x1588], R8 ;  /* 0x0015880801007387 */ /* 0x0007e80000100a00 */
[----:B-1----:R-:W2:Y:S04]  /*50930*/  LDL.LU R15, [R1+0x7b0] ;  /* 0x0007b000010f7983 */ /* 0x002ea80000300800 */
[----:B------:R-:W2:Y:S04]  /*50940*/  LDL.LU R14, [R1+0x7c0] ;  /* 0x0007c000010e7983 */ /* 0x000ea80000300800 */
[----:B---3--:R-:W3:Y:S04]  /*50950*/  LDL.LU R9, [R1+0x7b4] ;  /* 0x0007b40001097983 */ /* 0x008ee80000300800 */
[----:B------:R-:W4:Y:S04]  /*50960*/  LDL.LU R4, [R1+0x7c4] ;  /* 0x0007c40001047983 */ /* 0x000f280000300800 */
[----:B--2---:R-:W2:Y:S01]  /*50970*/  @P4 LDG.E.U16 R35, desc[UR6][R14.64] ;  /* 0x000000060e234981 */ /* 0x004ea2000c1e1500 */
[----:B---3--:R-:W-:-:S02]  /*50980*/  IMAD.MOV.U32 R17, RZ, RZ, R9 ;  /* 0x000000ffff117224 */ /* 0x008fc400078e0009 */
[----:B----4-:R-:W-:-:S05]  /*50990*/  IMAD.MOV.U32 R16, RZ, RZ, R4 ;  /* 0x000000ffff107224 */ /* 0x010fca00078e0004 */
[----:B------:R-:W3:Y:S04]  /*509a0*/  @P4 LDG.E.U16 R33, desc[UR6][R16.64] ;  /* 0x0000000610214981 */ /* 0x000ee8000c1e1500 */
[----:B------:R1:W-:Y:S01]  /*509b0*/  @P2 STL [R1+0x2890], R32 ;  /* 0x0028902001002387 */ /* 0x0003e20000100800 */
[----:B0-----:R-:W-:Y:S02]  /*509c0*/  IMAD.MOV.U32 R10, RZ, RZ, R3 ;  /* 0x000000ffff0a7224 */ /* 0x001fe400078e0003 */
[----:B------:R-:W-:Y:S02]  /*509d0*/  IMAD.MOV.U32 R11, RZ, RZ, R5 ;  /* 0x000000ffff0b7224 */ /* 0x000fe400078e0005 */
[----:B------:R-:W-:Y:S01]  /*509e0*/  IMAD.MOV.U32 R12, RZ, RZ, R0 ;  /* 0x000000ffff0c7224 */ /* 0x000fe200078e0000 */
[----:B------:R-:W-:-:S02]  /*509f0*/  MOV R13, R2 ;  /* 0x00000002000d7202 */ /* 0x000fc40000000f00 */
[----:B------:R-:W4:Y:S04]  /*50a00*/  @P4 LDG.E.U16 R31, desc[UR6][R10.64] ;  /* 0x000000060a1f4981 */ /* 0x000f28000c1e1500 */
[----:B-1----:R-:W4:Y:S04]  /*50a10*/  LDL R32, [R1+0x2874] ;  /* 0x0028740001207983 */ /* 0x002f280000100800 */
[----:B------:R0:W-:Y:S04]  /*50a20*/  @P2 STL [R1+0x2888], R41 ;  /* 0x0028882901002387 */ /* 0x0001e80000100800 */
[----:B------:R1:W-:Y:S04]  /*50a30*/  @P2 STL [R1+0x288c], R34 ;  /* 0x00288c2201002387 */ /* 0x0003e80000100800 */
[----:B------:R1:W-:Y:S04]  /*50a40*/  @P2 STL [R1+0x2894], R30 ;  /* 0x0028941e01002387 */ /* 0x0003e80000100800 */
[----:B------:R-:W4:Y:S04]  /*50a50*/  @P4 LDG.E.U16 R40, desc[UR6][R12.64] ;  /* 0x000000060c284981 */ /* 0x000f28000c1e1500 */
[----:B0-----:R-:W4:Y:S04]  /*50a60*/  LDL R41, [R1+0x286c] ;  /* 0x00286c0001297983 */ /* 0x001f280000100800 */
[----:B-1----:R-:W4:Y:S04]  /*50a70*/  LDL R34, [R1+0x2870] ;  /* 0x0028700001227983 */ /* 0x002f280000100800 */
[----:B------:R-:W-:Y:S04]  /*50a80*/  STL.64 [R1+0x1558], R10 ;  /* 0x0015580a01007387 */ /* 0x000fe80000100a00 */
[----:B------:R-:W4:Y:S04]  /*50a90*/  LDL.LU R8, [R1+0x7c8] ;  /* 0x0007c80001087983 */ /* 0x000f280000300800 */
[----:B------:R-:W4:Y:S04]  /*50aa0*/  LDL.LU R5, [R1+0x7e4] ;  /* 0x0007e40001057983 */ /* 0x000f280000300800 */
[----:B------:R-:W-:Y:S04]  /*50ab0*/  STL.64 [R1+0x1560], R12 ;  /* 0x0015600c01007387 */ /* 0x000fe80000100a00 */
[----:B------:R-:W4:Y:S04]  /*50ac0*/  LDL.LU R3, [R1+0x7cc] ;  /* 0x0007cc0001037983 */ /* 0x000f280000300800 */
[----:B------:R-:W4:Y:S04]  /*50ad0*/  LDL.LU R2, [R1+0x7d8] ;  /* 0x0007d80001027983 */ /* 0x000f280000300800 */
[----:B------:R-:W4:Y:S04]  /*50ae0*/  LDL R0, [R1+0x2868] ;  /* 0x0028680001007983 */ /* 0x000f280000100800 */
[----:B------:R-:W-:Y:S04]  /*50af0*/  STL.64 [R1+0x1570], R16 ;  /* 0x0015701001007387 */ /* 0x000fe80000100a00 */
[----:B------:R-:W-:Y:S04]  /*50b00*/  STL.64 [R1+0x1568], R14 ;  /* 0x0015680e01007387 */ /* 0x000fe80000100a00 */
[----:B------:R-:W4:Y:S04]  /*50b10*/  LDL R30, [R1+0x2864] ;  /* 0x00286400011e7983 */ /* 0x000f280000100800 */
[----:B---3--:R0:W-:Y:S04]  /*50b20*/  @P4 STL [R1+0x2884], R33 ;  /* 0x0028842101004387 */ /* 0x0081e80000100800 */
[----:B0-----:R-:W3:Y:S04]  /*50b30*/  LDL R33, [R1+0x2860] ;  /* 0x0028600001217983 */ /* 0x001ee80000100800 */
[----:B--2---:R0:W-:Y:S04]  /*50b40*/  @P4 STL [R1+0x2880], R35 ;  /* 0x0028802301004387 */ /* 0x0041e80000100800 */
[----:B0-----:R-:W2:Y:S04]  /*50b50*/  LDL R35, [R1+0x285c] ;  /* 0x00285c0001237983 */ /* 0x001ea80000100800 */
[----:B------:R-:W2:Y:S04]  /*50b60*/  LDL.LU R19, [R1+0x7d0] ;  /* 0x0007d00001137983 */ /* 0x000ea80000300800 */
[----:B------:R-:W2:Y:S04]  /*50b70*/  LDL.LU R18, [R1+0x7dc] ;  /* 0x0007dc0001127983 */ /* 0x000ea80000300800 */
[----:B------:R-:W3:Y:S04]  /*50b80*/  LDL.LU R13, [R1+0x7d4] ;  /* 0x0007d400010d7983 */ /* 0x000ee80000300800 */
[----:B------:R-:W3:Y:S01]  /*50b90*/  LDL.LU R4, [R1+0x7e0] ;  /* 0x0007e00001047983 */ /* 0x000ee20000300800 */
[----:B------:R-:W-:-:S03]  /*50ba0*/  ISETP.GT.AND P5, PT, R6, 0x52, PT ;  /* 0x000000520600780c */ /* 0x000fc60003fa4270 */
[----:B----4-:R0:W-:Y:S01]  /*50bb0*/  @P4 STL [R1+0x287c], R40 ;  /* 0x00287c2801004387 */ /* 0x0101e20000100800 */
[----:B------:R-:W-:Y:S02]  /*50bc0*/  IMAD.MOV.U32 R14, RZ, RZ, R5 ;  /* 0x000000ffff0e7224 */ /* 0x000fe400078e0005 */
[----:B------:R-:W-:Y:S02]  /*50bd0*/  IMAD.MOV.U32 R15, RZ, RZ, R8 ;  /* 0x000000ffff0f7224 */ /* 0x000fe400078e0008 */
[----:B------:R-:W-:Y:S02]  /*50be0*/  IMAD.MOV.U32 R16, RZ, RZ, R2 ;  /* 0x000000ffff107224 */ /* 0x000fe400078e0002 */
[----:B------:R-:W-:Y:S01]  /*50bf0*/  IMAD.MOV.U32 R17, RZ, RZ, R3 ;  /* 0x000000ffff117224 */ /* 0x000fe200078e0003 */
[----:B0-----:R-:W4:Y:S04]  /*50c00*/  LDL R40, [R1+0x2858] ;  /* 0x0028580001287983 */ /* 0x001f280000100800 */
[----:B------:R0:W-:Y:S04]  /*50c10*/  @P4 STL [R1+0x2878], R31 ;  /* 0x0028781f01004387 */ /* 0x0001e80000100800 */
[----:B------:R-:W4:Y:S04]  /*50c20*/  LDL.LU R9, [R1+0x7e8] ;  /* 0x0007e80001097983 */ /* 0x000f280000300800 */
[----:B------:R-:W4:Y:S04]  /*50c30*/  LDL.LU R8, [R1+0x800] ;  /* 0x0008000001087983 */ /* 0x000f280000300800 */
[----:B------:R1:W-:Y:S04]  /*50c40*/  STL.64 [R1+0x1538], R14 ;  /* 0x0015380e01007387 */ /* 0x0003e80000100a00 */
[----:B------:R0:W-:Y:S04]  /*50c50*/  STL.64 [R1+0x1540], R16 ;  /* 0x0015401001007387 */ /* 0x0001e80000100a00 */
[----:B------:R-:W4:Y:S04]  /*50c60*/  LDL.LU R12, [R1+0x7ec] ;  /* 0x0007ec00010c7983 */ /* 0x000f280000300800 */
[----:B------:R-:W4:Y:S04]  /*50c70*/  LDL.LU R11, [R1+0x804] ;  /* 0x00080400010b7983 */ /* 0x000f280000300800 */
[----:B------:R-:W1:Y:S04]  /*50c80*/  LDL.LU R10, [R1+0x7f0] ;  /* 0x0007f000010a7983 */ /* 0x000e680000300800 */
[----:B------:R-:W4:Y:S04]  /*50c90*/  @P5 LDG.E.U16 R41, desc[UR6][R16.64] ;  /* 0x0000000610295981 */ /* 0x000f28000c1e1500 */
[----:B------:R-:W4:Y:S04]  /*50ca0*/  LDL.LU R5, [R1+0x7f8] ;  /* 0x0007f80001057983 */ /* 0x000f280000300800 */
[----:B------:R-:W4:Y:S04]  /*50cb0*/  LDL.LU R3, [R1+0x7f4] ;  /* 0x0007f40001037983 */ /* 0x000f280000300800 */
[----:B------:R-:W4:Y:S04]  /*50cc0*/  LDL.LU R2, [R1+0x7fc] ;  /* 0x0007fc0001027983 */ /* 0x000f280000300800 */
[----:B------:R1:W4:Y:S04]  /*50cd0*/  @P5 LDG.E.U16 R0, desc[UR6][R14.64] ;  /* 0x000000060e005981 */ /* 0x000328000c1e1500 */
[----:B--2---:R-:W2:Y:S01]  /*50ce0*/  @P5 LDG.E.U16 R34, desc[UR6][R18.64] ;  /* 0x0000000612225981 */ /* 0x004ea2000c1e1500 */
[----:B---3--:R-:W-:-:S02]  /*50cf0*/  IMAD.MOV.U32 R23, RZ, RZ, R13 ;  /* 0x000000ffff177224 */ /* 0x008fc400078e000d */
[----:B------:R-:W-:-:S05]  /*50d00*/  IMAD.MOV.U32 R22, RZ, RZ, R4 ;  /* 0x000000ffff167224 */ /* 0x000fca00078e0004 */
[----:B------:R-:W3:Y:S01]  /*50d10*/  @P5 LDG.E.U16 R32, desc[UR6][R22.64] ;  /* 0x0000000616205981 */ /* 0x000ee2000c1e1500 */
[----:B------:R-:W-:-:S03]  /*50d20*/  ISETP.GT.AND P2, PT, R6, 0x53, PT ;  /* 0x000000530600780c */ /* 0x000fc60003f44270 */
[----:B------:R-:W-:Y:S04]  /*50d30*/  STL.64 [R1+0x1550], R22 ;  /* 0x0015501601007387 */ /* 0x000fe80000100a00 */
[----:B0-----:R-:W2:Y:S04]  /*50d40*/  LDL R31, [R1+0x2854] ;  /* 0x00285400011f7983 */ /* 0x001ea80000100800 */
[----:B------:R-:W-:Y:S01]  /*50d50*/  STL.64 [R1+0x1548], R18 ;  /* 0x0015481201007387 */ /* 0x000fe20000100a00 */
[----:B----4-:R-:W-:Y:S02]  /*50d60*/  IMAD.MOV.U32 R13, RZ, RZ, R12 ;  /* 0x000000ffff0d7224 */ /* 0x010fe400078e000c */
[----:B------:R-:W-:-:S02]  /*50d70*/  IMAD.MOV.U32 R12, RZ, RZ, R11 ;  /* 0x000000ffff0c7224 */ /* 0x000fc400078e000b */
[----:B-1----:R-:W-:Y:S01]  /*50d80*/  IMAD.MOV.U32 R15, RZ, RZ, R10 ;  /* 0x000000ffff0f7224 */ /* 0x002fe200078e000a */
[----:B------:R-:W4:Y:S01]  /*50d90*/  @P2 LDG.E.U16 R40, desc[UR6][R8.64] ;  /* 0x0000000608282981 */ /* 0x000f22000c1e1500 */
[----:B------:R-:W-:Y:S02]  /*50da0*/  IMAD.MOV.U32 R14, RZ, RZ, R5 ;  /* 0x000000ffff0e7224 */ /* 0x000fe400078e0005 */
[----:B------:R-:W-:Y:S02]  /*50db0*/  IMAD.MOV.U32 R17, RZ, RZ, R3 ;  /* 0x000000ffff117224 */ /* 0x000fe400078e0003 */
[----:B------:R-:W-:Y:S01]  /*50dc0*/  IMAD.MOV.U32 R16, RZ, RZ, R2 ;  /* 0x000000ffff107224 */ /* 0x000fe200078e0002 */
[----:B------:R-:W4:Y:S04]  /*50dd0*/  @P2 LDG.E.U16 R35, desc[UR6][R12.64] ;  /* 0x000000060c232981 */ /* 0x000f28000c1e1500 */
[----:B------:R-:W4:Y:S04]  /*50de0*/  @P2 LDG.E.U16 R33, desc[UR6][R14.64] ;  /* 0x000000060e212981 */ /* 0x000f28000c1e1500 */
[----:B------:R-:W4:Y:S04]  /*50df0*/  @P2 LDG.E.U16 R30, desc[UR6][R16.64] ;  /* 0x00000006101e2981 */ /* 0x000f28000c1e1500 */
[----:B---3--:R0:W-:Y:S04]  /*50e00*/  @P5 STL [R1+0x2874], R32 ;  /* 0x0028742001005387 */ /* 0x0081e80000100800 */
[----:B0-----:R-:W3:Y:S04]  /*50e10*/  LDL R32, [R1+0x2850] ;  /* 0x0028500001207983 */ /* 0x001ee80000100800 */
[----:B--2---:R0:W-:Y:S04]  /*50e20*/  @P5 STL [R1+0x2870], R34 ;  /* 0x0028702201005387 */ /* 0x0041e80000100800 */
[----:B0-----:R-:W2:Y:S04]  /*50e30*/  LDL R34, [R1+0x284c] ;  /* 0x00284c0001227983 */ /* 0x001ea80000100800 */
[----:B------:R0:W-:Y:S04]  /*50e40*/  @P5 STL [R1+0x286c], R41 ;  /* 0x00286c2901005387 */ /* 0x0001e80000100800 */
[----:B0-----:R-:W2:Y:S04]  /*50e50*/  LDL R41, [R1+0x2848] ;  /* 0x0028480001297983 */ /* 0x001ea80000100800 */
[----:B------:R-:W2:Y:S04]  /*50e60*/  LDL.LU R4, [R1+0x808] ;  /* 0x0008080001047983 */ /* 0x000ea80000300800 */
[----:B------:R0:W-:Y:S04]  /*50e70*/  @P5 STL [R1+0x2868], R0 ;  /* 0x0028680001005387 */ /* 0x0001e80000100800 */
[----:B0-----:R-:W3:Y:S04]  /*50e80*/  LDL.LU R0, [R1+0x818] ;  /* 0x0008180001007983 */ /* 0x001ee80000300800 */
[----:B------:R-:W-:Y:S04]  /*50e90*/  STL.64 [R1+0x1518], R8 ;  /* 0x0015180801007387 */ /* 0x000fe80000100a00 */
[----:B------:R0:W-:Y:S04]  /*50ea0*/  STL.64 [R1+0x1520], R12 ;  /* 0x0015200c01007387 */ /* 0x0001e80000100a00 */
[----:B------:R-:W-:Y:S04]  /*50eb0*/  STL.64 [R1+0x1528], R14 ;  /* 0x0015280e01007387 */ /* 0x000fe80000100a00 */
[----:B------:R-:W-:Y:S04]  /*50ec0*/  STL.64 [R1+0x1530], R16 ;  /* 0x0015301001007387 */ /* 0x000fe80000100a00 */
[----:B------:R-:W3:Y:S04]  /*50ed0*/  LDL.LU R11, [R1+0x80c] ;  /* 0x00080c00010b7983 */ /* 0x000ee80000300800 */
[----:B------:R-:W3:Y:S04]  /*50ee0*/  LDL.LU R10, [R1+0x81c] ;  /* 0x00081c00010a7983 */ /* 0x000ee80000300800 */
[----:B------:R-:W3:Y:S04]  /*50ef0*/  LDL.LU R3, [R1+0x810] ;  /* 0x0008100001037983 */ /* 0x000ee80000300800 */
[----:B------:R-:W3:Y:S04]  /*50f00*/  LDL.LU R2, [R1+0x820] ;  /* 0x0008200001027983 */ /* 0x000ee80000300800 */
[----:B0-----:R-:W3:Y:S04]  /*50f10*/  LDL.LU R13, [R1+0x814] ;  /* 0x00081400010d7983 */ /* 0x001ee80000300800 */
[----:B------:R-:W3:Y:S01]  /*50f20*/  LDL.LU R12, [R1+0x824] ;  /* 0x00082400010c7983 */ /* 0x000ee20000300800 */
[----:B------:R-:W-:-:S03]  /*50f30*/  ISETP.GT.AND P4, PT, R6, 0x54, PT ;  /* 0x000000540600780c */ /* 0x000fc60003f84270 */
[----:B----4-:R-:W-:Y:S04]  /*50f40*/  @P2 STL [R1+0x2858], R40 ;  /* 0x0028582801002387 */ /* 0x010fe80000100800 */
[----:B------:R0:W-:Y:S04]  /*50f50*/  @P2 STL [R1+0x285c], R35 ;  /* 0x00285c2301002387 */ /* 0x0001e80000100800 */
[----:B------:R1:W-:Y:S04]  /*50f60*/  @P2 STL [R1+0x2860], R33 ;  /* 0x0028602101002387 */ /* 0x0003e80000100800 */
[----:B------:R-:W-:Y:S04]  /*50f70*/  @P2 STL [R1+0x2864], R30 ;  /* 0x0028641e01002387 */ /* 0x000fe80000100800 */
[----:B------:R-:W4:Y:S01]  /*50f80*/  LDL.LU R5, [R1+0x828] ;  /* 0x0008280001057983 */ /* 0x000f220000300800 */
[----:B--2---:R-:W-:-:S03]  /*50f90*/  IMAD.MOV.U32 R9, RZ, RZ, R4 ;  /* 0x000000ffff097224 */ /* 0x004fc600078e0004 */
[----:B------:R-:W2:Y:S04]  /*50fa0*/  LDL.LU R4, [R1+0x844] ;  /* 0x0008440001047983 */ /* 0x000ea80000300800 */
[----:B0-----:R-:W2:Y:S01]  /*50fb0*/  LDL R35, [R1+0x2844] ;  /* 0x0028440001237983 */ /* 0x001ea20000100800 */
[----:B---3--:R-:W-:Y:S02]  /*50fc0*/  IMAD.MOV.U32 R8, RZ, RZ, R0 ;  /* 0x000000ffff087224 */ /* 0x008fe400078e0000 */
[----:B------:R-:W-:Y:S02]  /*50fd0*/  IMAD.MOV.U32 R15, RZ, RZ, R11 ;  /* 0x000000ffff0f7224 */ /* 0x000fe400078e000b */
[----:B------:R-:W-:Y:S01]  /*50fe0*/  IMAD.MOV.U32 R14, RZ, RZ, R10 ;  /* 0x000000ffff0e7224 */ /* 0x000fe200078e000a */
[----:B------:R-:W-:Y:S01]  /*50ff0*/  STL.64 [R1+0x14f8], R8 ;  /* 0x0014f80801007387 */ /* 0x000fe20000100a00 */
[----:B------:R-:W-:-:S02]  /*51000*/  IMAD.MOV.U32 R10, RZ, RZ, R2 ;  /* 0x000000ffff0a7224 */ /* 0x000fc400078e0002 */
[----:B------:R-:W-:Y:S01]  /*51010*/  IMAD.MOV.U32 R11, RZ, RZ, R3 ;  /* 0x000000ffff0b7224 */ /* 0x000fe200078e0003 */
[----:B------:R-:W3:Y:S04]  /*51020*/  LDL R0, [R1+0x2840] ;  /* 0x0028400001007983 */ /* 0x000ee80000100800 */
[----:B------:R-:W3:Y:S04]  /*51030*/  LDL R40, [R1+0x283c] ;  /* 0x00283c0001287983 */ /* 0x000ee80000100800 */
[----:B-1----:R-:W3:Y:S04]  /*51040*/  LDL R33, [R1+0x2838] ;  /* 0x0028380001217983 */ /* 0x002ee80000100800 */
[----:B------:R-:W3:Y:S04]  /*51050*/  LDL.LU R3, [R1+0x82c] ;  /* 0x00082c0001037983 */ /* 0x000ee80000300800 */
[----:B------:R-:W-:Y:S04]  /*51060*/  STL.64 [R1+0x1500], R14 ;  /* 0x0015000e01007387 */ /* 0x000fe80000100a00 */
[----:B------:R-:W3:Y:S04]  /*51070*/  LDL.LU R2, [R1+0x838] ;  /* 0x0008380001027983 */ /* 0x000ee80000300800 */
[----:B------:R-:W-:Y:S04]  /*51080*/  STL.64 [R1+0x1508], R10 ;  /* 0x0015080a01007387 */ /* 0x000fe80000100a00 */
[----:B------:R0:W-:Y:S04]  /*51090*/  STL.64 [R1+0x1510], R12 ;  /* 0x0015100c01007387 */ /* 0x0001e80000100a00 */
[----:B------:R-:W3:Y:S04]  /*510a0*/  @P4 LDG.E.U16 R31, desc[UR6][R12.64] ;  /* 0x000000060c1f4981 */ /* 0x000ee8000c1e1500 */
[----:B------:R4:W3:Y:S04]  /*510b0*/  @P4 LDG.E.U16 R41, desc[UR6][R8.64] ;  /* 0x0000000608294981 */ /* 0x0008e8000c1e1500 */
        /* <DEDUP_REMOVED lines=8> */
[----:B--2---:R-:W-:-:S10]  /*51140*/  IMAD.MOV.U32 R8, RZ, RZ, R4 ;  /* 0x000000ffff087224 */ /* 0x004fd400078e0004 */
[----:B---3--:R0:W2:Y:S01]  /*51150*/  @P5 LDG.E.U16 R33, desc[UR6][R8.64] ;  /* 0x0000000608215981 */ /* 0x0080a2000c1e1500 */
[----:B-1----:R-:W-:-:S03]  /*51160*/  IMAD.MOV.U32 R15, RZ, RZ, R3 ;  /* 0x000000ffff0f7224 */ /* 0x002fc600078e0003 */
[----:B------:R1:W-:Y:S04]  /*51170*/  @P4 STL [R1+0x2848], R41 ;  /* 0x0028482901004387 */ /* 0x0003e80000100800 */
[----:B------:R3:W-:Y:S04]  /*51180*/  @P4 STL [R1+0x284c], R34 ;  /* 0x00284c2201004387 */ /* 0x0007e80000100800 */
[----:B------:R-:W-:Y:S04]  /*51190*/  @P4 STL [R1+0x2850], R32 ;  /* 0x0028502001004387 */ /* 0x000fe80000100800 */
[----:B------:R-:W-:Y:S04]  /*511a0*/  @P4 STL [R1+0x2854], R31 ;  /* 0x0028541f01004387 */ /* 0x000fe80000100800 */
[----:B------:R-:W4:Y:S04]  /*511b0*/  LDL R29, [R1+0x2834] ;  /* 0x00283400011d7983 */ /* 0x000f280000100800 */
[----:B------:R-:W2:Y:S04]  /*511c0*/  LDL R28, [R1+0x2830] ;  /* 0x00283000011c7983 */ /* 0x000ea80000100800 */
[----:B------:R-:W2:Y:S04]  /*511d0*/  LDL R30, [R1+0x282c] ;  /* 0x00282c00011e7983 */ /* 0x000ea80000100800 */
[----:B------:R0:W-:Y:S01]  /*511e0*/  STL.64 [R1+0x14d8], R8 ;  /* 0x0014d80801007387 */ /* 0x0001e20000100a00 */
[----:B------:R-:W-:-:S02]  /*511f0*/  IMAD.MOV.U32 R14, RZ, RZ, R2 ;  /* 0x000000ffff0e7224 */ /* 0x000fc400078e0002 */
[----:B------:R-:W-:Y:S02]  /*51200*/  IMAD.MOV.U32 R17, RZ, RZ, R13 ;  /* 0x000000ffff117224 */ /* 0x000fe400078e000d */
[----:B------:R-:W-:Y:S02]  /*51210*/  IMAD.MOV.U32 R16, RZ, RZ, R12 ;  /* 0x000000ffff107224 */ /* 0x000fe400078e000c */
[----:B------:R-:W-:Y:S02]  /*51220*/  IMAD.MOV.U32 R19, RZ, RZ, R11 ;  /* 0x000000ffff137224 */ /* 0x000fe400078e000b */
[----:B------:R-:W-:Y:S01]  /*51230*/  IMAD.MOV.U32 R18, RZ, RZ, R10 ;  /* 0x000000ffff127224 */ /* 0x000fe200078e000a */
[----:B-1----:R-:W2:Y:S04]  /*51240*/  LDL R41, [R1+0x2828] ;  /* 0x0028280001297983 */ /* 0x002ea80000100800 */
[----:B------:R-:W2:Y:S04]  /*51250*/  LDL.LU R5, [R1+0x848] ;  /* 0x0008480001057983 */ /* 0x000ea80000300800 */
[----:B------:R-:W2:Y:S04]  /*51260*/  LDL.LU R4, [R1+0x860] ;  /* 0x0008600001047983 */ /* 0x000ea80000300800 */
[----:B------:R-:W0:Y:S04]  /*51270*/  LDL.LU R3, [R1+0x84c] ;  /* 0x00084c0001037983 */ /* 0x000e280000300800 */
[----:B------:R-:W4:Y:S04]  /*51280*/  @P5 LDG.E.U16 R35, desc[UR6][R18.64] ;  /* 0x0000000612235981 */ /* 0x000f28000c1e1500 */
[----:B------:R-:W-:Y:S04]  /*51290*/  STL.64 [R1+0x14e0], R14 ;  /* 0x0014e00e01007387 */ /* 0x000fe80000100a00 */
[----:B------:R1:W4:Y:S04]  /*512a0*/  @P5 LDG.E.U16 R0, desc[UR6][R16.64] ;  /* 0x0000000610005981 */ /* 0x000328000c1e1500 */
[----:B------:R-:W4:Y:S04]  /*512b0*/  LDL.LU R2, [R1+0x864] ;  /* 0x0008640001027983 */ /* 0x000f280000300800 */
[----:B------:R-:W1:Y:S04]  /*512c0*/  LDL.LU R13, [R1+0x850] ;  /* 0x00085000010d7983 */ /* 0x000e680000300800 */
[----:B------:R-:W4:Y:S04]  /*512d0*/  @P5 LDG.E.U16 R40, desc[UR6][R14.64] ;  /* 0x000000060e285981 */ /* 0x000f28000c1e1500 */
[----:B------:R-:W4:Y:S04]  /*512e0*/  LDL.LU R12, [R1+0x858] ;  /* 0x00085800010c7983 */ /* 0x000f280000300800 */
[----:B------:R1:W-:Y:S04]  /*512f0*/  STL.64 [R1+0x14e8], R16 ;  /* 0x0014e81001007387 */ /* 0x0003e80000100a00 */
[----:B------:R-:W-:Y:S04]  /*51300*/  STL.64 [R1+0x14f0], R18 ;  /* 0x0014f01201007387 */ /* 0x000fe80000100a00 */
[----:B------:R-:W4:Y:S04]  /*51310*/  LDL.LU R11, [R1+0x854] ;  /* 0x00085400010b7983 */ /* 0x000f280000300800 */
[----:B------:R-:W4:Y:S04]  /*51320*/  LDL.LU R10, [R1+0x85c] ;  /* 0x00085c00010a7983 */ /* 0x000f280000300800 */
[----:B---3--:R-:W3:Y:S01]  /*51330*/  LDL R34, [R1+0x2824] ;  /* 0x0028240001227983 */ /* 0x008ee20000100800 */
[----:B------:R-:W-:-:S13]  /*51340*/  ISETP.GT.AND P2, PT, R6, 0x56, PT ;  /* 0x000000560600780c */ /* 0x000fda0003f44270 */
[----:B--2---:R-:W2:Y:S04]  /*51350*/  @P2 LDG.E.U16 R41, desc[UR6][R4.64] ;  /* 0x0000000604292981 */ /* 0x004ea8000c1e1500 */
[----:B----4-:R4:W-:Y:S01]  /*51360*/  @P5 STL [R1+0x2844], R35 ;  /* 0x0028442301005387 */ /* 0x0109e20000100800 */
[----:B0-----:R-:W-:Y:S01]  /*51370*/  IMAD.MOV.U32 R9, RZ, RZ, R3 ;  /* 0x000000ffff097224 */ /* 0x001fe200078e0003 */
[----:B------:R-:W-:Y:S01]  /*51380*/  MOV R8, R2 ;  /* 0x0000000200087202 */ /* 0x000fe20000000f00 */
[----:B-1----:R-:W-:Y:S02]  /*51390*/  IMAD.MOV.U32 R17, RZ, RZ, R13 ;  /* 0x000000ffff117224 */ /* 0x002fe400078e000d */
[----:B------:R-:W-:Y:S02]  /*513a0*/  IMAD.MOV.U32 R16, RZ, RZ, R12 ;  /* 0x000000ffff107224 */ /* 0x000fe400078e000c */
[----:B------:R-:W3:Y:S04]  /*513b0*/  @P2 LDG.E.U16 R30, desc[UR6][R8.64] ;  /* 0x00000006081e2981 */ /* 0x000ee8000c1e1500 */
[----:B----4-:R-:W4:Y:S04]  /*513c0*/  LDL R35, [R1+0x2820] ;  /* 0x0028200001237983 */ /* 0x010f280000100800 */
[----:B------:R0:W-:Y:S01]  /*513d0*/  @P5 STL [R1+0x2840], R0 ;  /* 0x0028400001005387 */ /* 0x0001e20000100800 */
[----:B------:R-:W-:-:S02]  /*513e0*/  IMAD.MOV.U32 R18, RZ, RZ, R10 ;  /* 0x000000ffff127224 */ /* 0x000fc400078e000a */
[----:B------:R-:W-:Y:S01]  /*513f0*/  IMAD.MOV.U32 R19, RZ, RZ, R11 ;  /* 0x000000ffff137224 */ /* 0x000fe200078e000b */
[----:B------:R-:W4:Y:S04]  /*51400*/  @P2 LDG.E.U16 R28, desc[UR6][R16.64] ;  /* 0x00000006101c2981 */ /* 0x000f28000c1e1500 */
[----:B------:R-:W4:Y:S04]  /*51410*/  @P2 LDG.E.U16 R29, desc[UR6][R18.64] ;  /* 0x00000006121d2981 */ /* 0x000f28000c1e1500 */
[----:B0-----:R-:W4:Y:S04]  /*51420*/  LDL R0, [R1+0x281c] ;  /* 0x00281c0001007983 */ /* 0x001f280000100800 */
[----:B------:R0:W-:Y:S04]  /*51430*/  @P5 STL [R1+0x283c], R40 ;  /* 0x00283c2801005387 */ /* 0x0001e80000100800 */
        /* <DEDUP_REMOVED lines=8> */
[----:B------:R-:W-:Y:S04]  /*514c0*/  STL.64 [R1+0x14c8], R16 ;  /* 0x0014c81001007387 */ /* 0x000fe80000100a00 */
[----:B------:R-:W-:Y:S04]  /*514d0*/  STL.64 [R1+0x14d0], R18 ;  /* 0x0014d01201007387 */ /* 0x000fe80000100a00 */
        /* <DEDUP_REMOVED lines=8> */
[----:B--2---:R0:W-:Y:S04]  /*51560*/  @P2 STL [R1+0x2828], R41 ;  /* 0x0028282901002387 */ /* 0x0041e80000100800 */
[----:B---3--:R-:W-:Y:S04]  /*51570*/  @P2 STL [R1+0x282c], R30 ;  /* 0x00282c1e01002387 */ /* 0x008fe80000100800 */
[----:B----4-:R-:W-:Y:S04]  /*51580*/  @P2 STL [R1+0x2830], R28 ;  /* 0x0028301c01002387 */ /* 0x010fe80000100800 */
[----:B------:R-:W-:Y:S04]  /*51590*/  @P2 STL [R1+0x2834], R29 ;  /* 0x0028341d01002387 */ /* 0x000fe80000100800 */
[----:B-1----:R-:W2:Y:S04]  /*515a0*/  LDL.LU R5, [R1+0x888] ;  /* 0x0008880001057983 */ /* 0x002ea80000300800 */
[----:B------:R-:W3:Y:S01]  /*515b0*/  LDL.LU R4, [R1+0x8a4] ;  /* 0x0008a40001047983 */ /* 0x000ee20000300800 */
[----:B------:R-:W-:-:S02]  /*515c0*/  IMAD.MOV.U32 R9, RZ, RZ, R3 ;  /* 0x000000ffff097224 */ /* 0x000fc400078e0003 */
[----:B------:R-:W-:Y:S01]  /*515d0*/  IMAD.MOV.U32 R8, RZ, RZ, R2 ;  /* 0x000000ffff087224 */ /* 0x000fe200078e0002 */
[----:B------:R-:W4:Y:S04]  /*515e0*/  LDL.LU R3, [R1+0x88c] ;  /* 0x00088c0001037983 */ /* 0x000f280000300800 */
[----:B------:R-:W4:Y:S04]  /*515f0*/  @P4 LDG.E.U16 R0, desc[UR6][R10.64] ;  /* 0x000000060a004981 */ /* 0x000f28000c1e1500 */
[----:B------:R-:W-:Y:S04]  /*51600*/  STL.64 [R1+0x1498], R8 ;  /* 0x0014980801007387 */ /* 0x000fe80000100a00 */
[----:B------:R-:W4:Y:S04]  /*51610*/  LDL.LU R2, [R1+0x898] ;  /* 0x0008980001027983 */ /* 0x000f280000300800 */
[----:B0-----:R-:W4:Y:S04]  /*51620*/  LDL R41, [R1+0x2808] ;  /* 0x0028080001297983 */ /* 0x001f280000100800 */
[----:B------:R2:W4:Y:S04]  /*51630*/  @P4 LDG.E.U16 R40, desc[UR6][R8.64] ;  /* 0x0000000608284981 */ /* 0x000528000c1e1500 */
[----:B------:R-:W4:Y:S04]  /*51640*/  @P4 LDG.E.U16 R35, desc[UR6][R12.64] ;  /* 0x000000060c234981 */ /* 0x000f28000c1e1500 */
[----:B------:R-:W4:Y:S04]  /*51650*/  @P4 LDG.E.U16 R34, desc[UR6][R14.64] ;  /* 0x000000060e224981 */ /* 0x000f28000c1e1500 */
[----:B------:R-:W-:Y:S04]  /*51660*/  STL.64 [R1+0x14b0], R14 ;  /* 0x0014b00e01007387 */ /* 0x000fe80000100a00 */
[----:B------:R-:W-:Y:S04]  /*51670*/  STL.64 [R1+0x14a0], R10 ;  /* 0x0014a00a01007387 */ /* 0x000fe80000100a00 */
[----:B------:R0:W-:Y:S04]  /*51680*/  STL.64 [R1+0x14a8], R12 ;  /* 0x0014a80c01007387 */ /* 0x0001e80000100a00 */
[----:B0-----:R-:W4:Y:S04]  /*51690*/  LDL.LU R13, [R1+0x890] ;  /* 0x00089000010d7983 */ /* 0x001f280000300800 */
[----:B------:R-:W4:Y:S04]  /*516a0*/  LDL.LU R12, [R1+0x89c] ;  /* 0x00089c00010c7983 */ /* 0x000f280000300800 */
[----:B------:R-:W4:Y:S04]  /*516b0*/  LDL.LU R15, [R1+0x894] ;  /* 0x00089400010f7983 */ /* 0x000f280000300800 */
[----:B------:R-:W4:Y:S01]  /*516c0*/  LDL.LU R14, [R1+0x8a0] ;  /* 0x0008a000010e7983 */ /* 0x000f220000300800 */
[----:B------:R-:W-:Y:S01]  /*516d0*/  ISETP.GT.AND P5, PT, R6, 0x58, PT ;  /* 0x000000580600780c */ /* 0x000fe20003fa4270 */
[----:B--2---:R-:W-:-:S02]  /*516e0*/  IMAD.MOV.U32 R9, RZ, RZ, R5 ;  /* 0x000000ffff097224 */ /* 0x004fc400078e0005 */
[----:B---3--:R-:W-:Y:S02]  /*516f0*/  IMAD.MOV.U32 R8, RZ, RZ, R4 ;  /* 0x000000ffff087224 */ /* 0x008fe400078e0004 */
[----:B----4-:R-:W-:Y:S02]  /*51700*/  IMAD.MOV.U32 R11, RZ, RZ, R3 ;  /* 0x000000ffff0b7224 */ /* 0x010fe400078e0003 */
[----:B------:R-:W-:-:S06]  /*51710*/  IMAD.MOV.U32 R10, RZ, RZ, R2 ;  /* 0x000000ffff0a7224 */ /* 0x000fcc00078e0002 */
[----:B------:R-:W2:Y:S04]  /*51720*/  @P5 LDG.E.U16 R41, desc[UR6][R8.64] ;  /* 0x0000000608295981 */ /* 0x000ea8000c1e1500 */
[----:B------:R0:W-:Y:S04]  /*51730*/  @P4 STL [R1+0x2824], R34 ;  /* 0x0028242201004387 */ /* 0x0001e80000100800 */
[----:B------:R-:W3:Y:S04]  /*51740*/  @P5 LDG.E.U16 R33, desc[UR6][R10.64] ;  /* 0x000000060a215981 */ /* 0x000ee8000c1e1500 */
[----:B0-----:R-:W4:Y:S04]  /*51750*/  LDL R34, [R1+0x2804] ;  /* 0x0028040001227983 */ /* 0x001f280000100800 */
[----:B------:R0:W-:Y:S04]  /*51760*/  @P4 STL [R1+0x2820], R35 ;  /* 0x0028202301004387 */ /* 0x0001e80000100800 */
[----:B------:R-:W4:Y:S04]  /*51770*/  @P5 LDG.E.U16 R32, desc[UR6][R12.64] ;  /* 0x000000060c205981 */ /* 0x000f28000c1e1500 */
[----:B0-----:R-:W4:Y:S04]  /*51780*/  LDL R35, [R1+0x2800] ;  /* 0x0028000001237983 */ /* 0x001f280000100800 */
[----:B------:R0:W-:Y:S04]  /*51790*/  @P4 STL [R1+0x281c], R0 ;  /* 0x00281c0001004387 */ /* 0x0001e80000100800 */
[----:B------:R-:W4:Y:S04]  /*517a0*/  @P5 LDG.E.U16 R31, desc[UR6][R14.64] ;  /* 0x000000060e1f5981 */ /* 0x000f28000c1e1500 */
[----:B0-----:R-:W4:Y:S04]  /*517b0*/  LDL R0, [R1+0x27fc] ;  /* 0x0027fc0001007983 */ /* 0x001f280000100800 */
[----:B------:R0:W-:Y:S04]  /*517c0*/  @P4 STL [R1+0x2818], R40 ;  /* 0x0028182801004387 */ /* 0x0001e80000100800 */
[----:B------:R-:W4:Y:S04]  /*517d0*/  LDL.LU R5, [R1+0x8a8] ;  /* 0x0008a80001057983 */ /* 0x000f280000300800 */
[----:B------:R-:W4:Y:S04]  /*517e0*/  LDL.LU R4, [R1+0x8c0] ;  /* 0x0008c00001047983 */ /* 0x000f280000300800 */
[----:B------:R-:W-:Y:S04]  /*517f0*/  STL.64 [R1+0x1478], R8 ;  /* 0x0014780801007387 */ /* 0x000fe80000100a00 */
[----:B------:R-:W-:Y:S04]  /*51800*/  STL.64 [R1+0x1480], R10 ;  /* 0x0014800a01007387 */ /* 0x000fe80000100a00 */
[----:B------:R-:W4:Y:S04]  /*51810*/  LDL.LU R3, [R1+0x8ac] ;  /* 0x0008ac0001037983 */ /* 0x000f280000300800 */
[----:B------:R-:W4:Y:S04]  /*51820*/  LDL.LU R2, [R1+0x8c4] ;  /* 0x0008c40001027983 */ /* 0x000f280000300800 */
[----:B0-----:R-:W4:Y:S04]  /*51830*/  LDL R40, [R1+0x27f8] ;  /* 0x0027f80001287983 */ /* 0x001f280000100800 */
        /* <DEDUP_REMOVED lines=9> */
[----:B------:R-:W4:Y:S04]  /*518d0*/  LDL R30, [R1+0x27ec] ;  /* 0x0027ec00011e7983 */ /* 0x000f280000100800 */
[----:B--2---:R0:W-:Y:S04]  /*518e0*/  @P5 STL [R1+0x2808], R41 ;  /* 0x0028082901005387 */ /* 0x0041e80000100800 */
[----:B---3--:R-:W-:Y:S04]  /*518f0*/  @P5 STL [R1+0x280c], R33 ;  /* 0x00280c2101005387 */ /* 0x008fe80000100800 */
[----:B----4-:R-:W-:Y:S04]  /*51900*/  @P5 STL [R1+0x2810], R32 ;  /* 0x0028102001005387 */ /* 0x010fe80000100800 */
[----:B------:R1:W-:Y:S04]  /*51910*/  @P5 STL [R1+0x2814], R31 ;  /* 0x0028141f01005387 */ /* 0x0003e80000100800 */
[----:B0-----:R-:W2:Y:S01]  /*51920*/  LDL R41, [R1+0x27e8] ;  /* 0x0027e80001297983 */ /* 0x001ea20000100800 */
[----:B------:R-:W-:-:S02]  /*51930*/  IMAD.MOV.U32 R13, RZ, RZ, R5 ;  /* 0x000000ffff0d7224 */ /* 0x000fc400078e0005 */
[----:B------:R-:W-:Y:S02]  /*51940*/  IMAD.MOV.U32 R12, RZ, RZ, R4 ;  /* 0x000000ffff0c7224 */ /* 0x000fe400078e0004 */
[----:B------:R-:W-:Y:S02]  /*51950*/  IMAD.MOV.U32 R15, RZ, RZ, R3 ;  /* 0x000000ffff0f7224 */ /* 0x000fe400078e0003 */
[----:B------:R-:W-:Y:S01]  /*51960*/  IMAD.MOV.U32 R14, RZ, RZ, R2 ;  /* 0x000000ffff0e7224 */ /* 0x000fe200078e0002 */
[----:B------:R-:W2:Y:S04]  /*51970*/  LDL.LU R3, [R1+0x8c8] ;  /* 0x0008c80001037983 */ /* 0x000ea80000300800 */
[----:B------:R-:W-:Y:S04]  /*51980*/  STL.64 [R1+0x1458], R12 ;  /* 0x0014580c01007387 */ /* 0x000fe80000100a00 */
[----:B------:R-:W2:Y:S04]  /*51990*/  LDL.LU R2, [R1+0x8d8] ;  /* 0x0008d80001027983 */ /* 0x000ea80000300800 */
[----:B------:R-:W3:Y:S04]  /*519a0*/  @P2 LDG.E.U16 R40, desc[UR6][R12.64] ;  /* 0x000000060c282981 */ /* 0x000ee8000c1e1500 */
[----:B------:R0:W-:Y:S04]  /*519b0*/  STL.64 [R1+0x1460], R14 ;  /* 0x0014600e01007387 */ /* 0x0001e80000100a00 */
[----:B------:R-:W4:Y:S04]  /*519c0*/  LDL.LU R5, [R1+0x8cc] ;  /* 0x0008cc0001057983 */ /* 0x000f280000300800 */
[----:B------:R-:W4:Y:S04]  /*519d0*/  LDL.LU R4, [R1+0x8dc] ;  /* 0x0008dc0001047983 */ /* 0x000f280000300800 */
[----:B------:R-:W3:Y:S04]  /*519e0*/  LDL.LU R11, [R1+0x8d0] ;  /* 0x0008d000010b7983 */ /* 0x000ee80000300800 */
[----:B------:R-:W3:Y:S04]  /*519f0*/  @P2 LDG.E.U16 R35, desc[UR6][R16.64] ;  /* 0x0000000610232981 */ /* 0x000ee8000c1e1500 */
[----:B------:R-:W3:Y:S04]  /*51a00*/  @P2 LDG.E.U16 R34, desc[UR6][R18.64] ;  /* 0x0000000612222981 */ /* 0x000ee8000c1e1500 */
[----:B------:R-:W3:Y:S04]  /*51a10*/  LDL.LU R10, [R1+0x8e0] ;  /* 0x0008e000010a7983 */ /* 0x000ee80000300800 */
[----:B------:R-:W0:Y:S04]  /*51a20*/  LDL.LU R9, [R1+0x8d4] ;  /* 0x0008d40001097983 */ /* 0x000e280000300800 */
[----:B------:R0:W3:Y:S04]  /*51a30*/  @P2 LDG.E.U16 R0, desc[UR6][R14.64] ;  /* 0x000000060e002981 */ /* 0x0000e8000c1e1500 */
[----:B------:R-:W3:Y:S04]  /*51a40*/  LDL.LU R8, [R1+0x8e4] ;  /* 0x0008e40001087983 */ /* 0x000ee80000300800 */
[----:B------:R-:W-:Y:S04]  /*51a50*/  STL.64 [R1+0x1470], R18 ;  /* 0x0014701201007387 */ /* 0x000fe80000100a00 */
[----:B------:R-:W-:Y:S04]  /*51a60*/  STL.64 [R1+0x1468], R16 ;  /* 0x0014681001007387 */ /* 0x000fe80000100a00 */
[----:B-1----:R-:W3:Y:S04]  /*51a70*/  LDL R31, [R1+0x27e4] ;  /* 0x0027e400011f7983 */ /* 0x002ee80000100800 */
[----:B------:R-:W3:Y:S04]  /*51a80*/  LDL R32, [R1+0x27e0] ;  /* 0x0027e00001207983 */ /* 0x000ee80000100800 */
[----:B------:R-:W3:Y:S01]  /*51a90*/  LDL R33, [R1+0x27dc] ;  /* 0x0027dc0001217983 */ /* 0x000ee20000100800 */
[----:B------:R-:W-:-:S13]  /*51aa0*/  ISETP.GT.AND P4, PT, R6, 0x5a, PT ;  /* 0x0000005a0600780c */ /* 0x000fda0003f84270 */
[----:B--2---:R-:W2:Y:S04]  /*51ab0*/  @P4 LDG.E.U16 R41, desc[UR6][R2.64] ;  /* 0x0000000602294981 */ /* 0x004ea8000c1e1500 */
[----:B----4-:R-:W4:Y:S04]  /*51ac0*/  @P4 LDG.E.U16 R30, desc[UR6][R4.64] ;  /* 0x00000006041e4981 */ /* 0x010f28000c1e1500 */
[----:B---3--:R1:W-:Y:S04]  /*51ad0*/  @P2 STL [R1+0x2804], R34 ;  /* 0x0028042201002387 */ /* 0x0083e80000100800 */
[----:B------:R-:W3:Y:S01]  /*51ae0*/  @P4 LDG.E.U16 R28, desc[UR6][R10.64] ;  /* 0x000000060a1c4981 */ /* 0x000ee2000c1e1500 */
[----:B0-----:R-:W-:-:S02]  /*51af0*/  IMAD.MOV.U32 R15, RZ, RZ, R9 ;  /* 0x000000ffff0f7224 */ /* 0x001fc400078e0009 */
[----:B------:R-:W-:Y:S01]  /*51b00*/  IMAD.MOV.U32 R14, RZ, RZ, R8 ;  /* 0x000000ffff0e7224 */ /* 0x000fe200078e0008 */
[----:B-1----:R-:W3:Y:S04]  /*51b10*/  LDL R34, [R1+0x27d8] ;  /* 0x0027d80001227983 */ /* 0x002ee80000100800 */
[----:B------:R0:W-:Y:S04]  /*51b20*/  @P2 STL [R1+0x2800], R35 ;  /* 0x0028002301002387 */ /* 0x0001e80000100800 */
[----:B------:R-:W3:Y:S04]  /*51b30*/  @P4 LDG.E.U16 R29, desc[UR6][R14.64] ;  /* 0x000000060e1d4981 */ /* 0x000ee8000c1e1500 */
[----:B0-----:R-:W3:Y:S04]  /*51b40*/  LDL R35, [R1+0x27d4] ;  /* 0x0027d40001237983 */ /* 0x001ee80000100800 */
[----:B------:R0:W-:Y:S04]  /*51b50*/  @P2 STL [R1+0x27fc], R0 ;  /* 0x0027fc0001002387 */ /* 0x0001e80000100800 */
[----:B0-----:R-:W3:Y:S04]  /*51b60*/  LDL R0, [R1+0x27d0] ;  /* 0x0027d00001007983 */ /* 0x001ee80000100800 */
[----:B------:R0:W-:Y:S04]  /*51b70*/  @P2 STL [R1+0x27f8], R40 ;  /* 0x0027f82801002387 */ /* 0x0001e80000100800 */
[----:B------:R-:W-:Y:S04]  /*51b80*/  STL.64 [R1+0x1438], R2 ;  /* 0x0014380201007387 */ /* 0x000fe80000100a00 */
[----:B------:R-:W-:Y:S04]  /*51b90*/  STL.64 [R1+0x1440], R4 ;  /* 0x0014400401007387 */ /* 0x000fe80000100a00 */
[----:B------:R1:W-:Y:S04]  /*51ba0*/  STL.64 [R1+0x1448], R10 ;  /* 0x0014480a01007387 */ /* 0x0003e80000100a00 */
[----:B------:R0:W-:Y:S04]  /*51bb0*/  STL.64 [R1+0x1450], R14 ;  /* 0x0014500e01007387 */ /* 0x0001e80000100a00 */
[----:B------:R-:W3:Y:S04]  /*51bc0*/  LDL.LU R13, [R1+0x8e8] ;  /* 0x0008e800010d7983 */ /* 0x000ee80000300800 */
[----:B------:R-:W3:Y:S04]  /*51bd0*/  LDL.LU R12, [R1+0x904] ;  /* 0x00090400010c7983 */ /* 0x000ee80000300800 */
[----:B------:R-:W3:Y:S04]  /*51be0*/  LDL.LU R9, [R1+0x8ec] ;  /* 0x0008ec0001097983 */ /* 0x000ee80000300800 */
[----:B------:R-:W3:Y:S04]  /*51bf0*/  LDL.LU R8, [R1+0x8f8] ;  /* 0x0008f80001087983 */ /* 0x000ee80000300800 */
[----:B0-----:R-:W3:Y:S04]  /*51c00*/  LDL R40, [R1+0x27cc] ;  /* 0x0027cc0001287983 */ /* 0x001ee80000100800 */
[----:B------:R-:W3:Y:S04]  /*51c10*/  LDL.LU R17, [R1+0x8f0] ;  /* 0x0008f00001117983 */ /* 0x000ee80000300800 */
[----:B------:R-:W3:Y:S04]  /*51c20*/  LDL.LU R16, [R1+0x8fc] ;  /* 0x0008fc0001107983 */ /* 0x000ee80000300800 */
[----:B------:R-:W3:Y:S04]  /*51c30*/  LDL.LU R19, [R1+0x8f4] ;  /* 0x0008f40001137983 */ /* 0x000ee80000300800 */
[----:B------:R-:W3:Y:S01]  /*51c40*/  LDL.LU R18, [R1+0x900] ;  /* 0x0009000001127983 */ /* 0x000ee20000300800 */
[----:B------:R-:W-:-:S03]  /*51c50*/  ISETP.GT.AND P5, PT, R6, 0x5b, PT ;  /* 0x0000005b0600780c */ /* 0x000fc60003fa4270 */
[----:B-1----:R-:W3:Y:S04]  /*51c60*/  LDL.LU R11, [R1+0x908] ;  /* 0x00090800010b7983 */ /* 0x002ee80000300800 */
[----:B------:R-:W3:Y:S04]  /*51c70*/  LDL.LU R10, [R1+0x920] ;  /* 0x00092000010a7983 */ /* 0x000ee80000300800 */
[----:B------:R-:W3:Y:S04]  /*51c80*/  LDL.LU R5, [R1+0x90c] ;  /* 0x00090c0001057983 */ /* 0x000ee80000300800 */
[----:B------:R-:W3:Y:S04]  /*51c90*/  LDL.LU R4, [R1+0x924] ;  /* 0x0009240001047983 */ /* 0x000ee80000300800 */
[----:B------:R-:W3:Y:S04]  /*51ca0*/  LDL.LU R3, [R1+0x910] ;  /* 0x0009100001037983 */ /* 0x000ee80000300800 */
[----:B------:R-:W3:Y:S04]  /*51cb0*/  LDL.LU R2, [R1+0x918] ;  /* 0x0009180001027983 */ /* 0x000ee80000300800 */
[----:B--2---:R0:W-:Y:S04]  /*51cc0*/  @P4 STL [R1+0x27e8], R41 ;  /* 0x0027e82901004387 */ /* 0x0041e80000100800 */
[----:B----4-:R-:W-:Y:S04]  /*51cd0*/  @P4 STL [R1+0x27ec], R30 ;  /* 0x0027ec1e01004387 */ /* 0x010fe80000100800 */
[----:B---3--:R-:W-:Y:S04]  /*51ce0*/  @P4 STL [R1+0x27f0], R28 ;  /* 0x0027f01c01004387 */ /* 0x008fe80000100800 */
[----:B------:R1:W-:Y:S04]  /*51cf0*/  @P4 STL [R1+0x27f4], R29 ;  /* 0x0027f41d01004387 */ /* 0x0003e80000100800 */
[----:B------:R-:W2:Y:S01]  /*51d00*/  @P5 LDG.E.U16 R34, desc[UR6][R12.64] ;  /* 0x000000060c225981 */ /* 0x000ea2000c1e1500 */
[----:B------:R-:W-:-:S02]  /*51d10*/  IMAD.MOV.U32 R15, RZ, RZ, R9 ;  /* 0x000000ffff0f7224 */ /* 0x000fc400078e0009 */
[----:B------:R-:W-:Y:S01]  /*51d20*/  IMAD.MOV.U32 R14, RZ, RZ, R8 ;  /* 0x000000ffff0e7224 */ /* 0x000fe200078e0008 */
[----:B------:R-:W3:Y:S04]  /*51d30*/  LDL.LU R9, [R1+0x914] ;  /* 0x0009140001097983 */ /* 0x000ee80000300800 */
[----:B------:R-:W3:Y:S04]  /*51d40*/  LDL.LU R8, [R1+0x91c] ;  /* 0x00091c0001087983 */ /* 0x000ee80000300800 */
[----:B------:R-:W4:Y:S04]  /*51d50*/  @P5 LDG.E.U16 R33, desc[UR6][R14.64] ;  /* 0x000000060e215981 */ /* 0x000f28000c1e1500 */
[----:B------:R-:W4:Y:S04]  /*51d60*/  @P5 LDG.E.U16 R32, desc[UR6][R16.64] ;  /* 0x0000000610205981 */ /* 0x000f28000c1e1500 */
[----:B------:R-:W4:Y:S04]  /*51d70*/  @P5 LDG.E.U16 R31, desc[UR6][R18.64] ;  /* 0x00000006121f5981 */ /* 0x000f28000c1e1500 */
[----:B------:R-:W-:Y:S04]  /*51d80*/  STL.64 [R1+0x1418], R12 ;  /* 0x0014180c01007387 */ /* 0x000fe80000100a00 */
[----:B------:R-:W-:Y:S04]  /*51d90*/  STL.64 [R1+0x1420], R14 ;  /* 0x0014200e01007387 */ /* 0x000fe80000100a00 */
[----:B0-----:R-:W4:Y:S01]  /*51da0*/  LDL R41, [R1+0x27c8] ;  /* 0x0027c80001297983 */ /* 0x001f220000100800 */
[----:B------:R-:W-:-:S03]  /*51db0*/  ISETP.GT.AND P2, PT, R6, 0x5c, PT ;  /* 0x0000005c0600780c */ /* 0x000fc60003f44270 */
[----:B------:R-:W-:Y:S04]  /*51dc0*/  STL.64 [R1+0x1430], R18 ;  /* 0x0014301201007387 */ /* 0x000fe80000100a00 */
[----:B------:R-:W-:Y:S04]  /*51dd0*/  STL.64 [R1+0x1428], R16 ;  /* 0x0014281001007387 */ /* 0x000fe80000100a00 */
[----:B------:R-:W4:Y:S04]  /*51de0*/  LDL R165, [R1+0x27c4] ;  /* 0x0027c40001a57983 */ /* 0x000f280000100800 */
[----:B-1----:R-:W4:Y:S04]  /*51df0*/  LDL R29, [R1+0x27c0] ;  /* 0x0027c000011d7983 */ /* 0x002f280000100800 */
[----:B------:R-:W4:Y:S04]  /*51e00*/  @P2 LDG.E.U16 R0, desc[UR6][R2.64] ;  /* 0x0000000602002981 */ /* 0x000f28000c1e1500 */
[----:B------:R-:W4:Y:S04]  /*51e10*/  @P2 LDG.E.U16 R40, desc[UR6][R4.64] ;  /* 0x0000000604282981 */ /* 0x000f28000c1e1500 */
[----:B--2---:R-:W-:Y:S04]  /*51e20*/  @P5 STL [R1+0x27d8], R34 ;  /* 0x0027d82201005387 */ /* 0x004fe80000100800 */
[----:B---3--:R-:W2:Y:S04]  /*51e30*/  @P2 LDG.E.U16 R35, desc[UR6][R8.64] ;  /* 0x0000000608232981 */ /* 0x008ea8000c1e1500 */
[----:B----4-:R-:W-:Y:S04]  /*51e40*/  @P5 STL [R1+0x27dc], R33 ;  /* 0x0027dc2101005387 */ /* 0x010fe80000100800 */
[----:B------:R-:W-:Y:S04]  /*51e50*/  @P5 STL [R1+0x27e0], R32 ;  /* 0x0027e02001005387 */ /* 0x000fe80000100800 */
[----:B------:R-:W-:Y:S04]  /*51e60*/  @P5 STL [R1+0x27e4], R31 ;  /* 0x0027e41f01005387 */ /* 0x000fe80000100800 */
[----:B------:R-:W3:Y:S04]  /*51e70*/  LDL R28, [R1+0x27bc] ;  /* 0x0027bc00011c7983 */ /* 0x000ee80000100800 */
[----:B------:R-:W-:Y:S04]  /*51e80*/  STL.64 [R1+0x13f8], R10 ;  /* 0x0013f80a01007387 */ /* 0x000fe80000100a00 */
[----:B------:R-:W-:Y:S04]  /*51e90*/  STL.64 [R1+0x1400], R4 ;  /* 0x0014000401007387 */ /* 0x000fe80000100a00 */
[----:B------:R-:W-:Y:S04]  /*51ea0*/  STL.64 [R1+0x1408], R2 ;  /* 0x0014080201007387 */ /* 0x000fe80000100a00 */
[----:B------:R0:W-:Y:S04]  /*51eb0*/  STL.64 [R1+0x1410], R8 ;  /* 0x0014100801007387 */ /* 0x0001e80000100a00 */
[----:B------:R-:W4:Y:S04]  /*51ec0*/  @P2 LDG.E.U16 R41, desc[UR6][R10.64] ;  /* 0x000000060a292981 */ /* 0x000f28000c1e1500 */
[----:B0-----:R-:W3:Y:S04]  /*51ed0*/  LDL.LU R9, [R1+0x928] ;  /* 0x0009280001097983 */ /* 0x001ee80000300800 */
[----:B------:R-:W4:Y:S04]  /*51ee0*/  LDL.LU R8, [R1+0x938] ;  /* 0x0009380001087983 */ /* 0x000f280000300800 */
[----:B------:R-:W4:Y:S04]  /*51ef0*/  LDL.LU R3, [R1+0x92c] ;  /* 0x00092c0001037983 */ /* 0x000f280000300800 */
[----:B------:R-:W4:Y:S04]  /*51f00*/  LDL.LU R2, [R1+0x93c] ;  /* 0x00093c0001027983 */ /* 0x000f280000300800 */
[----:B------:R-:W4:Y:S04]  /*51f10*/  LDL R30, [R1+0x27b8] ;  /* 0x0027b800011e7983 */ /* 0x000f280000100800 */
        /* <DEDUP_REMOVED lines=11> */
[----:B------:R0:W-:Y:S01]  /*51fd0*/  @P2 STL [R1+0x27d0], R0 ;  /* 0x0027d00001002387 */ /* 0x0001e20000100800 */
[----:B---3--:R-:W-:-:S03]  /*51fe0*/  IMAD.MOV.U32 R13, RZ, RZ, R9 ;  /* 0x000000ffff0d7224 */ /* 0x008fc600078e0009 */
[----:B0-----:R-:W3:Y:S04]  /*51ff0*/  LDL R0, [R1+0x27a0] ;  /* 0x0027a00001007983 */ /* 0x001ee80000100800 */
[----:B------:R0:W-:Y:S01]  /*52000*/  @P2 STL [R1+0x27cc], R40 ;  /* 0x0027cc2801002387 */ /* 0x0001e20000100800 */
[----:B----4-:R-:W-:-:S03]  /*52010*/  IMAD.MOV.U32 R12, RZ, RZ, R8 ;  /* 0x000000ffff0c7224 */ /* 0x010fc600078e0008 */
[----:B------:R-:W4:Y:S04]  /*52020*/  @P4 LDG.E.U16 R28, desc[UR6][R2.64] ;  /* 0x00000006021c4981 */ /* 0x000f28000c1e1500 */
[----:B------:R-:W2:Y:S04]  /*52030*/  @P4 LDG.E.U16 R29, desc[UR6][R4.64] ;  /* 0x00000006041d4981 */ /* 0x000ea8000c1e1500 */
[----:B------:R-:W2:Y:S04]  /*52040*/  @P4 LDG.E.U16 R30, desc[UR6][R12.64] ;  /* 0x000000060c1e4981 */ /* 0x000ea8000c1e1500 */
[----:B------:R-:W3:Y:S04]  /*52050*/  @P4 LDG.E.U16 R165, desc[UR6][R14.64] ;  /* 0x000000060ea54981 */ /* 0x000ee8000c1e1500 */
[----:B0-----:R-:W3:Y:S04]  /*52060*/  LDL R40, [R1+0x279c] ;  /* 0x00279c0001287983 */ /* 0x001ee80000100800 */
[----:B------:R0:W-:Y:S04]  /*52070*/  @P2 STL [R1+0x27c8], R41 ;  /* 0x0027c82901002387 */ /* 0x0001e80000100800 */
[----:B0-----:R-:W3:Y:S04]  /*52080*/  LDL R41, [R1+0x2798] ;  /* 0x0027980001297983 */ /* 0x001ee80000100800 */
[----:B------:R-:W3:Y:S04]  /*52090*/  LDL.LU R11, [R1+0x948] ;  /* 0x00094800010b7983 */ /* 0x000ee80000300800 */
[----:B------:R-:W-:Y:S04]  /*520a0*/  STL.64 [R1+0x13d8], R12 ;  /* 0x0013d80c01007387 */ /* 0x000fe80000100a00 */
[----:B------:R-:W3:Y:S04]  /*520b0*/  LDL.LU R10, [R1+0x964] ;  /* 0x00096400010a7983 */ /* 0x000ee80000300800 */
[----:B------:R0:W-:Y:S04]  /*520c0*/  STL.64 [R1+0x13e0], R2 ;  /* 0x0013e00201007387 */ /* 0x0001e80000100a00 */
[----:B------:R-:W3:Y:S04]  /*520d0*/  LDL.LU R9, [R1+0x94c] ;  /* 0x00094c0001097983 */ /* 0x000ee80000300800 */
[----:B------:R-:W3:Y:S04]  /*520e0*/  LDL.LU R8, [R1+0x958] ;  /* 0x0009580001087983 */ /* 0x000ee80000300800 */
        /* <DEDUP_REMOVED lines=11> */
[----:B--2---:R-:W-:Y:S04]  /*521a0*/  @P4 STL [R1+0x27b8], R30 ;  /* 0x0027b81e01004387 */ /* 0x004fe80000100800 */
[----:B----4-:R-:W-:Y:S04]  /*521b0*/  @P4 STL [R1+0x27bc], R28 ;  /* 0x0027bc1c01004387 */ /* 0x010fe80000100800 */
[----:B------:R-:W-:Y:S04]  /*521c0*/  @P4 STL [R1+0x27c0], R29 ;  /* 0x0027c01d01004387 */ /* 0x000fe80000100800 */
[----:B---3--:R0:W-:Y:S01]  /*521d0*/  @P4 STL [R1+0x27c4], R165 ;  /* 0x0027c4a501004387 */ /* 0x0081e20000100800 */
[----:B------:R-:W-:-:S02]  /*521e0*/  IMAD.MOV.U32 R13, RZ, RZ, R11 ;  /* 0x000000ffff0d7224 */ /* 0x000fc400078e000b */
[----:B------:R-:W-:Y:S02]  /*521f0*/  IMAD.MOV.U32 R12, RZ, RZ, R10 ;  /* 0x000000ffff0c7224 */ /* 0x000fe400078e000a */
[----:B------:R-:W-:Y:S02]  /*52200*/  IMAD.MOV.U32 R15, RZ, RZ, R9 ;  /* 0x000000ffff0f7224 */ /* 0x000fe400078e0009 */
[----:B------:R-:W-:Y:S01]  /*52210*/  IMAD.MOV.U32 R14, RZ, RZ, R8 ;  /* 0x000000ffff0e7224 */ /* 0x000fe200078e0008 */
[----:B------:R-:W2:Y:S04]  /*52220*/  LDL.LU R9, [R1+0x970] ;  /* 0x0009700001097983 */ /* 0x000ea80000300800 */
[----:B------:R-:W3:Y:S04]  /*52230*/  @P5 LDG.E.U16 R34, desc[UR6][R12.64] ;  /* 0x000000060c225981 */ /* 0x000ee8000c1e1500 */
[----:B------:R-:W4:Y:S04]  /*52240*/  @P5 LDG.E.U16 R33, desc[UR6][R14.64] ;  /* 0x000000060e215981 */ /* 0x000f28000c1e1500 */
[----:B------:R-:W2:Y:S04]  /*52250*/  @P5 LDG.E.U16 R32, desc[UR6][R16.64] ;  /* 0x0000000610205981 */ /* 0x000ea8000c1e1500 */
[----:B------:R-:W2:Y:S04]  /*52260*/  @P5 LDG.E.U16 R31, desc[UR6][R18.64] ;  /* 0x00000006121f5981 */ /* 0x000ea8000c1e1500 */
[----:B------:R-:W2:Y:S04]  /*52270*/  LDL.LU R8, [R1+0x978] ;  /* 0x0009780001087983 */ /* 0x000ea80000300800 */
[----:B------:R-:W-:Y:S04]  /*52280*/  STL.64 [R1+0x13b8], R12 ;  /* 0x0013b80c01007387 */ /* 0x000fe80000100a00 */
[----:B------:R-:W-:Y:S04]  /*52290*/  STL.64 [R1+0x13c0], R14 ;  /* 0x0013c00e01007387 */ /* 0x000fe80000100a00 */
[----:B------:R-:W2:Y:S04]  /*522a0*/  LDL.LU R11, [R1+0x974] ;  /* 0x00097400010b7983 */ /* 0x000ea80000300800 */
[----:B------:R-:W2:Y:S04]  /*522b0*/  LDL.LU R10, [R1+0x97c] ;  /* 0x00097c00010a7983 */ /* 0x000ea80000300800 */
[----:B------:R-:W-:Y:S04]  /*522c0*/  STL.64 [R1+0x13d0], R18 ;  /* 0x0013d01201007387 */ /* 0x000fe80000100a00 */
[----:B------:R-:W-:Y:S01]  /*522d0*/  STL.64 [R1+0x13c8], R16 ;  /* 0x0013c81001007387 */ /* 0x000fe20000100a00 */
[----:B------:R-:W-:-:S13]  /*522e0*/  ISETP.GT.AND P2, PT, R6, 0x5f, PT ;  /* 0x0000005f0600780c */ /* 0x000fda0003f44270 */
[----:B------:R-:W2:Y:S04]  /*522f0*/  @P2 LDG.E.U16 R40, desc[UR6][R4.64] ;  /* 0x0000000604282981 */ /* 0x000ea8000c1e1500 */
[----:B------:R-:W2:Y:S04]  /*52300*/  @P2 LDG.E.U16 R41, desc[UR6][R2.64] ;  /* 0x0000000602292981 */ /* 0x000ea8000c1e1500 */
[----:B---3--:R1:W-:Y:S04]  /*52310*/  @P5 STL [R1+0x27a8], R34 ;  /* 0x0027a82201005387 */ /* 0x0083e80000100800 */
[----:B----4-:R-:W-:Y:S04]  /*52320*/  @P5 STL [R1+0x27ac], R33 ;  /* 0x0027ac2101005387 */ /* 0x010fe80000100800 */
[----:B--2---:R-:W-:Y:S04]  /*52330*/  @P5 STL [R1+0x27b0], R32 ;  /* 0x0027b02001005387 */ /* 0x004fe80000100800 */
[----:B------:R-:W-:Y:S04]  /*52340*/  @P5 STL [R1+0x27b4], R31 ;  /* 0x0027b41f01005387 */ /* 0x000fe80000100800 */
[----:B0-----:R-:W2:Y:S04]  /*52350*/  LDL R165, [R1+0x2794] ;  /* 0x0027940001a57983 */ /* 0x001ea80000100800 */
[----:B------:R-:W3:Y:S04]  /*52360*/  LDL R29, [R1+0x2790] ;  /* 0x00279000011d7983 */ /* 0x000ee80000100800 */
[----:B------:R0:W-:Y:S04]  /*52370*/  STL.64 [R1+0x1398], R2 ;  /* 0x0013980201007387 */ /* 0x0001e80000100a00 */
[----:B------:R-:W-:Y:S04]  /*52380*/  STL.64 [R1+0x13a0], R4 ;  /* 0x0013a00401007387 */ /* 0x000fe80000100a00 */
[----:B------:R-:W4:Y:S04]  /*52390*/  LDL R28, [R1+0x278c] ;  /* 0x00278c00011c7983 */ /* 0x000f280000100800 */
[----:B------:R-:W2:Y:S04]  /*523a0*/  @P2 LDG.E.U16 R35, desc[UR6][R10.64] ;  /* 0x000000060a232981 */ /* 0x000ea8000c1e1500 */
[----:B-1----:R-:W2:Y:S04]  /*523b0*/  LDL R34, [R1+0x2788] ;  /* 0x0027880001227983 */ /* 0x002ea80000100800 */
[----:B------:R1:W-:Y:S04]  /*523c0*/  STL.64 [R1+0x13b0], R10 ;  /* 0x0013b00a01007387 */ /* 0x0003e80000100a00 */
[----:B------:R0:W-:Y:S04]  /*523d0*/  STL.64 [R1+0x13a8], R8 ;  /* 0x0013a80801007387 */ /* 0x0001e80000100a00 */
[----:B------:R-:W2:Y:S04]  /*523e0*/  LDL.LU R13, [R1+0x988] ;  /* 0x00098800010d7983 */ /* 0x000ea80000300800 */
[----:B------:R-:W2:Y:S04]  /*523f0*/  LDL.LU R12, [R1+0x998] ;  /* 0x00099800010c7983 */ /* 0x000ea80000300800 */
[----:B------:R-:W4:Y:S04]  /*52400*/  LDL.LU R15, [R1+0x98c] ;  /* 0x00098c00010f7983 */ /* 0x000f280000300800 */
[----:B------:R-:W4:Y:S04]  /*52410*/  LDL.LU R14, [R1+0x99c] ;  /* 0x00099c00010e7983 */ /* 0x000f280000300800 */
[----:B------:R-:W3:Y:S04]  /*52420*/  LDL.LU R17, [R1+0x990] ;  /* 0x0009900001117983 */ /* 0x000ee80000300800 */
[----:B------:R-:W3:Y:S04]  /*52430*/  LDL.LU R16, [R1+0x9a0] ;  /* 0x0009a00001107983 */ /* 0x000ee80000300800 */
[----:B------:R-:W3:Y:S04]  /*52440*/  LDL.LU R19, [R1+0x994] ;  /* 0x0009940001137983 */ /* 0x000ee80000300800 */
[----:B------:R-:W3:Y:S04]  /*52450*/  LDL.LU R18, [R1+0x9a4] ;  /* 0x0009a40001127983 */ /* 0x000ee80000300800 */
[----:B------:R-:W3:Y:S01]  /*52460*/  @P2 LDG.E.U16 R0, desc[UR6][R8.64] ;  /* 0x0000000608002981 */ /* 0x000ee2000c1e1500 */
[----:B------:R-:W-:-:S03]  /*52470*/  ISETP.GT.AND P4, PT, R6, 0x60, PT ;  /* 0x000000600600780c */ /* 0x000fc60003f84270 */
[----:B0-----:R-:W3:Y:S04]  /*52480*/  LDL.LU R3, [R1+0x9a8] ;  /* 0x0009a80001037983 */ /* 0x001ee80000300800 */
[----:B------:R-:W3:Y:S04]  /*52490*/  LDL.LU R2, [R1+0x9c4] ;  /* 0x0009c40001027983 */ /* 0x000ee80000300800 */
[----:B-1----:R-:W3:Y:S04]  /*524a0*/  LDL.LU R11, [R1+0x9ac] ;  /* 0x0009ac00010b7983 */ /* 0x002ee80000300800 */
[----:B------:R-:W3:Y:S04]  /*524b0*/  LDL.LU R10, [R1+0x9b8] ;  /* 0x0009b800010a7983 */ /* 0x000ee80000300800 */
[----:B------:R-:W3:Y:S04]  /*524c0*/  LDL.LU R9, [R1+0x9b0] ;  /* 0x0009b00001097983 */ /* 0x000ee80000300800 */
[----:B------:R-:W3:Y:S04]  /*524d0*/  LDL.LU R8, [R1+0x9bc] ;  /* 0x0009bc0001087983 */ /* 0x000ee80000300800 */
[----:B------:R-:W3:Y:S04]  /*524e0*/  LDL.LU R5, [R1+0x9b4] ;  /* 0x0009b40001057983 */ /* 0x000ee80000300800 */
[----:B------:R-:W3:Y:S04]  /*524f0*/  LDL.LU R4, [R1+0x9c0] ;  /* 0x0009c00001047983 */ /* 0x000ee80000300800 */
[----:B--2---:R-:W2:Y:S04]  /*52500*/  @P4 LDG.E.U16 R34, desc[UR6][R12.64] ;  /* 0x000000060c224981 */ /* 0x004ea8000c1e1500 */
[----:B----4-:R-:W4:Y:S04]  /*52510*/  @P4 LDG.E.U16 R28, desc[UR6][R14.64] ;  /* 0x000000060e1c4981 */ /* 0x010f28000c1e1500 */
[----:B---3--:R0:W3:Y:S04]  /*52520*/  @P4 LDG.E.U16 R29, desc[UR6][R16.64] ;  /* 0x00000006101d4981 */ /* 0x0080e8000c1e1500 */
[----:B------:R1:W-:Y:S04]  /*52530*/  @P2 STL [R1+0x27a4], R35 ;  /* 0x0027a42301002387 */ /* 0x0003e80000100800 */
[----:B------:R0:W3:Y:S04]  /*52540*/  @P4 LDG.E.U16 R165, desc[UR6][R18.64] ;  /* 0x0000000612a54981 */ /* 0x0000e8000c1e1500 */
[----:B-1----:R-:W3:Y:S04]  /*52550*/  LDL R35, [R1+0x2784] ;  /* 0x0027840001237983 */ /* 0x002ee80000100800 */
[----:B------:R1:W-:Y:S04]  /*52560*/  @P2 STL [R1+0x27a0], R0 ;  /* 0x0027a00001002387 */ /* 0x0003e80000100800 */
[----:B-1----:R-:W3:Y:S04]  /*52570*/  LDL R0, [R1+0x2780] ;  /* 0x0027800001007983 */ /* 0x002ee80000100800 */
[----:B------:R1:W-:Y:S04]  /*52580*/  @P2 STL [R1+0x279c], R40 ;  /* 0x00279c2801002387 */ /* 0x0003e80000100800 */
[----:B-1----:R-:W3:Y:S04]  /*52590*/  LDL R40, [R1+0x277c] ;  /* 0x00277c0001287983 */ /* 0x002ee80000100800 */
[----:B------:R1:W-:Y:S04]  /*525a0*/  @P2 STL [R1+0x2798], R41 ;  /* 0x0027982901002387 */ /* 0x0003e80000100800 */
[----:B------:R-:W3:Y:S04]  /*525b0*/  LDL R30, [R1+0x2774] ;  /* 0x00277400011e7983 */ /* 0x000ee80000100800 */
[----:B-1----:R-:W3:Y:S04]  /*525c0*/  LDL R41, [R1+0x2778] ;  /* 0x0027780001297983 */ /* 0x002ee80000100800 */
[----:B------:R-:W-:Y:S01]  /*525d0*/  STL.64 [R1+0x1378], R12 ;  /* 0x0013780c01007387 */ /* 0x000fe20000100a00 */
[----:B------:R-:W-:-:S03]  /*525e0*/  ISETP.GT.AND P5, PT, R6, 0x61, PT ;  /* 0x000000610600780c */ /* 0x000fc60003fa4270 */
[----:B------:R-:W-:Y:S04]  /*525f0*/  STL.64 [R1+0x1380], R14 ;  /* 0x0013800e01007387 */ /* 0x000fe80000100a00 */
[----:B------:R0:W-:Y:S04]  /*52600*/  STL.64 [R1+0x1388], R16 ;  /* 0x0013881001007387 */ /* 0x0001e80000100a00 */
[----:B------:R-:W3:Y:S04]  /*52610*/  LDL R31, [R1+0x2770] ;  /* 0x00277000011f7983 */ /* 0x000ee80000100800 */
[----:B------:R-:W3:Y:S04]  /*52620*/  LDL R32, [R1+0x276c] ;  /* 0x00276c0001207983 */ /* 0x000ee80000100800 */
[----:B------:R-:W3:Y:S04]  /*52630*/  LDL R33, [R1+0x2768] ;  /* 0x0027680001217983 */ /* 0x000ee80000100800 */
[----:B------:R1:W-:Y:S01]  /*52640*/  STL.64 [R1+0x1390], R18 ;  /* 0x0013901201007387 */ /* 0x0003e20000100a00 */
[----:B------:R-:W-:-:S02]  /*52650*/  IMAD.MOV.U32 R22, RZ, RZ, R4 ;  /* 0x000000ffff167224 */ /* 0x000fc400078e0004 */
[----:B------:R-:W-:Y:S02]  /*52660*/  IMAD.MOV.U32 R23, RZ, RZ, R5 ;  /* 0x000000ffff177224 */ /* 0x000fe400078e0005 */
[----:B0-----:R-:W-:Y:S02]  /*52670*/  IMAD.MOV.U32 R16, RZ, RZ, R10 ;  /* 0x000000ffff107224 */ /* 0x001fe400078e000a */
[----:B------:R-:W-:Y:S02]  /*52680*/  IMAD.MOV.U32 R17, RZ, RZ, R11 ;  /* 0x000000ffff117224 */ /* 0x000fe400078e000b */
[----:B-1----:R-:W-:Y:S01]  /*52690*/  IMAD.MOV.U32 R18, RZ, RZ, R8 ;  /* 0x000000ffff127224 */ /* 0x002fe200078e0008 */
[----:B------:R-:W-:Y:S01]  /*526a0*/  MOV R19, R9 ;  /* 0x0000000900137202 */ /* 0x000fe20000000f00 */
[----:B--2---:R0:W-:Y:S04]  /*526b0*/  @P4 STL [R1+0x2788], R34 ;  /* 0x0027882201004387 */ /* 0x0041e80000100800 */
[----:B----4-:R-:W-:Y:S04]  /*526c0*/  @P4 STL [R1+0x278c], R28 ;  /* 0x00278c1c01004387 */ /* 0x010fe80000100800 */
[----:B---3--:R-:W-:Y:S04]  /*526d0*/  @P4 STL [R1+0x2790], R29 ;  /* 0x0027901d01004387 */ /* 0x008fe80000100800 */
[----:B------:R-:W-:Y:S04]  /*526e0*/  @P4 STL [R1+0x2794], R165 ;  /* 0x002794a501004387 */ /* 0x000fe80000100800 */
[----:B------:R1:W-:Y:S04]  /*526f0*/  STL.64 [R1+0x1358], R2 ;  /* 0x0013580201007387 */ /* 0x0003e80000100a00 */
[----:B------:R-:W-:Y:S04]  /*52700*/  STL.64 [R1+0x1360], R16 ;  /* 0x0013601001007387 */ /* 0x000fe80000100a00 */
[----:B------:R-:W-:Y:S04]  /*52710*/  STL.64 [R1+0x1368], R18 ;  /* 0x0013681201007387 */ /* 0x000fe80000100a00 */
[----:B------:R-:W-:Y:S04]  /*52720*/  STL.64 [R1+0x1370], R22 ;  /* 0x0013701601007387 */ /* 0x000fe80000100a00 */
[----:B------:R-:W2:Y:S04]  /*52730*/  LDL.LU R9, [R1+0x9c8] ;  /* 0x0009c80001097983 */ /* 0x000ea80000300800 */
[----:B------:R-:W2:Y:S04]  /*52740*/  LDL.LU R8, [R1+0x9e0] ;  /* 0x0009e00001087983 */ /* 0x000ea80000300800 */
[----:B------:R-:W3:Y:S04]  /*52750*/  LDL.LU R11, [R1+0x9cc] ;  /* 0x0009cc00010b7983 */ /* 0x000ee80000300800 */
[----:B------:R-:W3:Y:S04]  /*52760*/  LDL.LU R10, [R1+0x9e4] ;  /* 0x0009e400010a7983 */ /* 0x000ee80000300800 */
[----:B------:R-:W4:Y:S04]  /*52770*/  @P5 LDG.E.U16 R35, desc[UR6][R22.64] ;  /* 0x0000000616235981 */ /* 0x000f28000c1e1500 */
[----:B------:R-:W4:Y:S04]  /*52780*/  LDL.LU R13, [R1+0x9d0] ;  /* 0x0009d000010d7983 */ /* 0x000f280000300800 */
[----:B------:R-:W4:Y:S04]  /*52790*/  LDL.LU R12, [R1+0x9d8] ;  /* 0x0009d800010c7983 */ /* 0x000f280000300800 */
[----:B------:R-:W4:Y:S04]  /*527a0*/  LDL.LU R14, [R1+0x9d4] ;  /* 0x0009d400010e7983 */ /* 0x000f280000300800 */
[----:B------:R-:W4:Y:S04]  /*527b0*/  LDL.LU R5, [R1+0x9dc] ;  /* 0x0009dc0001057983 */ /* 0x000f280000300800 */
[----:B0-----:R-:W4:Y:S04]  /*527c0*/  LDL R34, [R1+0x2764] ;  /* 0x0027640001227983 */ /* 0x001f280000100800 */
[----:B------:R-:W4:Y:S04]  /*527d0*/  LDL.LU R4, [R1+0x9e8] ;  /* 0x0009e80001047983 */ /* 0x000f280000300800 */
[----:B------:R-:W4:Y:S04]  /*527e0*/  @P5 LDG.E.U16 R0, desc[UR6][R18.64] ;  /* 0x0000000612005981 */ /* 0x000f28000c1e1500 */
[----:B------:R-:W4:Y:S04]  /*527f0*/  @P5 LDG.E.U16 R40, desc[UR6][R16.64] ;  /* 0x0000000610285981 */ /* 0x000f28000c1e1500 */
[----:B------:R-:W4:Y:S01]  /*52800*/  @P5 LDG.E.U16 R41, desc[UR6][R2.64] ;  /* 0x0000000602295981 */ /* 0x000f22000c1e1500 */
[----:B------:R-:W-:-:S03]  /*52810*/  ISETP.GT.AND P2, PT, R6, 0x62, PT ;  /* 0x000000620600780c */ /* 0x000fc60003f44270 */
[----:B-1----:R-:W4:Y:S04]  /*52820*/  LDL.LU R3, [R1+0x9f8] ;  /* 0x0009f80001037983 */ /* 0x002f280000300800 */
[----:B------:R-:W4:Y:S06]  /*52830*/  LDL.LU R2, [R1+0x9ec] ;  /* 0x0009ec0001027983 */ /* 0x000f2c0000300800 */
[----:B--2---:R-:W2:Y:S04]  /*52840*/  @P2 LDG.E.U16 R33, desc[UR6][R8.64] ;  /* 0x0000000608212981 */ /* 0x004ea8000c1e1500 */
[----:B---3--:R-:W3:Y:S01]  /*52850*/  @P2 LDG.E.U16 R32, desc[UR6][R10.64] ;  /* 0x000000060a202981 */ /* 0x008ee2000c1e1500 */
[----:B------:R-:W-:-:S03]  /*52860*/  ISETP.GT.AND P4, PT, R6, 0x63, PT ;  /* 0x000000630600780c */ /* 0x000fc60003f84270 */
[----:B----4-:R0:W4:Y:S01]  /*52870*/  @P2 LDG.E.U16 R31, desc[UR6][R12.64] ;  /* 0x000000060c1f2981 */ /* 0x010122000c1e1500 */
[----:B------:R-:W-:Y:S02]  /*52880*/  IMAD.MOV.U32 R15, RZ, RZ, R14 ;  /* 0x000000ffff0f7224 */ /* 0x000fe400078e000e */
[----:B------:R-:W-:-:S05]  /*52890*/  IMAD.MOV.U32 R14, RZ, RZ, R5 ;  /* 0x000000ffff0e7224 */ /* 0x000fca00078e0005 */
[----:B------:R-:W2:Y:S04]  /*528a0*/  @P2 LDG.E.U16 R30, desc[UR6][R14.64] ;  /* 0x000000060e1e2981 */ /* 0x000ea8000c1e1500 */
[----:B------:R1:W-:Y:S04]  /*528b0*/  @P5 STL [R1+0x2780], R0 ;  /* 0x0027800001005387 */ /* 0x0003e80000100800 */
[----:B-1----:R-:W2:Y:S04]  /*528c0*/  LDL.LU R0, [R1+0x9fc] ;  /* 0x0009fc0001007983 */ /* 0x002ea80000300800 */
[----:B------:R1:W-:Y:S04]  /*528d0*/  @P5 STL [R1+0x2784], R35 ;  /* 0x0027842301005387 */ /* 0x0003e80000100800 */
[----:B-1----:R-:W3:Y:S04]  /*528e0*/  LDL R35, [R1+0x2760] ;  /* 0x0027600001237983 */ /* 0x002ee80000100800 */
[----:B------:R1:W-:Y:S04]  /*528f0*/  @P5 STL [R1+0x277c], R40 ;  /* 0x00277c2801005387 */ /* 0x0003e80000100800 */
[----:B-1----:R-:W3:Y:S04]  /*52900*/  LDL R40, [R1+0x275c] ;  /* 0x00275c0001287983 */ /* 0x002ee80000100800 */
[----:B------:R1:W-:Y:S04]  /*52910*/  @P5 STL [R1+0x2778], R41 ;  /* 0x0027782901005387 */ /* 0x0003e80000100800 */
[----:B-1----:R-:W4:Y:S04]  /*52920*/  LDL R41, [R1+0x2758] ;  /* 0x0027580001297983 */ /* 0x002f280000100800 */
[----:B------:R-:W-:Y:S04]  /*52930*/  STL.64 [R1+0x1338], R8 ;  /* 0x0013380801007387 */ /* 0x000fe80000100a00 */
[----:B------:R-:W-:Y:S04]  /*52940*/  STL.64 [R1+0x1340], R10 ;  /* 0x0013400a01007387 */ /* 0x000fe80000100a00 */
[----:B------:R-:W-:Y:S04]  /*52950*/  STL.64 [R1+0x1348], R12 ;  /* 0x0013480c01007387 */ /* 0x000fe80000100a00 */
[----:B------:R1:W-:Y:S04]  /*52960*/  STL.64 [R1+0x1350], R14 ;  /* 0x0013500e01007387 */ /* 0x0003e80000100a00 */
[----:B-1----:R-:W4:Y:S04]  /*52970*/  LDL.LU R15, [R1+0x9f0] ;  /* 0x0009f000010f7983 */ /* 0x002f280000300800 */
[----:B------:R-:W4:Y:S04]  /*52980*/  LDL.LU R14, [R1+0xa00] ;  /* 0x000a0000010e7983 */ /* 0x000f280000300800 */
[----:B------:R-:W4:Y:S04]  /*52990*/  LDL.LU R16, [R1+0x9f4] ;  /* 0x0009f40001107983 */ /* 0x000f280000300800 */
[----:B------:R-:W4:Y:S01]  /*529a0*/  LDL.LU R9, [R1+0xa04] ;  /* 0x000a040001097983 */ /* 0x000f220000300800 */
[----:B0-----:R-:W-:-:S02]  /*529b0*/  IMAD.MOV.U32 R13, RZ, RZ, R2 ;  /* 0x000000ffff0d7224 */ /* 0x001fc400078e0002 */
[----:B------:R-:W-:Y:S02]  /*529c0*/  IMAD.MOV.U32 R10, RZ, RZ, R3 ;  /* 0x000000ffff0a7224 */ /* 0x000fe400078e0003 */
[----:B------:R-:W-:Y:S02]  /*529d0*/  IMAD.MOV.U32 R11, RZ, RZ, R4 ;  /* 0x000000ffff0b7224 */ /* 0x000fe400078e0004 */
[----:B--2---:R-:W-:-:S05]  /*529e0*/  IMAD.MOV.U32 R12, RZ, RZ, R0 ;  /* 0x000000ffff0c7224 */ /* 0x004fca00078e0000 */
[----:B---3--:R-:W2:Y:S04]  /*529f0*/  @P4 LDG.E.U16 R40, desc[UR6][R12.64] ;  /* 0x000000060c284981 */ /* 0x008ea8000c1e1500 */
[----:B----4-:R-:W3:Y:S04]  /*52a00*/  @P4 LDG.E.U16 R41, desc[UR6][R10.64] ;  /* 0x000000060a294981 */ /* 0x010ee8000c1e1500 */
[----:B------:R-:W4:Y:S01]  /*52a10*/  @P4 LDG.E.U16 R35, desc[UR6][R14.64] ;  /* 0x000000060e234981 */ /* 0x000f22000c1e1500 */
[----:B------:R-:W-:Y:S02]  /*52a20*/  IMAD.MOV.U32 R17, RZ, RZ, R16 ;  /* 0x000000ffff117224 */ /* 0x000fe400078e0010 */
[----:B------:R-:W-:-:S05]  /*52a30*/  IMAD.MOV.U32 R16, RZ, RZ, R9 ;  /* 0x000000ffff107224 */ /* 0x000fca00078e0009 */
[----:B------:R-:W4:Y:S04]  /*52a40*/  @P4 LDG.E.U16 R34, desc[UR6][R16.64] ;  /* 0x0000000610224981 */ /* 0x000f28000c1e1500 */
[----:B------:R-:W-:Y:S04]  /*52a50*/  @P2 STL [R1+0x2768], R33 ;  /* 0x0027682101002387 */ /* 0x000fe80000100800 */
[----:B------:R-:W-:Y:S04]  /*52a60*/  @P2 STL [R1+0x276c], R32 ;  /* 0x00276c2001002387 */ /* 0x000fe80000100800 */
[----:B------:R-:W-:Y:S04]  /*52a70*/  @P2 STL [R1+0x2770], R31 ;  /* 0x0027701f01002387 */ /* 0x000fe80000100800 */
[----:B------:R0:W-:Y:S04]  /*52a80*/  @P2 STL [R1+0x2774], R30 ;  /* 0x0027741e01002387 */ /* 0x0001e80000100800 */
[----:B------:R-:W4:Y:S04]  /*52a90*/  LDL.LU R5, [R1+0xa08] ;  /* 0x000a080001057983 */ /* 0x000f280000300800 */
[----:B------:R-:W4:Y:S04]  /*52aa0*/  LDL.LU R4, [R1+0xa24] ;  /* 0x000a240001047983 */ /* 0x000f280000300800 */
[----:B------:R-:W-:Y:S04]  /*52ab0*/  STL.64 [R1+0x1318], R10 ;  /* 0x0013180a01007387 */ /* 0x000fe80000100a00 */
[----:B------:R-:W-:Y:S04]  /*52ac0*/  STL.64 [R1+0x1320], R12 ;  /* 0x0013200c01007387 */ /* 0x000fe80000100a00 */
[----:B------:R-:W4:Y:S04]  /*52ad0*/  LDL.LU R8, [R1+0xa0c] ;  /* 0x000a0c0001087983 */ /* 0x000f280000300800 */
[----:B------:R-:W4:Y:S04]  /*52ae0*/  LDL.LU R3, [R1+0xa18] ;  /* 0x000a180001037983 */ /* 0x000f280000300800 */
[----:B------:R-:W4:Y:S04]  /*52af0*/  LDL.LU R2, [R1+0xa10] ;  /* 0x000a100001027983 */ /* 0x000f280000300800 */
[----:B------:R-:W4:Y:S04]  /*52b00*/  LDL.LU R0, [R1+0xa1c] ;  /* 0x000a1c0001007983 */ /* 0x000f280000300800 */
[----:B------:R-:W4:Y:S04]  /*52b10*/  LDL R165, [R1+0x2754] ;  /* 0x0027540001a57983 */ /* 0x000f280000100800 */
[----:B------:R-:W4:Y:S04]  /*52b20*/  LDL R29, [R1+0x2750] ;  /* 0x00275000011d7983 */ /* 0x000f280000100800 */
[----:B------:R-:W4:Y:S04]  /*52b30*/  LDL R28, [R1+0x274c] ;  /* 0x00274c00011c7983 */ /* 0x000f280000100800 */
[----:B0-----:R-:W4:Y:S04]  /*52b40*/  LDL R30, [R1+0x2748] ;  /* 0x00274800011e7983 */ /* 0x001f280000100800 */
[----:B------:R-:W-:Y:S04]  /*52b50*/  STL.64 [R1+0x1330], R16 ;  /* 0x0013301001007387 */ /* 0x000fe80000100a00 */
[----:B------:R-:W4:Y:S04]  /*52b60*/  LDL R31, [R1+0x2744] ;  /* 0x00274400011f7983 */ /* 0x000f280000100800 */
[----:B------:R-:W-:Y:S04]  /*52b70*/  STL.64 [R1+0x1328], R14 ;  /* 0x0013280e01007387 */ /* 0x000fe80000100a00 */
[----:B------:R-:W4:Y:S04]  /*52b80*/  LDL R32, [R1+0x2740] ;  /* 0x0027400001207983 */ /* 0x000f280000100800 */
[----:B------:R-:W4:Y:S04]  /*52b90*/  LDL R33, [R1+0x273c] ;  /* 0x00273c0001217983 */ /* 0x000f280000100800 */
[----:B--2---:R0:W-:Y:S04]  /*52ba0*/  @P4 STL [R1+0x275c], R40 ;  /* 0x00275c2801004387 */ /* 0x0041e80000100800 */
[----:B0-----:R-:W2:Y:S04]  /*52bb0*/  LDL R40, [R1+0x2738] ;  /* 0x0027380001287983 */ /* 0x001ea80000100800 */
[----:B---3--:R-:W-:Y:S04]  /*52bc0*/  @P4 STL [R1+0x2758], R41 ;  /* 0x0027582901004387 */ /* 0x008fe80000100800 */
[----:B----4-:R-:W-:Y:S04]  /*52bd0*/  @P4 STL [R1+0x2760], R35 ;  /* 0x0027602301004387 */ /* 0x010fe80000100800 */
[----:B------:R0:W-:Y:S04]  /*52be0*/  @P4 STL [R1+0x2764], R34 ;  /* 0x0027642201004387 */ /* 0x0001e80000100800 */
[----:B------:R-:W3:Y:S04]  /*52bf0*/  LDL.LU R19, [R1+0xa14] ;  /* 0x000a140001137983 */ /* 0x000ee80000300800 */
[----:B------:R-:W3:Y:S01]  /*52c00*/  LDL.LU R18, [R1+0xa20] ;  /* 0x000a200001127983 */ /* 0x000ee20000300800 */
[----:B------:R-:W-:Y:S01]  /*52c10*/  ISETP.GT.AND P5, PT, R6, 0x64, PT ;  /* 0x000000640600780c */ /* 0x000fe20003fa4270 */
[----:B------:R-:W-:-:S02]  /*52c20*/  IMAD.MOV.U32 R9, RZ, RZ, R8 ;  /* 0x000000ffff097224 */ /* 0x000fc400078e0008 */
[----:B------:R-:W-:Y:S02]  /*52c30*/  IMAD.MOV.U32 R8, RZ, RZ, R3 ;  /* 0x000000ffff087224 */ /* 0x000fe400078e0003 */
[----:B------:R-:W-:Y:S02]  /*52c40*/  IMAD.MOV.U32 R17, RZ, RZ, R2 ;  /* 0x000000ffff117224 */ /* 0x000fe400078e0002 */
[----:B------:R-:W-:Y:S01]  /*52c50*/  IMAD.MOV.U32 R16, RZ, RZ, R0 ;  /* 0x000000ffff107224 */ /* 0x000fe200078e0000 */
[----:B------:R-:W4:Y:S04]  /*52c60*/  LDL.LU R3, [R1+0xa28] ;  /* 0x000a280001037983 */ /* 0x000f280000300800 */
[----:B------:R1:W-:Y:S04]  /*52c70*/  STL.64 [R1+0x12f8], R4 ;  /* 0x0012f80401007387 */ /* 0x0003e80000100a00 */
[----:B------:R4:W-:Y:S04]  /*52c80*/  STL.64 [R1+0x1300], R8 ;  /* 0x0013000801007387 */ /* 0x0009e80000100a00 */
[----:B------:R-:W2:Y:S04]  /*52c90*/  @P5 LDG.E.U16 R30, desc[UR6][R4.64] ;  /* 0x00000006041e5981 */ /* 0x000ea8000c1e1500 */
[----:B------:R-:W-:Y:S04]  /*52ca0*/  STL.64 [R1+0x1308], R16 ;  /* 0x0013081001007387 */ /* 0x000fe80000100a00 */
[----:B------:R-:W2:Y:S04]  /*52cb0*/  LDL.LU R2, [R1+0xa40] ;  /* 0x000a400001027983 */ /* 0x000ea80000300800 */
[----:B------:R4:W2:Y:S04]  /*52cc0*/  @P5 LDG.E.U16 R28, desc[UR6][R8.64] ;  /* 0x00000006081c5981 */ /* 0x0008a8000c1e1500 */
[----:B------:R-:W2:Y:S04]  /*52cd0*/  @P5 LDG.E.U16 R29, desc[UR6][R16.64] ;  /* 0x00000006101d5981 */ /* 0x000ea8000c1e1500 */
[----:B------:R-:W2:Y:S04]  /*52ce0*/  LDL.LU R11, [R1+0xa2c] ;  /* 0x000a2c00010b7983 */ /* 0x000ea80000300800 */
[----:B------:R-:W2:Y:S04]  /*52cf0*/  LDL.LU R10, [R1+0xa44] ;  /* 0x000a4400010a7983 */ /* 0x000ea80000300800 */
[----:B------:R-:W2:Y:S04]  /*52d00*/  LDL.LU R13, [R1+0xa30] ;  /* 0x000a3000010d7983 */ /* 0x000ea80000300800 */
[----:B------:R-:W2:Y:S04]  /*52d10*/  LDL.LU R12, [R1+0xa38] ;  /* 0x000a3800010c7983 */ /* 0x000ea80000300800 */
[----:B------:R-:W2:Y:S04]  /*52d20*/  LDL.LU R15, [R1+0xa34] ;  /* 0x000a3400010f7983 */ /* 0x000ea80000300800 */
[----:B------:R-:W2:Y:S01]  /*52d30*/  LDL.LU R14, [R1+0xa3c] ;  /* 0x000a3c00010e7983 */ /* 0x000ea20000300800 */
[----:B------:R-:W-:-:S03]  /*52d40*/  ISETP.GT.AND P2, PT, R6, 0x65, PT ;  /* 0x000000650600780c */ /* 0x000fc60003f44270 */
[----:B0-----:R-:W2:Y:S04]  /*52d50*/  LDL R34, [R1+0x2734] ;  /* 0x0027340001227983 */ /* 0x001ea80000100800 */
[----:B------:R-:W2:Y:S04]  /*52d60*/  LDL R35, [R1+0x2730] ;  /* 0x0027300001237983 */ /* 0x000ea80000100800 */
[----:B------:R-:W2:Y:S04]  /*52d70*/  LDL R0, [R1+0x272c] ;  /* 0x00272c0001007983 */ /* 0x000ea80000100800 */
[----:B------:R-:W2:Y:S04]  /*52d80*/  LDL R41, [R1+0x2728] ;  /* 0x0027280001297983 */ /* 0x000ea80000100800 */
[----:B---3--:R-:W3:Y:S04]  /*52d90*/  @P5 LDG.E.U16 R165, desc[UR6][R18.64] ;  /* 0x0000000612a55981 */ /* 0x008ee8000c1e1500 */
[----:B------:R-:W-:Y:S04]  /*52da0*/  STL.64 [R1+0x1310], R18 ;  /* 0x0013101201007387 */ /* 0x000fe80000100a00 */
[----:B-1----:R-:W3:Y:S04]  /*52db0*/  LDL.LU R5, [R1+0xa48] ;  /* 0x000a480001057983 */ /* 0x002ee80000300800 */
[----:B------:R-:W3:Y:S01]  /*52dc0*/  LDL.LU R4, [R1+0xa58] ;  /* 0x000a580001047983 */ /* 0x000ee20000300800 */
[----:B----4-:R-:W-:-:S03]  /*52dd0*/  IMAD.MOV.U32 R9, RZ, RZ, R3 ;  /* 0x000000ffff097224 */ /* 0x010fc600078e0003 */
[----:B--2---:R-:W-:Y:S04]  /*52de0*/  @P5 STL [R1+0x2748], R30 ;  /* 0x0027481e01005387 */ /* 0x004fe80000100800 */
[----:B------:R-:W-:Y:S01]  /*52df0*/  @P5 STL [R1+0x274c], R28 ;  /* 0x00274c1c01005387 */ /* 0x000fe20000100800 */
[----:B------:R-:W-:-:S03]  /*52e00*/  IMAD.MOV.U32 R8, RZ, RZ, R2 ;  /* 0x000000ffff087224 */ /* 0x000fc600078e0002 */
[----:B------:R-:W-:Y:S04]  /*52e10*/  @P5 STL [R1+0x2750], R29 ;  /* 0x0027501d01005387 */ /* 0x000fe80000100800 */
[----:B------:R0:W2:Y:S04]  /*52e20*/  @P2 LDG.E.U16 R40, desc[UR6][R8.64] ;  /* 0x0000000608282981 */ /* 0x0000a8000c1e1500 */
[----:B------:R-:W4:Y:S04]  /*52e30*/  @P2 LDG.E.U16 R32, desc[UR6][R12.64] ;  /* 0x000000060c202981 */ /* 0x000f28000c1e1500 */
[----:B------:R-:W2:Y:S04]  /*52e40*/  @P2 LDG.E.U16 R33, desc[UR6][R10.64] ;  /* 0x000000060a212981 */ /* 0x000ea8000c1e1500 */
[----:B------:R-:W2:Y:S04]  /*52e50*/  @P2 LDG.E.U16 R31, desc[UR6][R14.64] ;  /* 0x000000060e1f2981 */ /* 0x000ea8000c1e1500 */
[----:B---3--:R-:W-:Y:S04]  /*52e60*/  @P5 STL [R1+0x2754], R165 ;  /* 0x002754a501005387 */ /* 0x008fe80000100800 */
[----:B------:R-:W3:Y:S04]  /*52e70*/  LDL.LU R3, [R1+0xa4c] ;  /* 0x000a4c0001037983 */ /* 0x000ee80000300800 */
[----:B------:R-:W3:Y:S04]  /*52e80*/  LDL.LU R2, [R1+0xa5c] ;  /* 0x000a5c0001027983 */ /* 0x000ee80000300800 */
[----:B------:R-:W-:Y:S04]  /*52e90*/  STL.64 [R1+0x12d8], R8 ;  /* 0x0012d80801007387 */ /* 0x000fe80000100a00 */
[----:B------:R-:W-:Y:S04]  /*52ea0*/  STL.64 [R1+0x12e0], R10 ;  /* 0x0012e00a01007387 */ /* 0x000fe80000100a00 */
[----:B------:R-:W-:Y:S04]  /*52eb0*/  STL.64 [R1+0x12f0], R14 ;  /* 0x0012f00e01007387 */ /* 0x000fe80000100a00 */
[----:B------:R1:W-:Y:S04]  /*52ec0*/  STL.64 [R1+0x12e8], R12 ;  /* 0x0012e80c01007387 */ /* 0x0003e80000100a00 */
[----:B-1----:R-:W3:Y:S04]  /*52ed0*/  LDL.LU R13, [R1+0xa50] ;  /* 0x000a5000010d7983 */ /* 0x002ee80000300800 */
[----:B------:R-:W3:Y:S04]  /*52ee0*/  LDL.LU R12, [R1+0xa60] ;  /* 0x000a6000010c7983 */ /* 0x000ee80000300800 */
[----:B------:R-:W3:Y:S04]  /*52ef0*/  LDL.LU R15, [R1+0xa54] ;  /* 0x000a5400010f7983 */ /* 0x000ee80000300800 */
[----:B------:R-:W3:Y:S01]  /*52f00*/  LDL.LU R14, [R1+0xa64] ;  /* 0x000a6400010e7983 */ /* 0x000ee20000300800 */
[----:B------:R-:W-:-:S03]  /*52f10*/  ISETP.GT.AND P4, PT, R6, 0x66, PT ;  /* 0x000000660600780c */ /* 0x000fc60003f84270 */
[----:B----4-:R1:W-:Y:S01]  /*52f20*/  @P2 STL [R1+0x2740], R32 ;  /* 0x0027402001002387 */ /* 0x0103e20000100800 */
[----:B0-----:R-:W-:Y:S02]  /*52f30*/  IMAD.MOV.U32 R8, RZ, RZ, R4 ;  /* 0x000000ffff087224 */ /* 0x001fe400078e0004 */
[----:B------:R-:W-:Y:S01]  /*52f40*/  IMAD.MOV.U32 R9, RZ, RZ, R5 ;  /* 0x000000ffff097224 */ /* 0x000fe200078e0005 */
[----:B-1----:R-:W4:Y:S04]  /*52f50*/  LDL R32, [R1+0x2724] ;  /* 0x0027240001207983 */ /* 0x002f280000100800 */
[----:B--2---:R0:W-:Y:S04]  /*52f60*/  @P2 STL [R1+0x2738], R40 ;  /* 0x0027382801002387 */ /* 0x0041e80000100800 */
[----:B------:R1:W-:Y:S04]  /*52f70*/  @P2 STL [R1+0x273c], R33 ;  /* 0x00273c2101002387 */ /* 0x0003e80000100800 */
[----:B------:R-:W-:Y:S04]  /*52f80*/  @P2 STL [R1+0x2744], R31 ;  /* 0x0027441f01002387 */ /* 0x000fe80000100800 */
[----:B------:R-:W2:Y:S04]  /*52f90*/  @P4 LDG.E.U16 R41, desc[UR6][R8.64] ;  /* 0x0000000608294981 */ /* 0x000ea8000c1e1500 */
[----:B0-----:R-:W2:Y:S04]  /*52fa0*/  LDL R40, [R1+0x271c] ;  /* 0x00271c0001287983 */ /* 0x001ea80000100800 */
[----:B-1----:R-:W2:Y:S04]  /*52fb0*/  LDL R33, [R1+0x2720] ;  /* 0x0027200001217983 */ /* 0x002ea80000100800 */
[----:B------:R-:W-:Y:S04]  /*52fc0*/  STL.64 [R1+0x12b8], R8 ;  /* 0x0012b80801007387 */ /* 0x000fe80000100a00 */
[----:B------:R-:W2:Y:S04]  /*52fd0*/  LDL.LU R5, [R1+0xa68] ;  /* 0x000a680001057983 */ /* 0x000ea80000300800 */
[----:B------:R-:W4:Y:S01]  /*52fe0*/  LDL.LU R4, [R1+0xa84] ;  /* 0x000a840001047983 */ /* 0x000f220000300800 */
[----:B---3--:R-:W-:-:S02]  /*52ff0*/  IMAD.MOV.U32 R11, RZ, RZ, R3 ;  /* 0x000000ffff0b7224 */ /* 0x008fc400078e0003 */
[----:B------:R-:W-:-:S05]  /*53000*/  IMAD.MOV.U32 R10, RZ, RZ, R2 ;  /* 0x000000ffff0a7224 */ /* 0x000fca00078e0002 */
[----:B------:R-:W3:Y:S04]  /*53010*/  @P4 LDG.E.U16 R0, desc[UR6][R10.64] ;  /* 0x000000060a004981 */ /* 0x000ee8000c1e1500 */
[----:B------:R0:W-:Y:S04]  /*53020*/  STL.64 [R1+0x12c0], R10 ;  /* 0x0012c00a01007387 */ /* 0x0001e80000100a00 */
[----:B------:R-:W3:Y:S04]  /*53030*/  LDL.LU R3, [R1+0xa6c] ;  /* 0x000a6c0001037983 */ /* 0x000ee80000300800 */
[----:B------:R-:W3:Y:S04]  /*53040*/  LDL.LU R2, [R1+0xa78] ;  /* 0x000a780001027983 */ /* 0x000ee80000300800 */
[----:B------:R-:W3:Y:S04]  /*53050*/  LDL R30, [R1+0x2718] ;  /* 0x00271800011e7983 */ /* 0x000ee80000100800 */
[----:B------:R-:W3:Y:S04]  /*53060*/  @P4 LDG.E.U16 R35, desc[UR6][R12.64] ;  /* 0x000000060c234981 */ /* 0x000ee8000c1e1500 */
[----:B------:R2:W3:Y:S04]  /*53070*/  @P4 LDG.E.U16 R34, desc[UR6][R14.64] ;  /* 0x000000060e224981 */ /* 0x0004e8000c1e1500 */
[----:B------:R2:W-:Y:S04]  /*53080*/  STL.64 [R1+0x12d0], R14 ;  /* 0x0012d00e01007387 */ /* 0x0005e80000100a00 */
[----:B------:R-:W-:Y:S04]  /*53090*/  STL.64 [R1+0x12c8], R12 ;  /* 0x0012c80c01007387 */ /* 0x000fe80000100a00 */
[----:B------:R-:W3:Y:S04]  /*530a0*/  LDL.LU R19, [R1+0xa70] ;  /* 0x000a700001137983 */ /* 0x000ee80000300800 */
[----:B------:R-:W3:Y:S04]  /*530b0*/  LDL.LU R18, [R1+0xa7c] ;  /* 0x000a7c0001127983 */ /* 0x000ee80000300800 */
[----:B0-----:R-:W3:Y:S04]  /*530c0*/  LDL.LU R10, [R1+0xa74] ;  /* 0x000a7400010a7983 */ /* 0x001ee80000300800 */
[----:B------:R-:W3:Y:S01]  /*530d0*/  LDL.LU R9, [R1+0xa80] ;  /* 0x000a800001097983 */ /* 0x000ee20000300800 */
[----:B--2---:R-:W-:-:S02]  /*530e0*/  IMAD.MOV.U32 R15, RZ, RZ, R5 ;  /* 0x000000ffff0f7224 */ /* 0x004fc400078e0005 */
[----:B----4-:R-:W-:Y:S01]  /*530f0*/  IMAD.MOV.U32 R14, RZ, RZ, R4 ;  /* 0x000000ffff0e7224 */ /* 0x010fe200078e0004 */
[----:B---3--:R0:W-:Y:S01]  /*53100*/  @P4 STL [R1+0x272c], R0 ;  /* 0x00272c0001004387 */ /* 0x0081e20000100800 */
        /* <DEDUP_REMOVED lines=24> */
[----:B------:R3:W4:Y:S04]  /*53290*/  @P5 LDG.E.U16 R33, desc[UR6][R18.64] ;  /* 0x0000000612215981 */ /* 0x000728000c1e1500 */
        /* <DEDUP_REMOVED lines=9> */
[----:B0-----:R-:W-:Y:S02]  /*53330*/  IMAD.MOV.U32 R14, RZ, RZ, R8 ;  /* 0x000000ffff0e7224 */ /* 0x001fe400078e0008 */
[----:B------:R-:W-:Y:S01]  /*53340*/  IMAD.MOV.U32 R15, RZ, RZ, R11 ;  /* 0x000000ffff0f7224 */ /* 0x000fe200078e000b */
[----:B------:R-:W-:Y:S01]  /*53350*/  MOV R16, R4 ;  /* 0x0000000400107202 */ /* 0x000fe20000000f00 */
[----:B------:R-:W-:-:S03]  /*53360*/  IMAD.MOV.U32 R17, RZ, RZ, R5 ;  /* 0x000000ffff117224 */ /* 0x000fc600078e0005 */
[----:B------:R-:W4:Y:S04]  /*53370*/  @P2 LDG.E.U16 R35, desc[UR6][R14.64] ;  /* 0x000000060e232981 */ /* 0x000f28000c1e1500 */
[----:B------:R0:W-:Y:S04]  /*53380*/  @P5 STL [R1+0x2724], R32 ;  /* 0x0027242001005387 */ /* 0x0001e80000100800 */
[----:B------:R-:W2:Y:S04]  /*53390*/  @P2 LDG.E.U16 R34, desc[UR6][R16.64] ;  /* 0x0000000610222981 */ /* 0x000ea8000c1e1500 */
[----:B0-----:R-:W2:Y:S04]  /*533a0*/  LDL R32, [R1+0x2700] ;  /* 0x0027000001207983 */ /* 0x001ea80000100800 */
[----:B------:R0:W-:Y:S04]  /*533b0*/  @P5 STL [R1+0x2720], R33 ;  /* 0x0027202101005387 */ /* 0x0001e80000100800 */
[----:B0-----:R-:W4:Y:S04]  /*533c0*/  LDL R33, [R1+0x26fc] ;  /* 0x0026fc0001217983 */ /* 0x001f280000100800 */
[----:B------:R0:W-:Y:S04]  /*533d0*/  @P5 STL [R1+0x271c], R40 ;  /* 0x00271c2801005387 */ /* 0x0001e80000100800 */
[----:B0-----:R-:W4:Y:S04]  /*533e0*/  LDL R40, [R1+0x26f8] ;  /* 0x0026f80001287983 */ /* 0x001f280000100800 */
[----:B------:R-:W4:Y:S04]  /*533f0*/  LDL.LU R10, [R1+0xaa8] ;  /* 0x000aa800010a7983 */ /* 0x000f280000300800 */
[----:B------:R-:W4:Y:S04]  /*53400*/  LDL.LU R9, [R1+0xab8] ;  /* 0x000ab80001097983 */ /* 0x000f280000300800 */
        /* <DEDUP_REMOVED lines=13> */
[----:B--2---:R-:W-:Y:S01]  /*534e0*/  @P2 STL [R1+0x2708], R41 ;  /* 0x0027082901002387 */ /* 0x004fe20000100800 */
[----:B------:R-:W-:-:S03]  /*534f0*/  ISETP.GT.AND P4, PT, R6, 0x69, PT ;  /* 0x000000690600780c */ /* 0x000fc60003f84270 */
[----:B----4-:R-:W-:Y:S04]  /*53500*/  @P2 STL [R1+0x270c], R35 ;  /* 0x00270c2301002387 */ /* 0x010fe80000100800 */
[----:B------:R0:W-:Y:S01]  /*53510*/  @P2 STL [R1+0x2710], R34 ;  /* 0x0027102201002387 */ /* 0x0001e20000100800 */
[----:B------:R-:W-:Y:S02]  /*53520*/  IMAD.MOV.U32 R13, RZ, RZ, R10 ;  /* 0x000000ffff0d7224 */ /* 0x000fe400078e000a */
[----:B------:R-:W-:Y:S01]  /*53530*/  IMAD.MOV.U32 R12, RZ, RZ, R9 ;  /* 0x000000ffff0c7224 */ /* 0x000fe200078e0009 */
[----:B------:R-:W2:Y:S04]  /*53540*/  LDL.LU R10, [R1+0xac8] ;  /* 0x000ac800010a7983 */ /* 0x000ea80000300800 */
[----:B------:R-:W4:Y:S04]  /*53550*/  LDL.LU R9, [R1+0xae4] ;  /* 0x000ae40001097983 */ /* 0x000f280000300800 */
[----:B0-----:R-:W2:Y:S01]  /*53560*/  LDL R34, [R1+0x26f0] ;  /* 0x0026f00001227983 */ /* 0x001ea20000100800 */
[----:B------:R-:W-:-:S03]  /*53570*/  IMAD.MOV.U32 R15, RZ, RZ, R8 ;  /* 0x000000ffff0f7224 */ /* 0x000fc600078e0008 */
[----:B------:R-:W-:Y:S04]  /*53580*/  STL.64 [R1+0x1258], R12 ;  /* 0x0012580c01007387 */ /* 0x000fe80000100a00 */
[----:B------:R-:W2:Y:S01]  /*53590*/  LDL R41, [R1+0x26ec] ;  /* 0x0026ec0001297983 */ /* 0x000ea20000100800 */
[----:B------:R-:W-:-:S03]  /*535a0*/  IMAD.MOV.U32 R14, RZ, RZ, R4 ;  /* 0x000000ffff0e7224 */ /* 0x000fc600078e0004 */
[----:B------:R-:W2:Y:S04]  /*535b0*/  LDL R35, [R1+0x26e8] ;  /* 0x0026e80001237983 */ /* 0x000ea80000100800 */
[----:B------:R-:W2:Y:S04]  /*535c0*/  LDL.LU R8, [R1+0xacc] ;  /* 0x000acc0001087983 */ /* 0x000ea80000300800 */
[----:B------:R-:W-:Y:S04]  /*535d0*/  STL.64 [R1+0x1260], R14 ;  /* 0x0012600e01007387 */ /* 0x000fe80000100a00 */
[----:B------:R-:W2:Y:S04]  /*535e0*/  LDL.LU R4, [R1+0xad8] ;  /* 0x000ad80001047983 */ /* 0x000ea80000300800 */
[----:B------:R0:W-:Y:S04]  /*535f0*/  STL.64 [R1+0x1268], R2 ;  /* 0x0012680201007387 */ /* 0x0001e80000100a00 */
[----:B------:R-:W2:Y:S04]  /*53600*/  @P4 LDG.E.U16 R32, desc[UR6][R2.64] ;  /* 0x0000000602204981 */ /* 0x000ea8000c1e1500 */
[----:B------:R-:W2:Y:S04]  /*53610*/  @P4 LDG.E.U16 R40, desc[UR6][R12.64] ;  /* 0x000000060c284981 */ /* 0x000ea8000c1e1500 */
[----:B------:R-:W2:Y:S01]  /*53620*/  @P4 LDG.E.U16 R33, desc[UR6][R14.64] ;  /* 0x000000060e214981 */ /* 0x000ea2000c1e1500 */
[----:B---3--:R-:W-:-:S02]  /*53630*/  IMAD.MOV.U32 R17, RZ, RZ, R11 ;  /* 0x000000ffff117224 */ /* 0x008fc400078e000b */
[----:B------:R-:W-:-:S05]  /*53640*/  IMAD.MOV.U32 R16, RZ, RZ, R5 ;  /* 0x000000ffff107224 */ /* 0x000fca00078e0005 */
[----:B------:R-:W-:Y:S04]  /*53650*/  STL.64 [R1+0x1270], R16 ;  /* 0x0012701001007387 */ /* 0x000fe80000100a00 */
[----:B------:R-:W3:Y:S04]  /*53660*/  LDL.LU R11, [R1+0xad0] ;  /* 0x000ad000010b7983 */ /* 0x000ee80000300800 */
[----:B------:R-:W2:Y:S04]  /*53670*/  LDL.LU R5, [R1+0xadc] ;  /* 0x000adc0001057983 */ /* 0x000ea80000300800 */
[----:B0-----:R-:W2:Y:S04]  /*53680*/  LDL.LU R3, [R1+0xad4] ;  /* 0x000ad40001037983 */ /* 0x001ea80000300800 */
[----:B------:R-:W2:Y:S04]  /*53690*/  LDL.LU R2, [R1+0xae0] ;  /* 0x000ae00001027983 */ /* 0x000ea80000300800 */
[----:B------:R-:W3:Y:S01]  /*536a0*/  @P4 LDG.E.U16 R31, desc[UR6][R16.64] ;  /* 0x00000006101f4981 */ /* 0x000ee2000c1e1500 */
[----:B------:R-:W-:-:S13]  /*536b0*/  ISETP.GT.AND P5, PT, R6, 0x6a, PT ;  /* 0x0000006a0600780c */ /* 0x000fda0003fa4270 */
[----:B--2---:R-:W2:Y:S04]  /*536c0*/  @P5 LDG.E.U16 R0, desc[UR6][R2.64] ;  /* 0x0000000602005981 */ /* 0x004ea8000c1e1500 */
[----:B------:R0:W-:Y:S01]  /*536d0*/  @P4 STL [R1+0x26f8], R40 ;  /* 0x0026f82801004387 */ /* 0x0001e20000100800 */
[----:B----4-:R-:W-:Y:S02]  /*536e0*/  IMAD.MOV.U32 R12, RZ, RZ, R9 ;  /* 0x000000ffff0c7224 */ /* 0x010fe400078e0009 */
[----:B------:R-:W-:Y:S01]  /*536f0*/  IMAD.MOV.U32 R13, RZ, RZ, R10 ;  /* 0x000000ffff0d7224 */ /* 0x000fe200078e000a */
[----:B------:R-:W-:Y:S04]  /*53700*/  @P4 STL [R1+0x26fc], R33 ;  /* 0x0026fc2101004387 */ /* 0x000fe80000100800 */
[----:B------:R-:W-:Y:S04]  /*53710*/  @P4 STL [R1+0x2700], R32 ;  /* 0x0027002001004387 */ /* 0x000fe80000100800 */
[----:B---3--:R-:W-:Y:S04]  /*53720*/  @P4 STL [R1+0x2704], R31 ;  /* 0x0027041f01004387 */ /* 0x008fe80000100800 */
[----:B------:R-:W3:Y:S04]  /*53730*/  LDL R165, [R1+0x26e4] ;  /* 0x0026e40001a57983 */ /* 0x000ee80000100800 */
[----:B------:R-:W4:Y:S04]  /*53740*/  LDL R29, [R1+0x26e0] ;  /* 0x0026e000011d7983 */ /* 0x000f280000100800 */
[----:B------:R-:W3:Y:S04]  /*53750*/  LDL R28, [R1+0x26dc] ;  /* 0x0026dc00011c7983 */ /* 0x000ee80000100800 */
[----:B------:R-:W-:Y:S01]  /*53760*/  STL.64 [R1+0x1238], R12 ;  /* 0x0012380c01007387 */ /* 0x000fe20000100a00 */
[----:B------:R-:W-:-:S02]  /*53770*/  IMAD.MOV.U32 R14, RZ, RZ, R4 ;  /* 0x000000ffff0e7224 */ /* 0x000fc400078e0004 */
[----:B------:R-:W-:Y:S01]  /*53780*/  IMAD.MOV.U32 R15, RZ, RZ, R8 ;  /* 0x000000ffff0f7224 */ /* 0x000fe200078e0008 */
[----:B0-----:R-:W3:Y:S04]  /*53790*/  LDL R40, [R1+0x26d8] ;  /* 0x0026d80001287983 */ /* 0x001ee80000100800 */
[----:B------:R-:W3:Y:S04]  /*537a0*/  LDL.LU R10, [R1+0xae8] ;  /* 0x000ae800010a7983 */ /* 0x000ee80000300800 */
[----:B------:R-:W4:Y:S04]  /*537b0*/  LDL.LU R9, [R1+0xb00] ;  /* 0x000b000001097983 */ /* 0x000f280000300800 */
[----:B------:R-:W4:Y:S01]  /*537c0*/  LDL.LU R8, [R1+0xaec] ;  /* 0x000aec0001087983 */ /* 0x000f220000300800 */
[----:B------:R-:W-:-:S02]  /*537d0*/  IMAD.MOV.U32 R16, RZ, RZ, R5 ;  /* 0x000000ffff107224 */ /* 0x000fc400078e0005 */
[----:B------:R-:W-:Y:S01]  /*537e0*/  IMAD.MOV.U32 R17, RZ, RZ, R11 ;  /* 0x000000ffff117224 */ /* 0x000fe200078e000b */
[----:B------:R-:W-:Y:S04]  /*537f0*/  STL.64 [R1+0x1240], R14 ;  /* 0x0012400e01007387 */ /* 0x000fe80000100a00 */
[----:B------:R-:W4:Y:S04]  /*53800*/  LDL.LU R4, [R1+0xb04] ;  /* 0x000b040001047983 */ /* 0x000f280000300800 */
[----:B------:R0:W-:Y:S04]  /*53810*/  STL.64 [R1+0x1250], R2 ;  /* 0x0012500201007387 */ /* 0x0001e80000100a00 */
[----:B------:R1:W4:Y:S04]  /*53820*/  @P5 LDG.E.U16 R41, desc[UR6][R14.64] ;  /* 0x000000060e295981 */ /* 0x000328000c1e1500 */
[----:B------:R-:W4:Y:S04]  /*53830*/  LDL.LU R5, [R1+0xaf0] ;  /* 0x000af00001057983 */ /* 0x000f280000300800 */
[----:B------:R-:W-:Y:S04]  /*53840*/  STL.64 [R1+0x1248], R16 ;  /* 0x0012481001007387 */ /* 0x000fe80000100a00 */
[----:B------:R-:W4:Y:S04]  /*53850*/  @P5 LDG.E.U16 R35, desc[UR6][R12.64] ;  /* 0x000000060c235981 */ /* 0x000f28000c1e1500 */
[----:B------:R1:W4:Y:S04]  /*53860*/  @P5 LDG.E.U16 R34, desc[UR6][R16.64] ;  /* 0x0000000610225981 */ /* 0x000328000c1e1500 */
[----:B0-----:R-:W4:Y:S04]  /*53870*/  LDL.LU R3, [R1+0xaf8] ;  /* 0x000af80001037983 */ /* 0x001f280000300800 */
[----:B------:R-:W4:Y:S04]  /*53880*/  LDL.LU R2, [R1+0xaf4] ;  /* 0x000af40001027983 */ /* 0x000f280000300800 */
[----:B--2---:R0:W-:Y:S04]  /*53890*/  @P5 STL [R1+0x26f4], R0 ;  /* 0x0026f40001005387 */ /* 0x0041e80000100800 */
[----:B0-----:R-:W2:Y:S01]  /*538a0*/  LDL.LU R0, [R1+0xafc] ;  /* 0x000afc0001007983 */ /* 0x001ea20000300800 */
[----:B------:R-:W-:-:S03]  /*538b0*/  ISETP.GT.AND P2, PT, R6, 0x6b, PT ;  /* 0x0000006b0600780c */ /* 0x000fc60003f44270 */
[----:B------:R-:W2:Y:S04]  /*538c0*/  LDL R30, [R1+0x26d4] ;  /* 0x0026d400011e7983 */ /* 0x000ea80000100800 */
[----:B------:R-:W2:Y:S04]  /*538d0*/  LDL R31, [R1+0x26d0] ;  /* 0x0026d000011f7983 */ /* 0x000ea80000100800 */
[----:B------:R-:W2:Y:S01]  /*538e0*/  LDL R32, [R1+0x26cc] ;  /* 0x0026cc0001207983 */ /* 0x000ea20000100800 */
[----:B---3--:R-:W-:Y:S02]  /*538f0*/  IMAD.MOV.U32 R11, RZ, RZ, R10 ;  /* 0x000000ffff0b7224 */ /* 0x008fe400078e000a */
[----:B----4-:R-:W-:-:S02]  /*53900*/  IMAD.MOV.U32 R10, RZ, RZ, R9 ;  /* 0x000000ffff0a7224 */ /* 0x010fc400078e0009 */
[----:B-1----:R-:W-:Y:S02]  /*53910*/  IMAD.MOV.U32 R15, RZ, RZ, R8 ;  /* 0x000000ffff0f7224 */ /* 0x002fe400078e0008 */
[----:B------:R-:W-:Y:S01]  /*53920*/  IMAD.MOV.U32 R14, RZ, RZ, R4 ;  /* 0x000000ffff0e7224 */ /* 0x000fe200078e0004 */
[----:B------:R0:W-:Y:S01]  /*53930*/  @P5 STL [R1+0x26ec], R41 ;  /* 0x0026ec2901005387 */ /* 0x0001e20000100800 */
[----:B------:R-:W-:-:S03]  /*53940*/  IMAD.MOV.U32 R17, RZ, RZ, R5 ;  /* 0x000000ffff117224 */ /* 0x000fc600078e0005 */
[----:B------:R-:W3:Y:S04]  /*53950*/  @P2 LDG.E.U16 R40, desc[UR6][R10.64] ;  /* 0x000000060a282981 */ /* 0x000ee8000c1e1500 */
[----:B------:R-:W4:Y:S04]  /*53960*/  @P2 LDG.E.U16 R28, desc[UR6][R14.64] ;  /* 0x000000060e1c2981 */ /* 0x000f28000c1e1500 */
[----:B0-----:R-:W4:Y:S04]  /*53970*/  LDL R41, [R1+0x26c8] ;  /* 0x0026c80001297983 */ /* 0x001f280000100800 */
[----:B------:R-:W-:Y:S04]  /*53980*/  @P5 STL [R1+0x26e8], R35 ;  /* 0x0026e82301005387 */ /* 0x000fe80000100800 */
[----:B------:R0:W-:Y:S04]  /*53990*/  @P5 STL [R1+0x26f0], R34 ;  /* 0x0026f02201005387 */ /* 0x0001e80000100800 */
[----:B------:R-:W4:Y:S04]  /*539a0*/  LDL.LU R8, [R1+0xb08] ;  /* 0x000b080001087983 */ /* 0x000f280000300800 */
[----:B------:R-:W4:Y:S01]  /*539b0*/  LDL.LU R4, [R1+0xb18] ;  /* 0x000b180001047983 */ /* 0x000f220000300800 */
[----:B------:R-:W-:-:S03]  /*539c0*/  IMAD.MOV.U32 R16, RZ, RZ, R3 ;  /* 0x000000ffff107224 */ /* 0x000fc600078e0003 */
[----:B------:R1:W-:Y:S01]  /*539d0*/  STL.64 [R1+0x1218], R10 ;  /* 0x0012180a01007387 */ /* 0x0003e20000100a00 */
[----:B------:R-:W-:-:S03]  /*539e0*/  IMAD.MOV.U32 R19, RZ, RZ, R2 ;  /* 0x000000ffff137224 */ /* 0x000fc600078e0002 */
[----:B------:R0:W-:Y:S04]  /*539f0*/  STL.64 [R1+0x1220], R14 ;  /* 0x0012200e01007387 */ /* 0x0001e80000100a00 */
[----:B------:R-:W4:Y:S04]  /*53a00*/  LDL.LU R12, [R1+0xb0c] ;  /* 0x000b0c00010c7983 */ /* 0x000f280000300800 */
[----:B------:R-:W4:Y:S04]  /*53a10*/  LDL.LU R9, [R1+0xb1c] ;  /* 0x000b1c0001097983 */ /* 0x000f280000300800 */
[----:B------:R-:W-:Y:S04]  /*53a20*/  STL.64 [R1+0x1228], R16 ;  /* 0x0012281001007387 */ /* 0x000fe80000100a00 */
[----:B------:R-:W4:Y:S04]  /*53a30*/  @P2 LDG.E.U16 R29, desc[UR6][R16.64] ;  /* 0x00000006101d2981 */ /* 0x000f28000c1e1500 */
[----:B------:R-:W4:Y:S01]  /*53a40*/  LDL.LU R3, [R1+0xb10] ;  /* 0x000b100001037983 */ /* 0x000f220000300800 */
[----:B--2---:R-:W-:-:S03]  /*53a50*/  IMAD.MOV.U32 R18, RZ, RZ, R0 ;  /* 0x000000ffff127224 */ /* 0x004fc600078e0000 */
[----:B------:R-:W2:Y:S04]  /*53a60*/  LDL.LU R0, [R1+0xb20] ;  /* 0x000b200001007983 */ /* 0x000ea80000300800 */
[----:B------:R-:W2:Y:S04]  /*53a70*/  @P2 LDG.E.U16 R165, desc[UR6][R18.64] ;  /* 0x0000000612a52981 */ /* 0x000ea8000c1e1500 */
[----:B------:R-:W-:Y:S04]  /*53a80*/  STL.64 [R1+0x1230], R18 ;  /* 0x0012301201007387 */ /* 0x000fe80000100a00 */
[----:B------:R-:W2:Y:S04]  /*53a90*/  LDL.LU R5, [R1+0xb14] ;  /* 0x000b140001057983 */ /* 0x000ea80000300800 */
[----:B------:R-:W2:Y:S01]  /*53aa0*/  LDL.LU R2, [R1+0xb24] ;  /* 0x000b240001027983 */ /* 0x000ea20000300800 */
[----:B------:R-:W-:-:S03]  /*53ab0*/  ISETP.GT.AND P4, PT, R6, 0x6c, PT ;  /* 0x0000006c0600780c */ /* 0x000fc60003f84270 */
[----:B------:R-:W2:Y:S04]  /*53ac0*/  LDL R33, [R1+0x26c4] ;  /* 0x0026c40001217983 */ /* 0x000ea80000100800 */
[----:B0-----:R-:W2:Y:S04]  /*53ad0*/  LDL R34, [R1+0x26c0] ;  /* 0x0026c00001227983 */ /* 0x001ea80000100800 */
[----:B------:R-:W2:Y:S04]  /*53ae0*/  LDL R35, [R1+0x26bc] ;  /* 0x0026bc0001237983 */ /* 0x000ea80000100800 */
[----:B---3--:R0:W-:Y:S04]  /*53af0*/  @P2 STL [R1+0x26d8], R40 ;  /* 0x0026d82801002387 */ /* 0x0081e80000100800 */
[----:B----4-:R-:W-:Y:S01]  /*53b00*/  @P2 STL [R1+0x26dc], R28 ;  /* 0x0026dc1c01002387 */ /* 0x010fe20000100800 */
[----:B-1----:R-:W-:-:S02]  /*53b10*/  IMAD.MOV.U32 R11, RZ, RZ, R8 ;  /* 0x000000ffff0b7224 */ /* 0x002fc400078e0008 */
[----:B------:R-:W-:Y:S02]  /*53b20*/  IMAD.MOV.U32 R10, RZ, RZ, R4 ;  /* 0x000000ffff0a7224 */ /* 0x000fe400078e0004 */
[----:B------:R-:W-:Y:S02]  /*53b30*/  IMAD.MOV.U32 R13, RZ, RZ, R12 ;  /* 0x000000ffff0d7224 */ /* 0x000fe400078e000c */
[----:B------:R-:W-:Y:S01]  /*53b40*/  IMAD.MOV.U32 R12, RZ, RZ, R9 ;  /* 0x000000ffff0c7224 */ /* 0x000fe200078e0009 */
[----:B------:R-:W3:Y:S04]  /*53b50*/  @P4 LDG.E.U16 R41, desc[UR6][R10.64] ;  /* 0x000000060a294981 */ /* 0x000ee8000c1e1500 */
[----:B------:R-:W-:Y:S01]  /*53b60*/  @P2 STL [R1+0x26e0], R29 ;  /* 0x0026e01d01002387 */ /* 0x000fe20000100800 */
[----:B------:R-:W-:-:S03]  /*53b70*/  MOV R15, R3 ;  /* 0x00000003000f7202 */ /* 0x000fc60000000f00 */
[----:B------:R-:W4:Y:S04]  /*53b80*/  @P4 LDG.E.U16 R32, desc[UR6][R12.64] ;  /* 0x000000060c204981 */ /* 0x000f28000c1e1500 */
[----:B--2---:R-:W-:Y:S04]  /*53b90*/  @P2 STL [R1+0x26e4], R165 ;  /* 0x0026e4a501002387 */ /* 0x004fe80000100800 */
[----:B------:R-:W2:Y:S04]  /*53ba0*/  LDL.LU R8, [R1+0xb28] ;  /* 0x000b280001087983 */ /* 0x000ea80000300800 */
[----:B------:R-:W2:Y:S04]  /*53bb0*/  LDL.LU R4, [R1+0xb44] ;  /* 0x000b440001047983 */ /* 0x000ea80000300800 */
[----:B------:R-:W-:Y:S01]  /*53bc0*/  STL.64 [R1+0x11f8], R10 ;  /* 0x0011f80a01007387 */ /* 0x000fe20000100a00 */
[----:B------:R-:W-:-:S03]  /*53bd0*/  IMAD.MOV.U32 R14, RZ, RZ, R0 ;  /* 0x000000ffff0e7224 */ /* 0x000fc600078e0000 */
[----:B0-----:R-:W2:Y:S01]  /*53be0*/  LDL R40, [R1+0x26b8] ;  /* 0x0026b80001287983 */ /* 0x001ea20000100800 */
[----:B------:R-:W-:Y:S02]  /*53bf0*/  IMAD.MOV.U32 R16, RZ, RZ, R2 ;  /* 0x000000ffff107224 */ /* 0x000fe400078e0002 */
[----:B------:R-:W-:Y:S01]  /*53c00*/  IMAD.MOV.U32 R17, RZ, RZ, R5 ;  /* 0x000000ffff117224 */ /* 0x000fe200078e0005 */
[----:B------:R-:W-:Y:S04]  /*53c10*/  STL.64 [R1+0x1200], R12 ;  /* 0x0012000c01007387 */ /* 0x000fe80000100a00 */
[----:B------:R-:W2:Y:S04]  /*53c20*/  LDL.LU R3, [R1+0xb2c] ;  /* 0x000b2c0001037983 */ /* 0x000ea80000300800 */
[----:B------:R-:W2:Y:S04]  /*53c30*/  LDL.LU R0, [R1+0xb38] ;  /* 0x000b380001007983 */ /* 0x000ea80000300800 */
[----:B------:R0:W-:Y:S04]  /*53c40*/  STL.64 [R1+0x1208], R14 ;  /* 0x0012080e01007387 */ /* 0x0001e80000100a00 */
[----:B------:R-:W-:Y:S04]  /*53c50*/  STL.64 [R1+0x1210], R16 ;  /* 0x0012101001007387 */ /* 0x000fe80000100a00 */
[----:B------:R-:W2:Y:S04]  /*53c60*/  @P4 LDG.E.U16 R31, desc[UR6][R14.64] ;  /* 0x000000060e1f4981 */ /* 0x000ea8000c1e1500 */
[----:B------:R-:W2:Y:S04]  /*53c70*/  @P4 LDG.E.U16 R30, desc[UR6][R16.64] ;  /* 0x00000006101e4981 */ /* 0x000ea8000c1e1500 */
[----:B0-----:R-:W2:Y:S04]  /*53c80*/  LDL.LU R15, [R1+0xb30] ;  /* 0x000b3000010f7983 */ /* 0x001ea80000300800 */
[----:B------:R-:W2:Y:S04]  /*53c90*/  LDL.LU R14, [R1+0xb3c] ;  /* 0x000b3c00010e7983 */ /* 0x000ea80000300800 */
[----:B------:R-:W2:Y:S04]  /*53ca0*/  LDL.LU R9, [R1+0xb34] ;  /* 0x000b340001097983 */ /* 0x000ea80000300800 */
[----:B------:R-:W2:Y:S01]  /*53cb0*/  LDL.LU R2, [R1+0xb40] ;  /* 0x000b400001027983 */ /* 0x000ea20000300800 */
[----:B------:R-:W-:-:S03]  /*53cc0*/  ISETP.GT.AND P5, PT, R6, 0x6d, PT ;  /* 0x0000006d0600780c */ /* 0x000fc60003fa4270 */
[----:B------:R-:W2:Y:S04]  /*53cd0*/  LDL R5, [R1+0x26b4] ;  /* 0x0026b40001057983 */ /* 0x000ea80000100800 */
[----:B---3--:R0:W-:Y:S04]  /*53ce0*/  @P4 STL [R1+0x26c8], R41 ;  /* 0x0026c82901004387 */ /* 0x0081e80000100800 */
[----:B----4-:R-:W-:Y:S01]  /*53cf0*/  @P4 STL [R1+0x26cc], R32 ;  /* 0x0026cc2001004387 */ /* 0x010fe20000100800 */
[----:B--2---:R-:W-:Y:S02]  /*53d00*/  IMAD.MOV.U32 R13, RZ, RZ, R8 ;  /* 0x000000ffff0d7224 */ /* 0x004fe400078e0008 */
[----:B------:R-:W-:Y:S01]  /*53d10*/  IMAD.MOV.U32 R12, RZ, RZ, R4 ;  /* 0x000000ffff0c7224 */ /* 0x000fe200078e0004 */
[----:B------:R-:W-:-:S04]  /*53d20*/  ISETP.GT.AND P2, PT, R6, 0x6e, PT ;  /* 0x0000006e0600780c */ /* 0x000fc80003f44270 */
[----:B------:R1:W2:Y:S01]  /*53d30*/  @P5 LDG.E.U16 R40, desc[UR6][R12.64] ;  /* 0x000000060c285981 */ /* 0x0002a2000c1e1500 */
[----:B------:R-:W-:Y:S02]  /*53d40*/  IMAD.MOV.U32 R11, RZ, RZ, R3 ;  /* 0x000000ffff0b7224 */ /* 0x000fe400078e0003 */
[----:B------:R-:W-:Y:S01]  /*53d50*/  IMAD.MOV.U32 R10, RZ, RZ, R0 ;  /* 0x000000ffff0a7224 */ /* 0x000fe200078e0000 */
[----:B------:R-:W-:Y:S04]  /*53d60*/  @P4 STL [R1+0x26d0], R31 ;  /* 0x0026d01f01004387 */ /* 0x000fe80000100800 */
[----:B------:R-:W-:Y:S04]  /*53d70*/  @P4 STL [R1+0x26d4], R30 ;  /* 0x0026d41e01004387 */ /* 0x000fe80000100800 */
[----:B------:R-:W3:Y:S04]  /*53d80*/  LDL R29, [R1+0x26b0] ;  /* 0x0026b000011d7983 */ /* 0x000ee80000100800 */
[----:B------:R-:W4:Y:S04]  /*53d90*/  LDL R28, [R1+0x26ac] ;  /* 0x0026ac00011c7983 */ /* 0x000f280000100800 */
[----:B0-----:R-:W2:Y:S04]  /*53da0*/  LDL R41, [R1+0x26a8] ;  /* 0x0026a80001297983 */ /* 0x001ea80000100800 */
[----:B------:R-:W-:Y:S04]  /*53db0*/  STL.64 [R1+0x11d8], R12 ;  /* 0x0011d80c01007387 */ /* 0x000fe80000100a00 */
[----:B------:R-:W2:Y:S04]  /*53dc0*/  LDL.LU R8, [R1+0xb48] ;  /* 0x000b480001087983 */ /* 0x000ea80000300800 */
[----:B------:R-:W3:Y:S04]  /*53dd0*/  LDL.LU R4, [R1+0xb60] ;  /* 0x000b600001047983 */ /* 0x000ee80000300800 */
[----:B------:R-:W1:Y:S04]  /*53de0*/  LDL.LU R3, [R1+0xb4c] ;  /* 0x000b4c0001037983 */ /* 0x000e680000300800 */
[----:B------:R-:W-:Y:S01]  /*53df0*/  STL.64 [R1+0x11e0], R10 ;  /* 0x0011e00a01007387 */ /* 0x000fe20000100a00 */
[----:B------:R-:W-:-:S03]  /*53e00*/  IMAD.MOV.U32 R17, RZ, RZ, R9 ;  /* 0x000000ffff117224 */ /* 0x000fc600078e0009 */
[----:B------:R-:W3:Y:S01]  /*53e10*/  LDL.LU R0, [R1+0xb64] ;  /* 0x000b640001007983 */ /* 0x000ee20000300800 */
[----:B------:R-:W-:-:S03]  /*53e20*/  IMAD.MOV.U32 R16, RZ, RZ, R2 ;  /* 0x000000ffff107224 */ /* 0x000fc600078e0002 */
[----:B------:R-:W4:Y:S04]  /*53e30*/  @P5 LDG.E.U16 R34, desc[UR6][R14.64] ;  /* 0x000000060e225981 */ /* 0x000f28000c1e1500 */
[----:B------:R-:W4:Y:S04]  /*53e40*/  @P5 LDG.E.U16 R35, desc[UR6][R10.64] ;  /* 0x000000060a235981 */ /* 0x000f28000c1e1500 */
[----:B------:R-:W-:Y:S04]  /*53e50*/  STL.64 [R1+0x11f0], R16 ;  /* 0x0011f01001007387 */ /* 0x000fe80000100a00 */
[----:B------:R0:W-:Y:S04]  /*53e60*/  STL.64 [R1+0x11e8], R14 ;  /* 0x0011e80e01007387 */ /* 0x0001e80000100a00 */
[----:B------:R1:W4:Y:S04]  /*53e70*/  @P5 LDG.E.U16 R33, desc[UR6][R16.64] ;  /* 0x0000000610215981 */ /* 0x000328000c1e1500 */
[----:B0-----:R-:W4:Y:S04]  /*53e80*/  LDL.LU R15, [R1+0xb50] ;  /* 0x000b5000010f7983 */ /* 0x001f280000300800 */
[----:B------:R-:W4:Y:S04]  /*53e90*/  LDL.LU R14, [R1+0xb58] ;  /* 0x000b5800010e7983 */ /* 0x000f280000300800 */
[----:B------:R-:W4:Y:S04]  /*53ea0*/  LDL.LU R11, [R1+0xb54] ;  /* 0x000b5400010b7983 */ /* 0x000f280000300800 */
[----:B------:R-:W4:Y:S04]  /*53eb0*/  LDL.LU R2, [R1+0xb5c] ;  /* 0x000b5c0001027983 */ /* 0x000f280000300800 */
[----:B------:R-:W4:Y:S04]  /*53ec0*/  LDL R30, [R1+0x26a4] ;  /* 0x0026a400011e7983 */ /* 0x000f280000100800 */
[----:B------:R-:W4:Y:S04]  /*53ed0*/  LDL R31, [R1+0x26a0] ;  /* 0x0026a000011f7983 */ /* 0x000f280000100800 */
[----:B------:R-:W4:Y:S01]  /*53ee0*/  LDL R32, [R1+0x269c] ;  /* 0x00269c0001207983 */ /* 0x000f220000100800 */
[----:B--2---:R-:W-:-:S02]  /*53ef0*/  IMAD.MOV.U32 R9, RZ, RZ, R8 ;  /* 0x000000ffff097224 */ /* 0x004fc400078e0008 */
[----:B-1----:R-:W-:Y:S02]  /*53f00*/  IMAD.MOV.U32 R13, RZ, RZ, R3 ;  /* 0x000000ffff0d7224 */ /* 0x002fe400078e0003 */
[----:B---3--:R-:W-:Y:S01]  /*53f10*/  IMAD.MOV.U32 R12, RZ, RZ, R0 ;  /* 0x000000ffff0c7224 */ /* 0x008fe200078e0000 */
[----:B----4-:R-:W2:Y:S01]  /*53f20*/  @P2 LDG.E.U16 R29, desc[UR6][R14.64] ;  /* 0x000000060e1d2981 */ /* 0x010ea2000c1e1500 */
[----:B------:R-:W-:Y:S02]  /*53f30*/  IMAD.MOV.U32 R17, RZ, RZ, R11 ;  /* 0x000000ffff117224 */ /* 0x000fe400078e000b */
[----:B------:R-:W-:Y:S01]  /*53f40*/  IMAD.MOV.U32 R16, RZ, RZ, R2 ;  /* 0x000000ffff107224 */ /* 0x000fe200078e0002 */
[----:B------:R0:W-:Y:S01]  /*53f50*/  @P5 STL [R1+0x26c4], R33 ;  /* 0x0026c42101005387 */ /* 0x0001e20000100800 */
[----:B------:R-:W-:-:S03]  /*53f60*/  IMAD.MOV.U32 R8, RZ, RZ, R4 ;  /* 0x000000ffff087224 */ /* 0x000fc600078e0004 */
[----:B------:R1:W3:Y:S04]  /*53f70*/  @P2 LDG.E.U16 R28, desc[UR6][R12.64] ;  /* 0x000000060c1c2981 */ /* 0x0002e8000c1e1500 */
[----:B------:R-:W4:Y:S04]  /*53f80*/  @P2 LDG.E.U16 R5, desc[UR6][R16.64] ;  /* 0x0000000610052981 */ /* 0x000f28000c1e1500 */
[----:B------:R-:W2:Y:S04]  /*53f90*/  @P2 LDG.E.U16 R41, desc[UR6][R8.64] ;  /* 0x0000000608292981 */ /* 0x000ea8000c1e1500 */
[----:B0-----:R-:W2:Y:S04]  /*53fa0*/  LDL R33, [R1+0x2698] ;  /* 0x0026980001217983 */ /* 0x001ea80000100800 */
[----:B------:R0:W-:Y:S04]  /*53fb0*/  @P5 STL [R1+0x26b8], R40 ;  /* 0x0026b82801005387 */ /* 0x0001e80000100800 */
[----:B------:R0:W-:Y:S04]  /*53fc0*/  @P5 STL [R1+0x26bc], R35 ;  /* 0x0026bc2301005387 */ /* 0x0001e80000100800 */
[----:B------:R0:W-:Y:S04]  /*53fd0*/  @P5 STL [R1+0x26c0], R34 ;  /* 0x0026c02201005387 */ /* 0x0001e80000100800 */
[----:B------:R-:W2:Y:S04]  /*53fe0*/  LDL.LU R10, [R1+0xb68] ;  /* 0x000b6800010a7983 */ /* 0x000ea80000300800 */
[----:B------:R-:W1:Y:S04]  /*53ff0*/  LDL.LU R4, [R1+0xb78] ;  /* 0x000b780001047983 */ /* 0x000e680000300800 */
[----:B------:R-:W-:Y:S04]  /*54000*/  STL.64 [R1+0x11b8], R8 ;  /* 0x0011b80801007387 */ /* 0x000fe80000100a00 */
[----:B------:R-:W-:Y:S04]  /*54010*/  STL.64 [R1+0x11c0], R12 ;  /* 0x0011c00c01007387 */ /* 0x000fe80000100a00 */
[----:B------:R-:W3:Y:S04]  /*54020*/  LDL.LU R3, [R1+0xb6c] ;  /* 0x000b6c0001037983 */ /* 0x000ee80000300800 */
[----:B------:R-:W3:Y:S04]  /*54030*/  LDL.LU R0, [R1+0xb7c] ;  /* 0x000b7c0001007983 */ /* 0x000ee80000300800 */
[----:B0-----:R-:W3:Y:S04]  /*54040*/  LDL R40, [R1+0x268c] ;  /* 0x00268c0001287983 */ /* 0x001ee80000100800 */
[----:B------:R-:W3:Y:S04]  /*54050*/  LDL R35, [R1+0x2690] ;  /* 0x0026900001237983 */ /* 0x000ee80000100800 */
[----:B------:R-:W3:Y:S04]  /*54060*/  LDL R34, [R1+0x2694] ;  /* 0x0026940001227983 */ /* 0x000ee80000100800 */
[----:B------:R0:W-:Y:S04]  /*54070*/  STL.64 [R1+0x11d0], R16 ;  /* 0x0011d01001007387 */ /* 0x0001e80000100a00 */
[----:B0-----:R-:W3:Y:S04]  /*54080*/  LDL.LU R16, [R1+0xb70] ;  /* 0x000b700001107983 */ /* 0x001ee80000300800 */
[----:B------:R-:W-:Y:S04]  /*54090*/  STL.64 [R1+0x11c8], R14 ;  /* 0x0011c80e01007387 */ /* 0x000fe80000100a00 */
[----:B------:R-:W3:Y:S04]  /*540a0*/  LDL.LU R11, [R1+0xb80] ;  /* 0x000b8000010b7983 */ /* 0x000ee80000300800 */
[----:B----4-:R0:W-:Y:S04]  /*540b0*/  @P2 STL [R1+0x26b4], R5 ;  /* 0x0026b40501002387 */ /* 0x0101e80000100800 */
[----:B0-----:R-:W4:Y:S04]  /*540c0*/  LDL.LU R5, [R1+0xb74] ;  /* 0x000b740001057983 */ /* 0x001f280000300800 */
[----:B------:R-:W4:Y:S01]  /*540d0*/  LDL.LU R2, [R1+0xb84] ;  /* 0x000b840001027983 */ /* 0x000f220000300800 */
[----:B------:R-:W-:-:S03]  /*540e0*/  ISETP.GT.AND P4, PT, R6, 0x6f, PT ;  /* 0x0000006f0600780c */ /* 0x000fc60003f84270 */
[----:B------:R-:W4:Y:S04]  /*540f0*/  LDL.LU R9, [R1+0xb88] ;  /* 0x000b880001097983 */ /* 0x000f280000300800 */
[----:B------:R-:W4:Y:S04]  /*54100*/  LDL.LU R8, [R1+0xba4] ;  /* 0x000ba40001087983 */ /* 0x000f280000300800 */
[----:B--2---:R0:W-:Y:S01]  /*54110*/  @P2 STL [R1+0x26a8], R41 ;  /* 0x0026a82901002387 */ /* 0x0041e20000100800 */
[----:B-1----:R-:W-:Y:S02]  /*54120*/  IMAD.MOV.U32 R12, RZ, RZ, R4 ;  /* 0x000000ffff0c7224 */ /* 0x002fe400078e0004 */
[----:B------:R-:W-:Y:S01]  /*54130*/  IMAD.MOV.U32 R13, RZ, RZ, R10 ;  /* 0x000000ffff0d7224 */ /* 0x000fe200078e000a */
[----:B---3--:R-:W-:Y:S01]  /*54140*/  @P2 STL [R1+0x26ac], R28 ;  /* 0x0026ac1c01002387 */ /* 0x008fe20000100800 */
[----:B------:R-:W-:-:S02]  /*54150*/  IMAD.MOV.U32 R14, RZ, RZ, R0 ;  /* 0x000000ffff0e7224 */ /* 0x000fc400078e0000 */
[----:B------:R-:W-:Y:S01]  /*54160*/  IMAD.MOV.U32 R15, RZ, RZ, R3 ;  /* 0x000000ffff0f7224 */ /* 0x000fe200078e0003 */
[----:B------:R-:W-:Y:S04]  /*54170*/  @P2 STL [R1+0x26b0], R29 ;  /* 0x0026b01d01002387 */ /* 0x000fe80000100800 */
[----:B------:R-:W2:Y:S04]  /*54180*/  LDL.LU R10, [R1+0xb8c] ;  /* 0x000b8c00010a7983 */ /* 0x000ea80000300800 */
[----:B------:R-:W3:Y:S04]  /*54190*/  LDL.LU R0, [R1+0xb98] ;  /* 0x000b980001007983 */ /* 0x000ee80000300800 */
[----:B------:R1:W-:Y:S04]  /*541a0*/  STL.64 [R1+0x1198], R12 ;  /* 0x0011980c01007387 */ /* 0x0003e80000100a00 */
[----:B------:R0:W-:Y:S04]  /*541b0*/  STL.64 [R1+0x11a0], R14 ;  /* 0x0011a00e01007387 */ /* 0x0001e80000100a00 */
[----:B------:R-:W3:Y:S04]  /*541c0*/  LDL.LU R4, [R1+0xb90] ;  /* 0x000b900001047983 */ /* 0x000ee80000300800 */
[----:B------:R-:W1:Y:S04]  /*541d0*/  LDL.LU R3, [R1+0xb9c] ;  /* 0x000b9c0001037983 */ /* 0x000e680000300800 */
[----:B0-----:R-:W3:Y:S04]  /*541e0*/  LDL R41, [R1+0x2688] ;  /* 0x0026880001297983 */ /* 0x001ee80000100800 */
[----:B------:R-:W3:Y:S04]  /*541f0*/  @P4 LDG.E.U16 R33, desc[UR6][R12.64] ;  /* 0x000000060c214981 */ /* 0x000ee8000c1e1500 */
[----:B------:R-:W3:Y:S01]  /*54200*/  @P4 LDG.E.U16 R32, desc[UR6][R14.64] ;  /* 0x000000060e204981 */ /* 0x000ee2000c1e1500 */
[----:B------:R-:W-:-:S02]  /*54210*/  IMAD.MOV.U32 R17, RZ, RZ, R16 ;  /* 0x000000ffff117224 */ /* 0x000fc400078e0010 */
[----:B------:R-:W-:-:S05]  /*54220*/  IMAD.MOV.U32 R16, RZ, RZ, R11 ;  /* 0x000000ffff107224 */ /* 0x000fca00078e000b */
[----:B------:R-:W3:Y:S01]  /*54230*/  @P4 LDG.E.U16 R31, desc[UR6][R16.64] ;  /* 0x00000006101f4981 */ /* 0x000ee2000c1e1500 */
[----:B----4-:R-:W-:Y:S02]  /*54240*/  IMAD.MOV.U32 R19, RZ, RZ, R5 ;  /* 0x000000ffff137224 */ /* 0x010fe400078e0005 */
[----:B------:R-:W-:-:S05]  /*54250*/  IMAD.MOV.U32 R18, RZ, RZ, R2 ;  /* 0x000000ffff127224 */ /* 0x000fca00078e0002 */
[----:B------:R-:W-:Y:S04]  /*54260*/  STL.64 [R1+0x11b0], R18 ;  /* 0x0011b01201007387 */ /* 0x000fe80000100a00 */
[----:B------:R-:W4:Y:S04]  /*54270*/  LDL.LU R5, [R1+0xb94] ;  /* 0x000b940001057983 */ /* 0x000f280000300800 */
[----:B------:R-:W-:Y:S04]  /*54280*/  STL.64 [R1+0x11a8], R16 ;  /* 0x0011a81001007387 */ /* 0x000fe80000100a00 */
[----:B------:R-:W4:Y:S04]  /*54290*/  LDL.LU R2, [R1+0xba0] ;  /* 0x000ba00001027983 */ /* 0x000f280000300800 */
[----:B------:R-:W4:Y:S01]  /*542a0*/  @P4 LDG.E.U16 R30, desc[UR6][R18.64] ;  /* 0x00000006121e4981 */ /* 0x000f22000c1e1500 */
[----:B------:R-:W-:Y:S01]  /*542b0*/  ISETP.GT.AND P5, PT, R6, 0x70, PT ;  /* 0x000000700600780c */ /* 0x000fe20003fa4270 */
[----:B--2---:R-:W-:-:S02]  /*542c0*/  IMAD.MOV.U32 R11, RZ, RZ, R10 ;  /* 0x000000ffff0b7224 */ /* 0x004fc400078e000a */
[----:B---3--:R-:W-:Y:S01]  /*542d0*/  IMAD.MOV.U32 R10, RZ, RZ, R0 ;  /* 0x000000ffff0a7224 */ /* 0x008fe200078e0000 */
[----:B------:R-:W-:Y:S04]  /*542e0*/  @P4 STL [R1+0x2698], R33 ;  /* 0x0026982101004387 */ /* 0x000fe80000100800 */
[----:B------:R-:W-:Y:S01]  /*542f0*/  @P4 STL [R1+0x269c], R32 ;  /* 0x00269c2001004387 */ /* 0x000fe20000100800 */
[----:B-1----:R-:W-:Y:S02]  /*54300*/  IMAD.MOV.U32 R12, RZ, RZ, R3 ;  /* 0x000000ffff0c7224 */ /* 0x002fe400078e0003 */
[----:B------:R-:W-:Y:S02]  /*54310*/  IMAD.MOV.U32 R13, RZ, RZ, R4 ;  /* 0x000000ffff0d7224 */ /* 0x000fe400078e0004 */
[----:B------:R-:W2:Y:S04]  /*54320*/  @P5 LDG.E.U16 R40, desc[UR6][R10.64] ;  /* 0x000000060a285981 */ /* 0x000ea8000c1e1500 */
[----:B------:R-:W3:Y:S04]  /*54330*/  @P5 LDG.E.U16 R35, desc[UR6][R12.64] ;  /* 0x000000060c235981 */ /* 0x000ee8000c1e1500 */
[----:B------:R-:W2:Y:S04]  /*54340*/  @P5 LDG.E.U16 R41, desc[UR6][R8.64] ;  /* 0x0000000608295981 */ /* 0x000ea8000c1e1500 */
[----:B------:R-:W-:Y:S01]  /*54350*/  @P4 STL [R1+0x26a0], R31 ;  /* 0x0026a01f01004387 */ /* 0x000fe20000100800 */
[----:B----4-:R-:W-:-:S02]  /*54360*/  IMAD.MOV.U32 R15, RZ, RZ, R5 ;  /* 0x000000ffff0f7224 */ /* 0x010fc400078e0005 */
[----:B------:R-:W-:Y:S01]  /*54370*/  IMAD.MOV.U32 R14, RZ, RZ, R2 ;  /* 0x000000ffff0e7224 */ /* 0x000fe200078e0002 */
[----:B------:R-:W-:Y:S04]  /*54380*/  @P4 STL [R1+0x26a4], R30 ;  /* 0x0026a41e01004387 */ /* 0x000fe80000100800 */
[----:B------:R-:W4:Y:S04]  /*54390*/  LDL R165, [R1+0x2684] ;  /* 0x0026840001a57983 */ /* 0x000f280000100800 */
[----:B------:R-:W2:Y:S04]  /*543a0*/  LDL R29, [R1+0x2680] ;  /* 0x00268000011d7983 */ /* 0x000ea80000100800 */
[----:B------:R-:W2:Y:S04]  /*543b0*/  LDL R28, [R1+0x267c] ;  /* 0x00267c00011c7983 */ /* 0x000ea80000100800 */
[----:B------:R-:W-:Y:S04]  /*543c0*/  STL.64 [R1+0x1178], R8 ;  /* 0x0011780801007387 */ /* 0x000fe80000100a00 */
[----:B------:R-:W2:Y:S04]  /*543d0*/  LDL R0, [R1+0x2678] ;  /* 0x0026780001007983 */ /* 0x000ea80000100800 */
[----:B------:R-:W2:Y:S04]  /*543e0*/  LDL.LU R4, [R1+0xba8] ;  /* 0x000ba80001047983 */ /* 0x000ea80000300800 */
[----:B------:R-:W2:Y:S04]  /*543f0*/  @P5 LDG.E.U16 R34, desc[UR6][R14.64] ;  /* 0x000000060e225981 */ /* 0x000ea8000c1e1500 */
[----:B------:R-:W-:Y:S04]  /*54400*/  STL.64 [R1+0x1180], R10 ;  /* 0x0011800a01007387 */ /* 0x000fe80000100a00 */
[----:B------:R-:W3:Y:S04]  /*54410*/  LDL.LU R3, [R1+0xbc0] ;  /* 0x000bc00001037983 */ /* 0x000ee80000300800 */
[----:B------:R0:W-:Y:S04]  /*54420*/  STL.64 [R1+0x1188], R12 ;  /* 0x0011880c01007387 */ /* 0x0001e80000100a00 */
[----:B------:R1:W-:Y:S04]  /*54430*/  STL.64 [R1+0x1190], R14 ;  /* 0x0011900e01007387 */ /* 0x0003e80000100a00 */
[----:B0-----:R-:W4:Y:S04]  /*54440*/  LDL.LU R13, [R1+0xbac] ;  /* 0x000bac00010d7983 */ /* 0x001f280000300800 */
[----:B------:R-:W4:Y:S04]  /*54450*/  LDL.LU R12, [R1+0xbc4] ;  /* 0x000bc400010c7983 */ /* 0x000f280000300800 */
[----:B------:R-:W4:Y:S04]  /*54460*/  LDL.LU R17, [R1+0xbb0] ;  /* 0x000bb00001117983 */ /* 0x000f280000300800 */
[----:B------:R-:W4:Y:S04]  /*54470*/  LDL.LU R16, [R1+0xbb8] ;  /* 0x000bb80001107983 */ /* 0x000f280000300800 */
[----:B------:R-:W4:Y:S04]  /*54480*/  LDL.LU R11, [R1+0xbb4] ;  /* 0x000bb400010b7983 */ /* 0x000f280000300800 */
[----:B------:R-:W4:Y:S04]  /*54490*/  LDL.LU R2, [R1+0xbbc] ;  /* 0x000bbc0001027983 */ /* 0x000f280000300800 */
[----:B------:R-:W4:Y:S01]  /*544a0*/  LDL R33, [R1+0x2674] ;  /* 0x0026740001217983 */ /* 0x000f220000100800 */
[----:B------:R-:W-:-:S03]  /*544b0*/  ISETP.GT.AND P2, PT, R6, 0x71, PT ;  /* 0x000000710600780c */ /* 0x000fc60003f44270 */
[----:B--2---:R0:W-:Y:S01]  /*544c0*/  @P5 STL [R1+0x2694], R34 ;  /* 0x0026942201005387 */ /* 0x0041e20000100800 */
[----:B-1----:R-:W-:Y:S01]  /*544d0*/  IMAD.MOV.U32 R15, RZ, RZ, R4 ;  /* 0x000000ffff0f7224 */ /* 0x002fe200078e0004 */
[----:B---3--:R-:W-:-:S08]  /*544e0*/  MOV R14, R3 ;  /* 0x00000003000e7202 */ /* 0x008fd00000000f00 */
[----:B------:R-:W2:Y:S04]  /*544f0*/  @P2 LDG.E.U16 R0, desc[UR6][R14.64] ;  /* 0x000000060e002981 */ /* 0x000ea8000c1e1500 */
[----:B0-----:R-:W3:Y:S04]  /*54500*/  LDL R34, [R1+0x2670] ;  /* 0x0026700001227983 */ /* 0x001ee80000100800 */
[----:B------:R0:W-:Y:S04]  /*54510*/  @P5 STL [R1+0x2690], R35 ;  /* 0x0026902301005387 */ /* 0x0001e80000100800 */
[----:B----4-:R-:W4:Y:S04]  /*54520*/  @P2 LDG.E.U16 R28, desc[UR6][R12.64] ;  /* 0x000000060c1c2981 */ /* 0x010f28000c1e1500 */
[----:B0-----:R-:W3:Y:S04]  /*54530*/  LDL R35, [R1+0x266c] ;  /* 0x00266c0001237983 */ /* 0x001ee80000100800 */
[----:B------:R0:W-:Y:S01]  /*54540*/  @P5 STL [R1+0x268c], R40 ;  /* 0x00268c2801005387 */ /* 0x0001e20000100800 */
[----:B------:R-:W-:-:S02]  /*54550*/  IMAD.MOV.U32 R18, RZ, RZ, R2 ;  /* 0x000000ffff127224 */ /* 0x000fc400078e0002 */
[----:B------:R-:W-:Y:S01]  /*54560*/  IMAD.MOV.U32 R19, RZ, RZ, R11 ;  /* 0x000000ffff137224 */ /* 0x000fe200078e000b */
[----:B------:R-:W3:Y:S04]  /*54570*/  @P2 LDG.E.U16 R29, desc[UR6][R16.64] ;  /* 0x00000006101d2981 */ /* 0x000ee8000c1e1500 */
[----:B------:R-:W3:Y:S04]  /*54580*/  @P2 LDG.E.U16 R165, desc[UR6][R18.64] ;  /* 0x0000000612a52981 */ /* 0x000ee8000c1e1500 */
[----:B0-----:R-:W3:Y:S04]  /*54590*/  LDL R40, [R1+0x2668] ;  /* 0x0026680001287983 */ /* 0x001ee80000100800 */
[----:B------:R0:W-:Y:S04]  /*545a0*/  @P5 STL [R1+0x2688], R41 ;  /* 0x0026882901005387 */ /* 0x0001e80000100800 */
[----:B------:R-:W3:Y:S04]  /*545b0*/  LDL.LU R5, [R1+0xbc8] ;  /* 0x000bc80001057983 */ /* 0x000ee80000300800 */
[----:B------:R-:W3:Y:S04]  /*545c0*/  LDL.LU R4, [R1+0xbd8] ;  /* 0x000bd80001047983 */ /* 0x000ee80000300800 */
[----:B------:R-:W3:Y:S04]  /*545d0*/  LDL.LU R10, [R1+0xbcc] ;  /* 0x000bcc00010a7983 */ /* 0x000ee80000300800 */
[----:B------:R-:W-:Y:S04]  /*545e0*/  STL.64 [R1+0x1158], R14 ;  /* 0x0011580e01007387 */ /* 0x000fe80000100a00 */
[----:B------:R-:W3:Y:S04]  /*545f0*/  LDL.LU R9, [R1+0xbdc] ;  /* 0x000bdc0001097983 */ /* 0x000ee80000300800 */
[----:B------:R-:W3:Y:S04]  /*54600*/  LDL.LU R8, [R1+0xbd0] ;  /* 0x000bd00001087983 */ /* 0x000ee80000300800 */
[----:B------:R-:W3:Y:S04]  /*54610*/  LDL.LU R3, [R1+0xbe0] ;  /* 0x000be00001037983 */ /* 0x000ee80000300800 */
[----:B------:R-:W3:Y:S04]  /*54620*/  LDL R30, [R1+0x2664] ;  /* 0x00266400011e7983 */ /* 0x000ee80000100800 */
[----:B------:R-:W3:Y:S04]  /*54630*/  LDL R31, [R1+0x2660] ;  /* 0x00266000011f7983 */ /* 0x000ee80000100800 */
[----:B------:R-:W3:Y:S04]  /*54640*/  LDL R32, [R1+0x265c] ;  /* 0x00265c0001207983 */ /* 0x000ee80000100800 */
[----:B0-----:R-:W3:Y:S04]  /*54650*/  LDL R41, [R1+0x2658] ;  /* 0x0026580001297983 */ /* 0x001ee80000100800 */
[----:B------:R0:W-:Y:S04]  /*54660*/  STL.64 [R1+0x1170], R18 ;  /* 0x0011701201007387 */ /* 0x0001e80000100a00 */
[----:B------:R1:W-:Y:S04]  /*54670*/  STL.64 [R1+0x1160], R12 ;  /* 0x0011600c01007387 */ /* 0x0003e80000100a00 */
[----:B------:R-:W-:Y:S04]  /*54680*/  STL.64 [R1+0x1168], R16 ;  /* 0x0011681001007387 */ /* 0x000fe80000100a00 */
[----:B0-----:R-:W3:Y:S04]  /*54690*/  LDL.LU R18, [R1+0xbd4] ;  /* 0x000bd40001127983 */ /* 0x001ee80000300800 */
[----:B-1----:R-:W3:Y:S01]  /*546a0*/  LDL.LU R13, [R1+0xbe4] ;  /* 0x000be400010d7983 */ /* 0x002ee20000300800 */
[----:B------:R-:W-:-:S03]  /*546b0*/  ISETP.GT.AND P4, PT, R6, 0x72, PT ;  /* 0x000000720600780c */ /* 0x000fc60003f84270 */
[----:B------:R-:W3:Y:S04]  /*546c0*/  LDL.LU R2, [R1+0xbe8] ;  /* 0x000be80001027983 */ /* 0x000ee80000300800 */
[----:B--2---:R0:W-:Y:S04]  /*546d0*/  @P2 STL [R1+0x2678], R0 ;  /* 0x0026780001002387 */ /* 0x0041e80000100800 */
[----:B0-----:R-:W2:Y:S04]  /*546e0*/  LDL.LU R0, [R1+0xc04] ;  /* 0x000c040001007983 */ /* 0x001ea80000300800 */
[----:B----4-:R-:W-:Y:S04]  /*546f0*/  @P2 STL [R1+0x267c], R28 ;  /* 0x00267c1c01002387 */ /* 0x010fe80000100800 */
[----:B---3--:R-:W-:Y:S04]  /*54700*/  @P2 STL [R1+0x2680], R29 ;  /* 0x0026801d01002387 */ /* 0x008fe80000100800 */
[----:B------:R-:W-:Y:S04]  /*54710*/  @P2 STL [R1+0x2684], R165 ;  /* 0x002684a501002387 */ /* 0x000fe80000100800 */
[----:B------:R0:W3:Y:S01]  /*54720*/  @P4 LDG.E.U16 R40, desc[UR6][R4.64] ;  /* 0x0000000604284981 */ /* 0x0000e2000c1e1500 */
[----:B------:R-:W-:-:S02]  /*54730*/  IMAD.MOV.U32 R15, RZ, RZ, R10 ;  /* 0x000000ffff0f7224 */ /* 0x000fc400078e000a */
[----:B------:R-:W-:Y:S02]  /*54740*/  IMAD.MOV.U32 R14, RZ, RZ, R9 ;  /* 0x000000ffff0e7224 */ /* 0x000fe400078e0009 */
[----:B------:R-:W-:Y:S02]  /*54750*/  IMAD.MOV.U32 R17, RZ, RZ, R8 ;  /* 0x000000ffff117224 */ /* 0x000fe400078e0008 */
[----:B------:R-:W-:Y:S01]  /*54760*/  IMAD.MOV.U32 R16, RZ, RZ, R3 ;  /* 0x000000ffff107224 */ /* 0x000fe200078e0003 */
[----:B------:R-:W4:Y:S04]  /*54770*/  LDL.LU R9, [R1+0xbec] ;  /* 0x000bec0001097983 */ /* 0x000f280000300800 */
[----:B------:R0:W-:Y:S04]  /*54780*/  STL.64 [R1+0x1138], R4 ;  /* 0x0011380401007387 */ /* 0x0001e80000100a00 */
[----:B------:R-:W-:Y:S04]  /*54790*/  STL.64 [R1+0x1140], R14 ;  /* 0x0011400e01007387 */ /* 0x000fe80000100a00 */
[----:B------:R-:W3:Y:S04]  /*547a0*/  @P4 LDG.E.U16 R35, desc[UR6][R14.64] ;  /* 0x000000060e234981 */ /* 0x000ee8000c1e1500 */
[----:B------:R-:W-:Y:S04]  /*547b0*/  STL.64 [R1+0x1148], R16 ;  /* 0x0011481001007387 */ /* 0x000fe80000100a00 */
[----:B------:R-:W4:Y:S04]  /*547c0*/  LDL.LU R8, [R1+0xbf8] ;  /* 0x000bf80001087983 */ /* 0x000f280000300800 */
[----:B------:R-:W3:Y:S04]  /*547d0*/  LDL.LU R11, [R1+0xbf0] ;  /* 0x000bf000010b7983 */ /* 0x000ee80000300800 */
[----:B------:R-:W3:Y:S04]  /*547e0*/  LDL.LU R10, [R1+0xbfc] ;  /* 0x000bfc00010a7983 */ /* 0x000ee80000300800 */
[----:B------:R-:W3:Y:S04]  /*547f0*/  @P4 LDG.E.U16 R34, desc[UR6][R16.64] ;  /* 0x0000000610224981 */ /* 0x000ee8000c1e1500 */
[----:B------:R-:W3:Y:S04]  /*54800*/  LDL.LU R12, [R1+0xbf4] ;  /* 0x000bf400010c7983 */ /* 0x000ee80000300800 */
[----:B------:R-:W3:Y:S01]  /*54810*/  LDL.LU R3, [R1+0xc00] ;  /* 0x000c000001037983 */ /* 0x000ee20000300800 */
[----:B------:R-:W-:-:S02]  /*54820*/  IMAD.MOV.U32 R19, RZ, RZ, R18 ;  /* 0x000000ffff137224 */ /* 0x000fc400078e0012 */
[----:B------:R-:W-:-:S05]  /*54830*/  IMAD.MOV.U32 R18, RZ, RZ, R13 ;  /* 0x000000ffff127224 */ /* 0x000fca00078e000d */
[----:B------:R-:W3:Y:S01]  /*54840*/  @P4 LDG.E.U16 R33, desc[UR6][R18.64] ;  /* 0x0000000612214981 */ /* 0x000ee2000c1e1500 */
[----:B------:R-:W-:-:S03]  /*54850*/  ISETP.GT.AND P5, PT, R6, 0x73, PT ;  /* 0x000000730600780c */ /* 0x000fc60003fa4270 */
[----:B------:R-:W-:Y:S01]  /*54860*/  STL.64 [R1+0x1150], R18 ;  /* 0x0011501201007387 */ /* 0x000fe20000100a00 */
[----:B0-----:R-:W-:Y:S02]  /*54870*/  IMAD.MOV.U32 R5, RZ, RZ, R2 ;  /* 0x000000ffff057224 */ /* 0x001fe400078e0002 */
[----:B--2---:R-:W-:-:S07]  /*54880*/  IMAD.MOV.U32 R4, RZ, RZ, R0 ;  /* 0x000000ffff047224 */ /* 0x004fce00078e0000 */
[----:B------:R-:W2:Y:S04]  /*54890*/  @P5 LDG.E.U16 R41, desc[UR6][R4.64] ;  /* 0x0000000604295981 */ /* 0x000ea8000c1e1500 */
[----:B----4-:R-:W4:Y:S04]  /*548a0*/  @P5 LDG.E.U16 R32, desc[UR6][R8.64] ;  /* 0x0000000608205981 */ /* 0x010f28000c1e1500 */
[----:B---3--:R-:W3:Y:S01]  /*548b0*/  @P5 LDG.E.U16 R31, desc[UR6][R10.64] ;  /* 0x000000060a1f5981 */ /* 0x008ee2000c1e1500 */
[----:B------:R-:W-:Y:S02]  /*548c0*/  IMAD.MOV.U32 R13, RZ, RZ, R12 ;  /* 0x000000ffff0d7224 */ /* 0x000fe400078e000c */
[----:B------:R-:W-:-:S05]  /*548d0*/  IMAD.MOV.U32 R12, RZ, RZ, R3 ;  /* 0x000000ffff0c7224 */ /* 0x000fca00078e0003 */
[----:B------:R-:W3:Y:S04]  /*548e0*/  @P5 LDG.E.U16 R30, desc[UR6][R12.64] ;  /* 0x000000060c1e5981 */ /* 0x000ee8000c1e1500 */
[----:B------:R0:W-:Y:S04]  /*548f0*/  @P4 STL [R1+0x2674], R33 ;  /* 0x0026742101004387 */ /* 0x0001e80000100800 */
[----:B0-----:R-:W3:Y:S04]  /*54900*/  LDL R33, [R1+0x2654] ;  /* 0x0026540001217983 */ /* 0x001ee80000100800 */
[----:B------:R-:W-:Y:S04]  /*54910*/  @P4 STL [R1+0x2668], R40 ;  /* 0x0026682801004387 */ /* 0x000fe80000100800 */
[----:B------:R-:W-:Y:S04]  /*54920*/  @P4 STL [R1+0x266c], R35 ;  /* 0x00266c2301004387 */ /* 0x000fe80000100800 */
[----:B------:R0:W-:Y:S04]  /*54930*/  @P4 STL [R1+0x2670], R34 ;  /* 0x0026702201004387 */ /* 0x0001e80000100800 */
[----:B------:R-:W3:Y:S04]  /*54940*/  LDL.LU R2, [R1+0xc08] ;  /* 0x000c080001027983 */ /* 0x000ee80000300800 */
[----:B------:R-:W3:Y:S04]  /*54950*/  LDL.LU R0, [R1+0xc20] ;  /* 0x000c200001007983 */ /* 0x000ee80000300800 */
[----:B0-----:R-:W3:Y:S04]  /*54960*/  LDL R34, [R1+0x2650] ;  /* 0x0026500001227983 */ /* 0x001ee80000100800 */
[----:B------:R-:W-:Y:S04]  /*54970*/  STL.64 [R1+0x1118], R4 ;  /* 0x0011180401007387 */ /* 0x000fe80000100a00 */
[----:B------:R-:W3:Y:S04]  /*54980*/  LDL R35, [R1+0x264c] ;  /* 0x00264c0001237983 */ /* 0x000ee80000100800 */
[----:B------:R-:W3:Y:S04]  /*54990*/  LDL R40, [R1+0x2648] ;  /* 0x0026480001287983 */ /* 0x000ee80000100800 */
[----:B------:R-:W-:Y:S04]  /*549a0*/  STL.64 [R1+0x1120], R8 ;  /* 0x0011200801007387 */ /* 0x000fe80000100a00 */
[----:B------:R-:W-:Y:S04]  /*549b0*/  STL.64 [R1+0x1130], R12 ;  /* 0x0011300c01007387 */ /* 0x000fe80000100a00 */
[----:B------:R0:W-:Y:S04]  /*549c0*/  STL.64 [R1+0x1128], R10 ;  /* 0x0011280a01007387 */ /* 0x0001e80000100a00 */
[----:B------:R-:W3:Y:S04]  /*549d0*/  LDL.LU R15, [R1+0xc0c] ;  /* 0x000c0c00010f7983 */ /* 0x000ee80000300800 */
[----:B------:R-:W3:Y:S04]  /*549e0*/  LDL.LU R14, [R1+0xc24] ;  /* 0x000c2400010e7983 */ /* 0x000ee80000300800 */
[----:B------:R-:W3:Y:S04]  /*549f0*/  LDL.LU R17, [R1+0xc10] ;  /* 0x000c100001117983 */ /* 0x000ee80000300800 */
[----:B------:R-:W3:Y:S04]  /*54a00*/  LDL.LU R16, [R1+0xc18] ;  /* 0x000c180001107983 */ /* 0x000ee80000300800 */
[----:B------:R-:W3:Y:S04]  /*54a10*/  LDL.LU R19, [R1+0xc14] ;  /* 0x000c140001137983 */ /* 0x000ee80000300800 */
[----:B------:R-:W3:Y:S01]  /*54a20*/  LDL.LU R18, [R1+0xc1c] ;  /* 0x000c1c0001127983 */ /* 0x000ee20000300800 */
[----:B------:R-:W-:-:S03]  /*54a30*/  ISETP.GT.AND P2, PT, R6, 0x74, PT ;  /* 0x000000740600780c */ /* 0x000fc60003f44270 */
[----:B--2---:R1:W-:Y:S04]  /*54a40*/  @P5 STL [R1+0x2658], R41 ;  /* 0x0026582901005387 */ /* 0x0043e80000100800 */
[----:B----4-:R-:W-:Y:S04]  /*54a50*/  @P5 STL [R1+0x265c], R32 ;  /* 0x00265c2001005387 */ /* 0x010fe80000100800 */
[----:B---3--:R-:W-:Y:S04]  /*54a60*/  @P5 STL [R1+0x2660], R31 ;  /* 0x0026601f01005387 */ /* 0x008fe80000100800 */
[----:B------:R2:W-:Y:S04]  /*54a70*/  @P5 STL [R1+0x2664], R30 ;  /* 0x0026641e01005387 */ /* 0x0005e80000100800 */
[----:B0-----:R-:W3:Y:S04]  /*54a80*/  LDL.LU R11, [R1+0xc28] ;  /* 0x000c2800010b7983 */ /* 0x001ee80000300800 */
[----:B------:R-:W4:Y:S04]  /*54a90*/  LDL.LU R10, [R1+0xc38] ;  /* 0x000c3800010a7983 */ /* 0x000f280000300800 */
[----:B------:R-:W4:Y:S01]  /*54aa0*/  LDL.LU R9, [R1+0xc2c] ;  /* 0x000c2c0001097983 */ /* 0x000f220000300800 */
[----:B------:R-:W-:-:S02]  /*54ab0*/  IMAD.MOV.U32 R13, RZ, RZ, R2 ;  /* 0x000000ffff0d7224 */ /* 0x000fc400078e0002 */
[----:B------:R-:W-:-:S05]  /*54ac0*/  IMAD.MOV.U32 R12, RZ, RZ, R0 ;  /* 0x000000ffff0c7224 */ /* 0x000fca00078e0000 */
[----:B------:R-:W-:Y:S04]  /*54ad0*/  STL.64 [R1+0x10f8], R12 ;  /* 0x0010f80c01007387 */ /* 0x000fe80000100a00 */
[----:B------:R-:W4:Y:S04]  /*54ae0*/  LDL.LU R8, [R1+0xc3c] ;  /* 0x000c3c0001087983 */ /* 0x000f280000300800 */
[----:B------:R-:W4:Y:S04]  /*54af0*/  LDL.LU R5, [R1+0xc30] ;  /* 0x000c300001057983 */ /* 0x000f280000300800 */
[----:B------:R-:W4:Y:S04]  /*54b00*/  LDL.LU R4, [R1+0xc40] ;  /* 0x000c400001047983 */ /* 0x000f280000300800 */
[----:B------:R-:W4:Y:S04]  /*54b10*/  LDL.LU R3, [R1+0xc34] ;  /* 0x000c340001037983 */ /* 0x000f280000300800 */
[----:B------:R-:W4:Y:S04]  /*54b20*/  @P2 LDG.E.U16 R40, desc[UR6][R12.64] ;  /* 0x000000060c282981 */ /* 0x000f28000c1e1500 */
[----:B------:R-:W4:Y:S04]  /*54b30*/  LDL.LU R2, [R1+0xc44] ;  /* 0x000c440001027983 */ /* 0x000f280000300800 */
[----:B------:R-:W4:Y:S04]  /*54b40*/  LDL R0, [R1+0x263c] ;  /* 0x00263c0001007983 */ /* 0x000f280000100800 */
[----:B-1----:R-:W4:Y:S04]  /*54b50*/  LDL R41, [R1+0x2638] ;  /* 0x0026380001297983 */ /* 0x002f280000100800 */
[----:B------:R-:W4:Y:S04]  /*54b60*/  LDL R28, [R1+0x2640] ;  /* 0x00264000011c7983 */ /* 0x000f280000100800 */
[----:B------:R-:W4:Y:S04]  /*54b70*/  @P2 LDG.E.U16 R35, desc[UR6][R14.64] ;  /* 0x000000060e232981 */ /* 0x000f28000c1e1500 */
[----:B------:R-:W4:Y:S04]  /*54b80*/  @P2 LDG.E.U16 R34, desc[UR6][R16.64] ;  /* 0x0000000610222981 */ /* 0x000f28000c1e1500 */
[----:B------:R-:W4:Y:S04]  /*54b90*/  LDL R29, [R1+0x2644] ;  /* 0x00264400011d7983 */ /* 0x000f280000100800 */
[----:B------:R3:W4:Y:S04]  /*54ba0*/  @P2 LDG.E.U16 R33, desc[UR6][R18.64] ;  /* 0x0000000612212981 */ /* 0x000728000c1e1500 */
[----:B------:R3:W-:Y:S04]  /*54bb0*/  STL.64 [R1+0x1110], R18 ;  /* 0x0011101201007387 */ /* 0x0007e80000100a00 */
[----:B------:R-:W-:Y:S04]  /*54bc0*/  STL.64 [R1+0x1100], R14 ;  /* 0x0011000e01007387 */ /* 0x000fe80000100a00 */
[----:B------:R0:W-:Y:S01]  /*54bd0*/  STL.64 [R1+0x1108], R16 ;  /* 0x0011081001007387 */ /* 0x0001e20000100a00 */
[----:B------:R-:W-:-:S03]  /*54be0*/  ISETP.GT.AND P4, PT, R6, 0x75, PT ;  /* 0x000000750600780c */ /* 0x000fc60003f84270 */
[----:B--2---:R-:W2:Y:S04]  /*54bf0*/  LDL R30, [R1+0x2634] ;  /* 0x00263400011e7983 */ /* 0x004ea80000100800 */
[----:B------:R-:W2:Y:S04]  /*54c00*/  LDL R31, [R1+0x2630] ;  /* 0x00263000011f7983 */ /* 0x000ea80000100800 */
[----:B------:R-:W2:Y:S01]  /*54c10*/  LDL R32, [R1+0x262c] ;  /* 0x00262c0001207983 */ /* 0x000ea20000100800 */
[----:B---3--:R-:W-:Y:S02]  /*54c20*/  IMAD.MOV.U32 R19, RZ, RZ, R11 ;  /* 0x000000ffff137224 */ /* 0x008fe400078e000b */
[----:B----4-:R-:W-:-:S02]  /*54c30*/  IMAD.MOV.U32 R18, RZ, RZ, R10 ;  /* 0x000000ffff127224 */ /* 0x010fc400078e000a */
[----:B------:R-:W-:Y:S02]  /*54c40*/  IMAD.MOV.U32 R23, RZ, RZ, R9 ;  /* 0x000000ffff177224 */ /* 0x000fe400078e0009 */
[----:B------:R-:W-:Y:S02]  /*54c50*/  IMAD.MOV.U32 R22, RZ, RZ, R8 ;  /* 0x000000ffff167224 */ /* 0x000fe400078e0008 */
[----:B------:R-:W-:Y:S02]  /*54c60*/  IMAD.MOV.U32 R165, RZ, RZ, R5 ;  /* 0x000000ffffa57224 */ /* 0x000fe400078e0005 */
[----:B------:R-:W-:Y:S02]  /*54c70*/  IMAD.MOV.U32 R164, RZ, RZ, R4 ;  /* 0x000000ffffa47224 */ /* 0x000fe400078e0004 */
[----:B0-----:R-:W-:Y:S02]  /*54c80*/  IMAD.MOV.U32 R17, RZ, RZ, R3 ;  /* 0x000000ffff117224 */ /* 0x001fe400078e0003 */
[----:B------:R-:W-:Y:S01]  /*54c90*/  IMAD.MOV.U32 R16, RZ, RZ, R2 ;  /* 0x000000ffff107224 */ /* 0x000fe200078e0002 */
[----:B------:R-:W3:Y:S04]  /*54ca0*/  @P4 LDG.E.U16 R0, desc[UR6][R22.64] ;  /* 0x0000000616004981 */ /* 0x000ee8000c1e1500 */
[----:B------:R-:W4:Y:S04]  /*54cb0*/  @P4 LDG.E.U16 R41, desc[UR6][R18.64] ;  /* 0x0000000612294981 */ /* 0x000f28000c1e1500 */
[----:B------:R-:W2:Y:S04]  /*54cc0*/  @P4 LDG.E.U16 R28, desc[UR6][R164.64] ;  /* 0x00000006a41c4981 */ /* 0x000ea8000c1e1500 */
[----:B------:R-:W2:Y:S04]  /*54cd0*/  @P4 LDG.E.U16 R29, desc[UR6][R16.64] ;  /* 0x00000006101d4981 */ /* 0x000ea8000c1e1500 */
[----:B------:R0:W-:Y:S04]  /*54ce0*/  @P2 STL [R1+0x2654], R33 ;  /* 0x0026542101002387 */ /* 0x0001e80000100800 */
[----:B0-----:R-:W2:Y:S04]  /*54cf0*/  LDL R33, [R1+0x2628] ;  /* 0x0026280001217983 */ /* 0x001ea80000100800 */
[----:B------:R-:W-:Y:S04]  /*54d00*/  @P2 STL [R1+0x2648], R40 ;  /* 0x0026482801002387 */ /* 0x000fe80000100800 */
[----:B------:R-:W-:Y:S04]  /*54d10*/  @P2 STL [R1+0x264c], R35 ;  /* 0x00264c2301002387 */ /* 0x000fe80000100800 */
[----:B------:R0:W-:Y:S04]  /*54d20*/  @P2 STL [R1+0x2650], R34 ;  /* 0x0026502201002387 */ /* 0x0001e80000100800 */
        /* <DEDUP_REMOVED lines=16> */
[----:B-1----:R-:W2:Y:S04]  /*54e30*/  LDL.LU.64 R16, [R1+0x4098] ;  /* 0x0040980001107983 */ /* 0x002ea80000300a00 */
[----:B------:R-:W2:Y:S04]  /*54e40*/  LDL.LU R8, [R1+0xc68] ;  /* 0x000c680001087983 */ /* 0x000ea80000300800 */
[----:B------:R-:W2:Y:S04]  /*54e50*/  LDL.LU R5, [R1+0xc80] ;  /* 0x000c800001057983 */ /* 0x000ea80000300800 */
[----:B------:R-:W2:Y:S04]  /*54e60*/  LDL.LU R2, [R1+0xc6c] ;  /* 0x000c6c0001027983 */ /* 0x000ea80000300800 */
[----:B---3--:R0:W-:Y:S04]  /*54e70*/  @P4 STL [R1+0x263c], R0 ;  /* 0x00263c0001004387 */ /* 0x0081e80000100800 */
[----:B0-----:R-:W3:Y:S04]  /*54e80*/  LDL.LU R0, [R1+0xc84] ;  /* 0x000c840001007983 */ /* 0x001ee80000300800 */
[----:B----4-:R0:W-:Y:S04]  /*54e90*/  @P4 STL [R1+0x2638], R41 ;  /* 0x0026382901004387 */ /* 0x0101e80000100800 */
[----:B--2---:R-:W-:Y:S04]  /*54ea0*/  @P4 STL [R1+0x2640], R28 ;  /* 0x0026401c01004387 */ /* 0x004fe80000100800 */
[----:B------:R-:W-:Y:S04]  /*54eb0*/  @P4 STL [R1+0x2644], R29 ;  /* 0x0026441d01004387 */ /* 0x000fe80000100800 */
[----:B0-----:R-:W2:Y:S04]  /*54ec0*/  LDL R41, [R1+0x2618] ;  /* 0x0026180001297983 */ /* 0x001ea80000100800 */
[----:B------:R-:W-:Y:S04]  /*54ed0*/  STL.64 [R1+0x10b8], R10 ;  /* 0x0010b80a01007387 */ /* 0x000fe80000100a00 */
[----:B------:R0:W4:Y:S01]  /*54ee0*/  @P5 LDG.E.U16 R33, desc[UR6][R10.64] ;  /* 0x000000060a215981 */ /* 0x000122000c1e1500 */
[----:B------:R-:W-:-:S02]  /*54ef0*/  IMAD.MOV.U32 R15, RZ, RZ, R14 ;  /* 0x000000ffff0f7224 */ /* 0x000fc400078e000e */
[----:B------:R-:W-:Y:S02]  /*54f00*/  IMAD.MOV.U32 R14, RZ, RZ, R9 ;  /* 0x000000ffff0e7224 */ /* 0x000fe400078e0009 */
[----:B------:R-:W-:Y:S02]  /*54f10*/  IMAD.MOV.U32 R19, RZ, RZ, R4 ;  /* 0x000000ffff137224 */ /* 0x000fe400078e0004 */
[----:B------:R-:W-:Y:S01]  /*54f20*/  IMAD.MOV.U32 R18, RZ, RZ, R3 ;  /* 0x000000ffff127224 */ /* 0x000fe200078e0003 */
[----:B------:R-:W-:Y:S04]  /*54f30*/  STL.64 [R1+0x10c0], R12 ;  /* 0x0010c00c01007387 */ /* 0x000fe80000100a00 */
[----:B------:R1:W-:Y:S04]  /*54f40*/  STL.64 [R1+0x10c8], R14 ;  /* 0x0010c80e01007387 */ /* 0x0003e80000100a00 */
[----:B------:R-:W4:Y:S04]  /*54f50*/  @P5 LDG.E.U16 R31, desc[UR6][R14.64] ;  /* 0x000000060e1f5981 */ /* 0x000f28000c1e1500 */
[----:B------:R0:W-:Y:S04]  /*54f60*/  STL.64 [R1+0x10d0], R18 ;  /* 0x0010d01201007387 */ /* 0x0001e80000100a00 */
[----:B------:R0:W4:Y:S04]  /*54f70*/  @P5 LDG.E.U16 R32, desc[UR6][R12.64] ;  /* 0x000000060c205981 */ /* 0x000128000c1e1500 */
[----:B------:R-:W4:Y:S04]  /*54f80*/  @P5 LDG.E.U16 R30, desc[UR6][R18.64] ;  /* 0x00000006121e5981 */ /* 0x000f28000c1e1500 */
[----:B-1----:R-:W4:Y:S04]  /*54f90*/  LDL.LU R14, [R1+0xc70] ;  /* 0x000c7000010e7983 */ /* 0x002f280000300800 */
[----:B------:R-:W4:Y:S04]  /*54fa0*/  LDL.LU R9, [R1+0xc78] ;  /* 0x000c780001097983 */ /* 0x000f280000300800 */
[----:B------:R-:W4:Y:S04]  /*54fb0*/  LDL.LU R4, [R1+0xc74] ;  /* 0x000c740001047983 */ /* 0x000f280000300800 */
[----:B------:R-:W4:Y:S01]  /*54fc0*/  LDL.LU R3, [R1+0xc7c] ;  /* 0x000c7c0001037983 */ /* 0x000f220000300800 */
[----:B------:R-:W-:Y:S01]  /*54fd0*/  ISETP.GT.AND P2, PT, R6, 0x77, PT ;  /* 0x000000770600780c */ /* 0x000fe20003f44270 */
[----:B0-----:R-:W-:Y:S01]  /*54fe0*/  IMAD.MOV.U32 R10, RZ, RZ, R5 ;  /* 0x000000ffff0a7224 */ /* 0x001fe200078e0005 */
[----:B------:R-:W-:Y:S01]  /*54ff0*/  MOV R11, R8 ;  /* 0x00000008000b7202 */ /* 0x000fe20000000f00 */
[----:B------:R-:W-:-:S02]  /*55000*/  IMAD.MOV.U32 R13, RZ, RZ, R2 ;  /* 0x000000ffff0d7224 */ /* 0x000fc400078e0002 */
[----:B---3--:R-:W-:-:S08]  /*55010*/  IMAD.MOV.U32 R12, RZ, RZ, R0 ;  /* 0x000000ffff0c7224 */ /* 0x008fd000078e0000 */
[----:B------:R-:W3:Y:S04]  /*55020*/  @P2 LDG.E.U16 R40, desc[UR6][R12.64] ;  /* 0x000000060c282981 */ /* 0x000ee8000c1e1500 */
[----:B--2---:R-:W2:Y:S04]  /*55030*/  @P2 LDG.E.U16 R41, desc[UR6][R10.64] ;  /* 0x000000060a292981 */ /* 0x004ea8000c1e1500 */
[----:B----4-:R-:W-:Y:S04]  /*55040*/  @P5 STL [R1+0x2628], R33 ;  /* 0x0026282101005387 */ /* 0x010fe80000100800 */
[----:B------:R-:W-:Y:S04]  /*55050*/  @P5 STL [R1+0x262c], R32 ;  /* 0x00262c2001005387 */ /* 0x000fe80000100800 */
[----:B------:R-:W-:Y:S04]  /*55060*/  @P5 STL [R1+0x2630], R31 ;  /* 0x0026301f01005387 */ /* 0x000fe80000100800 */
[----:B------:R-:W-:Y:S04]  /*55070*/  @P5 STL [R1+0x2634], R30 ;  /* 0x0026341e01005387 */ /* 0x000fe80000100800 */
[----:B------:R-:W4:Y:S04]  /*55080*/  LDL.LU R8, [R1+0xc88] ;  /* 0x000c880001087983 */ /* 0x000f280000300800 */
[----:B------:R-:W2:Y:S04]  /*55090*/  LDL.LU R5, [R1+0xc98] ;  /* 0x000c980001057983 */ /* 0x000ea80000300800 */
[----:B------:R-:W-:Y:S01]  /*550a0*/  STL.64 [R1+0x1098], R10 ;  /* 0x0010980a01007387 */ /* 0x000fe20000100a00 */
[----:B------:R-:W-:-:S02]  /*550b0*/  IMAD.MOV.U32 R15, RZ, RZ, R14 ;  /* 0x000000ffff0f7224 */ /* 0x000fc400078e000e */
[----:B------:R-:W-:Y:S02]  /*550c0*/  IMAD.MOV.U32 R14, RZ, RZ, R9 ;  /* 0x000000ffff0e7224 */ /* 0x000fe400078e0009 */
[----:B------:R-:W-:Y:S02]  /*550d0*/  IMAD.MOV.U32 R19, RZ, RZ, R4 ;  /* 0x000000ffff137224 */ /* 0x000fe400078e0004 */
[----:B------:R-:W-:Y:S01]  /*550e0*/  IMAD.MOV.U32 R18, RZ, RZ, R3 ;  /* 0x000000ffff127224 */ /* 0x000fe200078e0003 */
[----:B------:R-:W-:Y:S04]  /*550f0*/  STL.64 [R1+0x10a0], R12 ;  /* 0x0010a00c01007387 */ /* 0x000fe80000100a00 */
[----:B------:R-:W3:Y:S04]  /*55100*/  LDL.LU R2, [R1+0xc8c] ;  /* 0x000c8c0001027983 */ /* 0x000ee80000300800 */
[----:B------:R-:W3:Y:S04]  /*55110*/  @P2 LDG.E.U16 R35, desc[UR6][R14.64] ;  /* 0x000000060e232981 */ /* 0x000ee8000c1e1500 */
[----:B------:R-:W3:Y:S04]  /*55120*/  LDL.LU R0, [R1+0xc9c] ;  /* 0x000c9c0001007983 */ /* 0x000ee80000300800 */
[----:B------:R-:W3:Y:S04]  /*55130*/  LDL R164, [R1+0x2614] ;  /* 0x0026140001a47983 */ /* 0x000ee80000100800 */
[----:B------:R-:W3:Y:S04]  /*55140*/  LDL R165, [R1+0x2610] ;  /* 0x0026100001a57983 */ /* 0x000ee80000100800 */
[----:B------:R-:W3:Y:S04]  /*55150*/  LDL R29, [R1+0x260c] ;  /* 0x00260c00011d7983 */ /* 0x000ee80000100800 */
[----:B------:R-:W3:Y:S04]  /*55160*/  LDL R28, [R1+0x2608] ;  /* 0x00260800011c7983 */ /* 0x000ee80000100800 */
[----:B------:R0:W-:Y:S04]  /*55170*/  STL.64 [R1+0x10b0], R18 ;  /* 0x0010b01201007387 */ /* 0x0001e80000100a00 */
[----:B------:R-:W3:Y:S04]  /*55180*/  @P2 LDG.E.U16 R34, desc[UR6][R18.64] ;  /* 0x0000000612222981 */ /* 0x000ee8000c1e1500 */
[----:B------:R1:W-:Y:S04]  /*55190*/  STL.64 [R1+0x10a8], R14 ;  /* 0x0010a80e01007387 */ /* 0x0003e80000100a00 */
[----:B0-----:R-:W3:Y:S04]  /*551a0*/  LDL.LU R18, [R1+0xc90] ;  /* 0x000c900001127983 */ /* 0x001ee80000300800 */
[----:B------:R-:W3:Y:S04]  /*551b0*/  LDL.LU R13, [R1+0xca0] ;  /* 0x000ca000010d7983 */ /* 0x000ee80000300800 */
[----:B------:R-:W3:Y:S04]  /*551c0*/  LDL.LU R4, [R1+0xc94] ;  /* 0x000c940001047983 */ /* 0x000ee80000300800 */
[----:B------:R-:W3:Y:S01]  /*551d0*/  LDL.LU R3, [R1+0xca4] ;  /* 0x000ca40001037983 */ /* 0x000ee20000300800 */
[----:B------:R-:W-:-:S03]  /*551e0*/  ISETP.GT.AND P4, PT, R6, 0x78, PT ;  /* 0x000000780600780c */ /* 0x000fc60003f84270 */
[----:B------:R-:W3:Y:S04]  /*551f0*/  LDL R30, [R1+0x2604] ;  /* 0x00260400011e7983 */ /* 0x000ee80000100800 */
[----:B------:R-:W3:Y:S04]  /*55200*/  LDL R31, [R1+0x2600] ;  /* 0x00260000011f7983 */ /* 0x000ee80000100800 */
[----:B------:R-:W3:Y:S01]  /*55210*/  LDL R32, [R1+0x25fc] ;  /* 0x0025fc0001207983 */ /* 0x000ee20000100800 */
[----:B----4-:R-:W-:Y:S02]  /*55220*/  IMAD.MOV.U32 R9, RZ, RZ, R8 ;  /* 0x000000ffff097224 */ /* 0x010fe400078e0008 */
[----:B--2---:R-:W-:Y:S01]  /*55230*/  IMAD.MOV.U32 R8, RZ, RZ, R5 ;  /* 0x000000ffff087224 */ /* 0x004fe200078e0005 */
[----:B---3--:R0:W-:Y:S01]  /*55240*/  @P2 STL [R1+0x2620], R35 ;  /* 0x0026202301002387 */ /* 0x0081e20000100800 */
[----:B-1----:R-:W-:-:S02]  /*55250*/  IMAD.MOV.U32 R14, RZ, RZ, R0 ;  /* 0x000000ffff0e7224 */ /* 0x002fc400078e0000 */
[----:B------:R-:W-:Y:S01]  /*55260*/  IMAD.MOV.U32 R15, RZ, RZ, R2 ;  /* 0x000000ffff0f7224 */ /* 0x000fe200078e0002 */
[----:B------:R-:W2:Y:S04]  /*55270*/  @P4 LDG.E.U16 R28, desc[UR6][R8.64] ;  /* 0x00000006081c4981 */ /* 0x000ea8000c1e1500 */
[----:B------:R-:W3:Y:S04]  /*55280*/  @P4 LDG.E.U16 R29, desc[UR6][R14.64] ;  /* 0x000000060e1d4981 */ /* 0x000ee8000c1e1500 */
[----:B0-----:R-:W4:Y:S04]  /*55290*/  LDL R35, [R1+0x25f8] ;  /* 0x0025f80001237983 */ /* 0x001f280000100800 */
[----:B------:R-:W-:Y:S04]  /*552a0*/  @P2 STL [R1+0x2618], R41 ;  /* 0x0026182901002387 */ /* 0x000fe80000100800 */
[----:B------:R-:W-:Y:S04]  /*552b0*/  @P2 STL [R1+0x261c], R40 ;  /* 0x00261c2801002387 */ /* 0x000fe80000100800 */
[----:B------:R0:W-:Y:S04]  /*552c0*/  @P2 STL [R1+0x2624], R34 ;  /* 0x0026242201002387 */ /* 0x0001e80000100800 */
[----:B------:R-:W4:Y:S04]  /*552d0*/  LDL.LU R11, [R1+0xca8] ;  /* 0x000ca800010b7983 */ /* 0x000f280000300800 */
[----:B------:R-:W4:Y:S01]  /*552e0*/  LDL.LU R10, [R1+0xcc4] ;  /* 0x000cc400010a7983 */ /* 0x000f220000300800 */
[----:B------:R-:W-:-:S03]  /*552f0*/  IMAD.MOV.U32 R19, RZ, RZ, R18 ;  /* 0x000000ffff137224 */ /* 0x000fc600078e0012 */
[----:B------:R1:W-:Y:S01]  /*55300*/  STL.64 [R1+0x1078], R8 ;  /* 0x0010780801007387 */ /* 0x0003e20000100a00 */
[----:B------:R-:W-:-:S03]  /*55310*/  IMAD.MOV.U32 R18, RZ, RZ, R13 ;  /* 0x000000ffff127224 */ /* 0x000fc600078e000d */
[----:B------:R0:W-:Y:S01]  /*55320*/  STL.64 [R1+0x1080], R14 ;  /* 0x0010800e01007387 */ /* 0x0001e20000100a00 */
[----:B------:R-:W-:Y:S02]  /*55330*/  IMAD.MOV.U32 R23, RZ, RZ, R4 ;  /* 0x000000ffff177224 */ /* 0x000fe400078e0004 */
[----:B------:R-:W-:Y:S01]  /*55340*/  IMAD.MOV.U32 R22, RZ, RZ, R3 ;  /* 0x000000ffff167224 */ /* 0x000fe200078e0003 */
[----:B------:R-:W4:Y:S04]  /*55350*/  LDL.LU R12, [R1+0xcac] ;  /* 0x000cac00010c7983 */ /* 0x000f280000300800 */
[----:B------:R-:W4:Y:S04]  /*55360*/  LDL.LU R5, [R1+0xcb8] ;  /* 0x000cb80001057983 */ /* 0x000f280000300800 */
[----:B------:R-:W4:Y:S04]  /*55370*/  LDL.LU R2, [R1+0xcb0] ;  /* 0x000cb00001027983 */ /* 0x000f280000300800 */
[----:B------:R-:W4:Y:S04]  /*55380*/  LDL.LU R0, [R1+0xcbc] ;  /* 0x000cbc0001007983 */ /* 0x000f280000300800 */
[----:B------:R0:W4:Y:S04]  /*55390*/  @P4 LDG.E.U16 R165, desc[UR6][R18.64] ;  /* 0x0000000612a54981 */ /* 0x000128000c1e1500 */
[----:B------:R-:W4:Y:S04]  /*553a0*/  @P4 LDG.E.U16 R164, desc[UR6][R22.64] ;  /* 0x0000000616a44981 */ /* 0x000f28000c1e1500 */
[----:B------:R-:W4:Y:S04]  /*553b0*/  LDL R33, [R1+0x25f4] ;  /* 0x0025f40001217983 */ /* 0x000f280000100800 */
[----:B0-----:R-:W4:Y:S04]  /*553c0*/  LDL R34, [R1+0x25f0] ;  /* 0x0025f00001227983 */ /* 0x001f280000100800 */
[----:B------:R-:W4:Y:S04]  /*553d0*/  LDL R40, [R1+0x25ec] ;  /* 0x0025ec0001287983 */ /* 0x000f280000100800 */
[----:B------:R-:W4:Y:S04]  /*553e0*/  LDL.LU R4, [R1+0xcb4] ;  /* 0x000cb40001047983 */ /* 0x000f280000300800 */
[----:B------:R-:W4:Y:S04]  /*553f0*/  LDL.LU R3, [R1+0xcc0] ;  /* 0x000cc00001037983 */ /* 0x000f280000300800 */
[----:B------:R0:W-:Y:S01]  /*55400*/  STL.64 [R1+0x1088], R18 ;  /* 0x0010881201007387 */ /* 0x0001e20000100a00 */
[----:B------:R-:W-:-:S03]  /*55410*/  ISETP.GT.AND P5, PT, R6, 0x79, PT ;  /* 0x000000790600780c */ /* 0x000fc60003fa4270 */
[----:B------:R0:W-:Y:S04]  /*55420*/  STL.64 [R1+0x1090], R22 ;  /* 0x0010901601007387 */ /* 0x0001e80000100a00 */
[----:B------:R-:W4:Y:S04]  /*55430*/  LDL R41, [R1+0x25e8] ;  /* 0x0025e80001297983 */ /* 0x000f280000100800 */
[----:B-1----:R-:W4:Y:S04]  /*55440*/  LDL.LU R9, [R1+0xcc8] ;  /* 0x000cc80001097983 */ /* 0x002f280000300800 */
[----:B------:R-:W4:Y:S04]  /*55450*/  LDL.LU R8, [R1+0xce0] ;  /* 0x000ce00001087983 */ /* 0x000f280000300800 */
[----:B--2---:R-:W-:Y:S04]  /*55460*/  @P4 STL [R1+0x2608], R28 ;  /* 0x0026081c01004387 */ /* 0x004fe80000100800 */
[----:B---3--:R-:W-:Y:S04]  /*55470*/  @P4 STL [R1+0x260c], R29 ;  /* 0x00260c1d01004387 */ /* 0x008fe80000100800 */
[----:B----4-:R-:W2:Y:S01]  /*55480*/  @P5 LDG.E.U16 R35, desc[UR6][R10.64] ;  /* 0x000000060a235981 */ /* 0x010ea2000c1e1500 */
[----:B------:R-:W-:-:S02]  /*55490*/  IMAD.MOV.U32 R15, RZ, RZ, R12 ;  /* 0x000000ffff0f7224 */ /* 0x000fc400078e000c */
[----:B------:R-:W-:Y:S02]  /*554a0*/  IMAD.MOV.U32 R14, RZ, RZ, R5 ;  /* 0x000000ffff0e7224 */ /* 0x000fe400078e0005 */
[----:B0-----:R-:W-:Y:S02]  /*554b0*/  IMAD.MOV.U32 R19, RZ, RZ, R2 ;  /* 0x000000ffff137224 */ /* 0x001fe400078e0002 */
[----:B------:R-:W-:Y:S01]  /*554c0*/  IMAD.MOV.U32 R18, RZ, RZ, R0 ;  /* 0x000000ffff127224 */ /* 0x000fe200078e0000 */
[----:B------:R-:W-:Y:S04]  /*554d0*/  @P4 STL [R1+0x2610], R165 ;  /* 0x002610a501004387 */ /* 0x000fe80000100800 */
[----:B------:R-:W-:Y:S04]  /*554e0*/  @P4 STL [R1+0x2614], R164 ;  /* 0x002614a401004387 */ /* 0x000fe80000100800 */
[----:B------:R-:W3:Y:S04]  /*554f0*/  LDL.LU R2, [R1+0xccc] ;  /* 0x000ccc0001027983 */ /* 0x000ee80000300800 */
[----:B------:R3:W-:Y:S04]  /*55500*/  STL.64 [R1+0x1058], R10 ;  /* 0x0010580a01007387 */ /* 0x0007e80000100a00 */
[----:B------:R0:W-:Y:S04]  /*55510*/  STL.64 [R1+0x1060], R14 ;  /* 0x0010600e01007387 */ /* 0x0001e80000100a00 */
[----:B------:R-:W-:Y:S01]  /*55520*/  STL.64 [R1+0x1068], R18 ;  /* 0x0010681201007387 */ /* 0x000fe20000100a00 */
[----:B------:R-:W-:-:S02]  /*55530*/  IMAD.MOV.U32 R22, RZ, RZ, R3 ;  /* 0x000000ffff167224 */ /* 0x000fc400078e0003 */
[----:B------:R-:W-:Y:S01]  /*55540*/  IMAD.MOV.U32 R23, RZ, RZ, R4 ;  /* 0x000000ffff177224 */ /* 0x000fe200078e0004 */
[----:B------:R-:W4:Y:S04]  /*55550*/  LDL.LU R0, [R1+0xce4] ;  /* 0x000ce40001007983 */ /* 0x000f280000300800 */
[----:B------:R-:W4:Y:S04]  /*55560*/  LDL.LU R13, [R1+0xcd0] ;  /* 0x000cd000010d7983 */ /* 0x000f280000300800 */
[----:B------:R-:W4:Y:S04]  /*55570*/  LDL.LU R12, [R1+0xcd8] ;  /* 0x000cd800010c7983 */ /* 0x000f280000300800 */
[----:B------:R-:W4:Y:S04]  /*55580*/  @P5 LDG.E.U16 R32, desc[UR6][R14.64] ;  /* 0x000000060e205981 */ /* 0x000f28000c1e1500 */
[----:B------:R-:W0:Y:S04]  /*55590*/  LDL.LU R4, [R1+0xcd4] ;  /* 0x000cd40001047983 */ /* 0x000e280000300800 */
[----:B------:R-:W4:Y:S04]  /*555a0*/  @P5 LDG.E.U16 R31, desc[UR6][R18.64] ;  /* 0x00000006121f5981 */ /* 0x000f28000c1e1500 */
[----:B------:R-:W-:Y:S04]  /*555b0*/  STL.64 [R1+0x1070], R22 ;  /* 0x0010701601007387 */ /* 0x000fe80000100a00 */
[----:B------:R-:W4:Y:S04]  /*555c0*/  @P5 LDG.E.U16 R30, desc[UR6][R22.64] ;  /* 0x00000006161e5981 */ /* 0x000f28000c1e1500 */
[----:B------:R-:W4:Y:S01]  /*555d0*/  LDL.LU R3, [R1+0xcdc] ;  /* 0x000cdc0001037983 */ /* 0x000f220000300800 */
[----:B------:R-:W-:-:S03]  /*555e0*/  ISETP.GT.AND P2, PT, R6, 0x7a, PT ;  /* 0x0000007a0600780c */ /* 0x000fc60003f44270 */
[----:B------:R-:W4:Y:S01]  /*555f0*/  LDL R5, [R1+0x25e4] ;  /* 0x0025e40001057983 */ /* 0x000f220000100800 */
[----:B------:R-:W-:-:S09]  /*55600*/  ISETP.GT.AND P4, PT, R6, 0x7b, PT ;  /* 0x0000007b0600780c */ /* 0x000fd20003f84270 */
[----:B------:R-:W4:Y:S04]  /*55610*/  @P2 LDG.E.U16 R41, desc[UR6][R8.64] ;  /* 0x0000000608292981 */ /* 0x000f28000c1e1500 */
[----:B--2---:R1:W-:Y:S01]  /*55620*/  @P5 STL [R1+0x25f8], R35 ;  /* 0x0025f82301005387 */ /* 0x0043e20000100800 */
[----:B---3--:R-:W-:Y:S02]  /*55630*/  IMAD.MOV.U32 R11, RZ, RZ, R2 ;  /* 0x000000ffff0b7224 */ /* 0x008fe400078e0002 */
[----:B----4-:R-:W-:Y:S01]  /*55640*/  IMAD.MOV.U32 R10, RZ, RZ, R0 ;  /* 0x000000ffff0a7224 */ /* 0x010fe200078e0000 */
[----:B------:R-:W2:Y:S04]  /*55650*/  @P2 LDG.E.U16 R34, desc[UR6][R12.64] ;  /* 0x000000060c222981 */ /* 0x000ea8000c1e1500 */
[----:B------:R-:W-:Y:S04]  /*55660*/  @P5 STL [R1+0x25fc], R32 ;  /* 0x0025fc2001005387 */ /* 0x000fe80000100800 */
[----:B------:R-:W-:Y:S01]  /*55670*/  @P5 STL [R1+0x2600], R31 ;  /* 0x0026001f01005387 */ /* 0x000fe20000100800 */
[----:B0-----:R-:W-:-:S03]  /*55680*/  IMAD.MOV.U32 R15, RZ, RZ, R4 ;  /* 0x000000ffff0f7224 */ /* 0x001fc600078e0004 */
[----:B------:R0:W3:Y:S04]  /*55690*/  @P2 LDG.E.U16 R40, desc[UR6][R10.64] ;  /* 0x000000060a282981 */ /* 0x0000e8000c1e1500 */
[----:B------:R-:W-:Y:S04]  /*556a0*/  @P5 STL [R1+0x2604], R30 ;  /* 0x0026041e01005387 */ /* 0x000fe80000100800 */
[----:B------:R-:W4:Y:S04]  /*556b0*/  LDL R29, [R1+0x25e0] ;  /* 0x0025e000011d7983 */ /* 0x000f280000100800 */
[----:B------:R-:W2:Y:S04]  /*556c0*/  LDL R28, [R1+0x25dc] ;  /* 0x0025dc00011c7983 */ /* 0x000ea80000100800 */
[----:B-1----:R-:W2:Y:S01]  /*556d0*/  LDL R35, [R1+0x25d8] ;  /* 0x0025d80001237983 */ /* 0x002ea20000100800 */
[----:B------:R-:W-:-:S03]  /*556e0*/  IMAD.MOV.U32 R14, RZ, RZ, R3 ;  /* 0x000000ffff0e7224 */ /* 0x000fc600078e0003 */
[----:B------:R-:W-:Y:S04]  /*556f0*/  STL.64 [R1+0x1038], R8 ;  /* 0x0010380801007387 */ /* 0x000fe80000100a00 */
[----:B------:R-:W0:Y:S04]  /*55700*/  LDL.LU R2, [R1+0xce8] ;  /* 0x000ce80001027983 */ /* 0x000e280000300800 */
[----:B------:R-:W2:Y:S04]  /*55710*/  LDL.LU R0, [R1+0xcf8] ;  /* 0x000cf80001007983 */ /* 0x000ea80000300800 */
[----:B------:R-:W-:Y:S04]  /*55720*/  STL.64 [R1+0x1040], R10 ;  /* 0x0010400a01007387 */ /* 0x000fe80000100a00 */
[----:B------:R-:W-:Y:S04]  /*55730*/  STL.64 [R1+0x1050], R14 ;  /* 0x0010500e01007387 */ /* 0x000fe80000100a00 */
[----:B------:R1:W-:Y:S04]  /*55740*/  STL.64 [R1+0x1048], R12 ;  /* 0x0010480c01007387 */ /* 0x0003e80000100a00 */
[----:B------:R-:W3:Y:S04]  /*55750*/  @P2 LDG.E.U16 R33, desc[UR6][R14.64] ;  /* 0x000000060e212981 */ /* 0x000ee8000c1e1500 */
[----:B-1----:R-:W3:Y:S04]  /*55760*/  LDL.LU R13, [R1+0xcec] ;  /* 0x000cec00010d7983 */ /* 0x002ee80000300800 */
[----:B------:R-:W3:Y:S04]  /*55770*/  LDL.LU R12, [R1+0xcfc] ;  /* 0x000cfc00010c7983 */ /* 0x000ee80000300800 */
[----:B------:R-:W4:Y:S04]  /*55780*/  LDL R30, [R1+0x25d4] ;  /* 0x0025d400011e7983 */ /* 0x000f280000100800 */
[----:B------:R-:W4:Y:S04]  /*55790*/  LDL.LU R15, [R1+0xcf0] ;  /* 0x000cf000010f7983 */ /* 0x000f280000300800 */
[----:B------:R-:W4:Y:S04]  /*557a0*/  LDL.LU R14, [R1+0xd00] ;  /* 0x000d0000010e7983 */ /* 0x000f280000300800 */
[----:B------:R-:W4:Y:S04]  /*557b0*/  LDL.LU R4, [R1+0xcf4] ;  /* 0x000cf40001047983 */ /* 0x000f280000300800 */
[----:B------:R-:W4:Y:S04]  /*557c0*/  LDL.LU R3, [R1+0xd04] ;  /* 0x000d040001037983 */ /* 0x000f280000300800 */
[----:B------:R-:W4:Y:S04]  /*557d0*/  LDL R31, [R1+0x25d0] ;  /* 0x0025d000011f7983 */ /* 0x000f280000100800 */
[----:B------:R-:W4:Y:S04]  /*557e0*/  LDL R32, [R1+0x25cc] ;  /* 0x0025cc0001207983 */ /* 0x000f280000100800 */
[----:B------:R-:W-:Y:S01]  /*557f0*/  @P2 STL [R1+0x25e8], R41 ;  /* 0x0025e82901002387 */ /* 0x000fe20000100800 */
[----:B0-----:R-:W-:-:S02]  /*55800*/  IMAD.MOV.U32 R11, RZ, RZ, R2 ;  /* 0x000000ffff0b7224 */ /* 0x001fc400078e0002 */
[----:B--2---:R-:W-:Y:S01]  /*55810*/  IMAD.MOV.U32 R10, RZ, RZ, R0 ;  /* 0x000000ffff0a7224 */ /* 0x004fe200078e0000 */
[----:B---3--:R0:W2:Y:S04]  /*55820*/  @P4 LDG.E.U16 R28, desc[UR6][R12.64] ;  /* 0x000000060c1c4981 */ /* 0x0080a8000c1e1500 */
[----:B----4-:R1:W3:Y:S01]  /*55830*/  @P4 LDG.E.U16 R29, desc[UR6][R14.64] ;  /* 0x000000060e1d4981 */ /* 0x0102e2000c1e1500 */
[----:B------:R-:W-:Y:S02]  /*55840*/  IMAD.MOV.U32 R19, RZ, RZ, R4 ;  /* 0x000000ffff137224 */ /* 0x000fe400078e0004 */
[----:B------:R-:W-:Y:S01]  /*55850*/  IMAD.MOV.U32 R18, RZ, RZ, R3 ;  /* 0x000000ffff127224 */ /* 0x000fe200078e0003 */
[----:B------:R4:W-:Y:S04]  /*55860*/  @P2 STL [R1+0x25ec], R40 ;  /* 0x0025ec2801002387 */ /* 0x0009e80000100800 */
[----:B------:R-:W2:Y:S04]  /*55870*/  @P4 LDG.E.U16 R35, desc[UR6][R10.64] ;  /* 0x000000060a234981 */ /* 0x000ea8000c1e1500 */
[----:B------:R-:W2:Y:S04]  /*55880*/  @P4 LDG.E.U16 R5, desc[UR6][R18.64] ;  /* 0x0000000612054981 */ /* 0x000ea8000c1e1500 */
[----:B------:R0:W-:Y:S04]  /*55890*/  @P2 STL [R1+0x25f0], R34 ;  /* 0x0025f02201002387 */ /* 0x0001e80000100800 */
[----:B------:R0:W-:Y:S04]  /*558a0*/  @P2 STL [R1+0x25f4], R33 ;  /* 0x0025f42101002387 */ /* 0x0001e80000100800 */
[----:B------:R-:W3:Y:S04]  /*558b0*/  LDL.LU R9, [R1+0xd08] ;  /* 0x000d080001097983 */ /* 0x000ee80000300800 */
[----:B------:R-:W3:Y:S04]  /*558c0*/  LDL.LU R8, [R1+0xd24] ;  /* 0x000d240001087983 */ /* 0x000ee80000300800 */
[----:B------:R-:W3:Y:S04]  /*558d0*/  LDL.LU R2, [R1+0xd0c] ;  /* 0x000d0c0001027983 */ /* 0x000ee80000300800 */
[----:B------:R-:W-:Y:S04]  /*558e0*/  STL.64 [R1+0x1018], R10 ;  /* 0x0010180a01007387 */ /* 0x000fe80000100a00 */
[----:B------:R-:W1:Y:S04]  /*558f0*/  LDL.LU R0, [R1+0xd18] ;  /* 0x000d180001007983 */ /* 0x000e680000300800 */
[----:B----4-:R-:W4:Y:S04]  /*55900*/  LDL R40, [R1+0x25c0] ;  /* 0x0025c00001287983 */ /* 0x010f280000100800 */
[----:B0-----:R-:W4:Y:S04]  /*55910*/  LDL R34, [R1+0x25c4] ;  /* 0x0025c40001227983 */ /* 0x001f280000100800 */
[----:B------:R-:W4:Y:S04]  /*55920*/  LDL R33, [R1+0x25c8] ;  /* 0x0025c80001217983 */ /* 0x000f280000100800 */
[----:B------:R-:W4:Y:S04]  /*55930*/  LDL R41, [R1+0x25bc] ;  /* 0x0025bc0001297983 */ /* 0x000f280000100800 */
[----:B------:R-:W-:Y:S04]  /*55940*/  STL.64 [R1+0x1020], R12 ;  /* 0x0010200c01007387 */ /* 0x000fe80000100a00 */
[----:B------:R0:W-:Y:S04]  /*55950*/  STL.64 [R1+0x1030], R18 ;  /* 0x0010301201007387 */ /* 0x0001e80000100a00 */
[----:B0-----:R-:W4:Y:S04]  /*55960*/  LDL.LU R18, [R1+0xd10] ;  /* 0x000d100001127983 */ /* 0x001f280000300800 */
[----:B------:R-:W-:Y:S04]  /*55970*/  STL.64 [R1+0x1028], R14 ;  /* 0x0010280e01007387 */ /* 0x000fe80000100a00 */
[----:B--2---:R0:W-:Y:S04]  /*55980*/  @P4 STL [R1+0x25e4], R5 ;  /* 0x0025e40501004387 */ /* 0x0041e80000100800 */
[----:B0-----:R-:W2:Y:S04]  /*55990*/  LDL.LU R5, [R1+0xd1c] ;  /* 0x000d1c0001057983 */ /* 0x001ea80000300800 */
[----:B------:R-:W2:Y:S04]  /*559a0*/  LDL.LU R4, [R1+0xd14] ;  /* 0x000d140001047983 */ /* 0x000ea80000300800 */
[----:B------:R-:W2:Y:S01]  /*559b0*/  LDL.LU R3, [R1+0xd20] ;  /* 0x000d200001037983 */ /* 0x000ea20000300800 */
[----:B------:R-:W-:-:S03]  /*559c0*/  ISETP.GT.AND P5, PT, R6, 0x7c, PT ;  /* 0x0000007c0600780c */ /* 0x000fc60003fa4270 */
[----:B------:R0:W-:Y:S01]  /*559d0*/  @P4 STL [R1+0x25d8], R35 ;  /* 0x0025d82301004387 */ /* 0x0001e20000100800 */
[----:B---3--:R-:W-:Y:S01]  /*559e0*/  MOV R12, R8 ;  /* 0x00000008000c7202 */ /* 0x008fe20000000f00 */
[----:B------:R-:W-:Y:S02]  /*559f0*/  IMAD.MOV.U32 R13, RZ, RZ, R9 ;  /* 0x000000ffff0d7224 */ /* 0x000fe400078e0009 */
[----:B------:R-:W-:Y:S01]  /*55a00*/  @P4 STL [R1+0x25dc], R28 ;  /* 0x0025dc1c01004387 */ /* 0x000fe20000100800 */
[----:B-1----:R-:W-:Y:S02]  /*55a10*/  IMAD.MOV.U32 R14, RZ, RZ, R0 ;  /* 0x000000ffff0e7224 */ /* 0x002fe400078e0000 */
[----:B------:R-:W-:Y:S01]  /*55a20*/  IMAD.MOV.U32 R15, RZ, RZ, R2 ;  /* 0x000000ffff0f7224 */ /* 0x000fe200078e0002 */
[----:B------:R-:W-:Y:S04]  /*55a30*/  @P4 STL [R1+0x25e0], R29 ;  /* 0x0025e01d01004387 */ /* 0x000fe80000100800 */
[----:B------:R-:W3:Y:S04]  /*55a40*/  LDL.LU R9, [R1+0xd28] ;  /* 0x000d280001097983 */ /* 0x000ee80000300800 */
[----:B------:R-:W3:Y:S01]  /*55a50*/  LDL.LU R8, [R1+0xd40] ;  /* 0x000d400001087983 */ /* 0x000ee20000300800 */
[----:B----4-:R-:W-:-:S03]  /*55a60*/  IMAD.MOV.U32 R19, RZ, RZ, R18 ;  /* 0x000000ffff137224 */ /* 0x010fc600078e0012 */
[----:B------:R-:W-:Y:S04]  /*55a70*/  STL.64 [R1+0xff8], R12 ;  /* 0x000ff80c01007387 */ /* 0x000fe80000100a00 */
[----:B------:R-:W-:Y:S04]  /*55a80*/  STL.64 [R1+0x1000], R14 ;  /* 0x0010000e01007387 */ /* 0x000fe80000100a00 */
[----:B------:R-:W4:Y:S04]  /*55a90*/  LDL.LU R11, [R1+0xd2c] ;  /* 0x000d2c00010b7983 */ /* 0x000f280000300800 */
[----:B------:R-:W4:Y:S04]  /*55aa0*/  LDL.LU R10, [R1+0xd44] ;  /* 0x000d4400010a7983 */ /* 0x000f280000300800 */
[----:B------:R-:W3:Y:S04]  /*55ab0*/  LDL.LU R2, [R1+0xd30] ;  /* 0x000d300001027983 */ /* 0x000ee80000300800 */
[----:B------:R-:W3:Y:S04]  /*55ac0*/  LDL.LU R0, [R1+0xd38] ;  /* 0x000d380001007983 */ /* 0x000ee80000300800 */
[----:B------:R-:W3:Y:S04]  /*55ad0*/  @P5 LDG.E.U16 R33, desc[UR6][R12.64] ;  /* 0x000000060c215981 */ /* 0x000ee8000c1e1500 */
[----:B0-----:R-:W4:Y:S04]  /*55ae0*/  LDL R35, [R1+0x25b8] ;  /* 0x0025b80001237983 */ /* 0x001f280000100800 */
[----:B------:R-:W4:Y:S01]  /*55af0*/  @P5 LDG.E.U16 R32, desc[UR6][R14.64] ;  /* 0x000000060e205981 */ /* 0x000f22000c1e1500 */
[----:B--2---:R-:W-:-:S02]  /*55b00*/  IMAD.MOV.U32 R18, RZ, RZ, R5 ;  /* 0x000000ffff127224 */ /* 0x004fc400078e0005 */
[----:B------:R-:W-:Y:S02]  /*55b10*/  IMAD.MOV.U32 R5, RZ, RZ, R4 ;  /* 0x000000ffff057224 */ /* 0x000fe400078e0004 */
[----:B------:R-:W-:Y:S01]  /*55b20*/  IMAD.MOV.U32 R4, RZ, RZ, R3 ;  /* 0x000000ffff047224 */ /* 0x000fe200078e0003 */
[----:B------:R-:W2:Y:S04]  /*55b30*/  @P5 LDG.E.U16 R31, desc[UR6][R18.64] ;  /* 0x00000006121f5981 */ /* 0x000ea8000c1e1500 */
[----:B------:R0:W-:Y:S04]  /*55b40*/  STL.64 [R1+0x1010], R4 ;  /* 0x0010100401007387 */ /* 0x0001e80000100a00 */
[----:B------:R-:W2:Y:S04]  /*55b50*/  @P5 LDG.E.U16 R30, desc[UR6][R4.64] ;  /* 0x00000006041e5981 */ /* 0x000ea8000c1e1500 */
[----:B0-----:R-:W2:Y:S04]  /*55b60*/  LDL.LU R4, [R1+0xd34] ;  /* 0x000d340001047983 */ /* 0x001ea80000300800 */
[----:B------:R-:W-:Y:S04]  /*55b70*/  STL.64 [R1+0x1008], R18 ;  /* 0x0010081201007387 */ /* 0x000fe80000100a00 */
[----:B------:R-:W2:Y:S01]  /*55b80*/  LDL.LU R3, [R1+0xd3c] ;  /* 0x000d3c0001037983 */ /* 0x000ea20000300800 */
[----:B------:R-:W-:-:S03]  /*55b90*/  ISETP.GT.AND P2, PT, R6, 0x7d, PT ;  /* 0x0000007d0600780c */ /* 0x000fc60003f44270 */
[----:B------:R-:W2:Y:S04]  /*55ba0*/  LDL R5, [R1+0x25b4] ;  /* 0x0025b40001057983 */ /* 0x000ea80000100800 */
[----:B------:R-:W2:Y:S04]  /*55bb0*/  LDL R29, [R1+0x25b0] ;  /* 0x0025b000011d7983 */ /* 0x000ea80000100800 */
[----:B------:R-:W2:Y:S04]  /*55bc0*/  LDL R28, [R1+0x25ac] ;  /* 0x0025ac00011c7983 */ /* 0x000ea80000100800 */
[----:B---3--:R0:W-:Y:S04]  /*55bd0*/  @P5 STL [R1+0x25c8], R33 ;  /* 0x0025c82101005387 */ /* 0x0081e80000100800 */
[----:B----4-:R-:W-:Y:S01]  /*55be0*/  @P5 STL [R1+0x25cc], R32 ;  /* 0x0025cc2001005387 */ /* 0x010fe20000100800 */
[----:B------:R-:W-:-:S02]  /*55bf0*/  IMAD.MOV.U32 R12, RZ, RZ, R0 ;  /* 0x000000ffff0c7224 */ /* 0x000fc400078e0000 */
[----:B------:R-:W-:Y:S01]  /*55c00*/  IMAD.MOV.U32 R13, RZ, RZ, R2 ;  /* 0x000000ffff0d7224 */ /* 0x000fe200078e0002 */
[----:B------:R-:W3:Y:S04]  /*55c10*/  @P2 LDG.E.U16 R41, desc[UR6][R10.64] ;  /* 0x000000060a292981 */ /* 0x000ee8000c1e1500 */
[----:B------:R-:W4:Y:S04]  /*55c20*/  @P2 LDG.E.U16 R40, desc[UR6][R12.64] ;  /* 0x000000060c282981 */ /* 0x000f28000c1e1500 */
[----:B------:R-:W3:Y:S04]  /*55c30*/  @P2 LDG.E.U16 R35, desc[UR6][R8.64] ;  /* 0x0000000608232981 */ /* 0x000ee8000c1e1500 */
[----:B--2---:R-:W-:Y:S04]  /*55c40*/  @P5 STL [R1+0x25d0], R31 ;  /* 0x0025d01f01005387 */ /* 0x004fe80000100800 */
[----:B------:R-:W-:Y:S04]  /*55c50*/  @P5 STL [R1+0x25d4], R30 ;  /* 0x0025d41e01005387 */ /* 0x000fe80000100800 */
[----:B0-----:R-:W2:Y:S04]  /*55c60*/  LDL R33, [R1+0x25a8] ;  /* 0x0025a80001217983 */ /* 0x001ea80000100800 */
[----:B------:R-:W-:Y:S04]  /*55c70*/  STL.64 [R1+0xfd8], R8 ;  /* 0x000fd80801007387 */ /* 0x000fe80000100a00 */
[----:B------:R-:W2:Y:S04]  /*55c80*/  LDL.LU R2, [R1+0xd48] ;  /* 0x000d480001027983 */ /* 0x000ea80000300800 */
[----:B------:R0:W-:Y:S04]  /*55c90*/  STL.64 [R1+0xfe0], R10 ;  /* 0x000fe00a01007387 */ /* 0x0001e80000100a00 */
[----:B------:R1:W-:Y:S04]  /*55ca0*/  STL.64 [R1+0xfe8], R12 ;  /* 0x000fe80c01007387 */ /* 0x0003e80000100a00 */
[----:B------:R-:W2:Y:S01]  /*55cb0*/  LDL.LU R0, [R1+0xd58] ;  /* 0x000d580001007983 */ /* 0x000ea20000300800 */
[----:B------:R-:W-:-:S02]  /*55cc0*/  IMAD.MOV.U32 R15, RZ, RZ, R4 ;  /* 0x000000ffff0f7224 */ /* 0x000fc400078e0004 */
[----:B------:R-:W-:-:S05]  /*55cd0*/  IMAD.MOV.U32 R14, RZ, RZ, R3 ;  /* 0x000000ffff0e7224 */ /* 0x000fca00078e0003 */
[----:B------:R1:W-:Y:S04]  /*55ce0*/  STL.64 [R1+0xff0], R14 ;  /* 0x000ff00e01007387 */ /* 0x0003e80000100a00 */
[----:B0-----:R-:W2:Y:S04]  /*55cf0*/  LDL.LU R11, [R1+0xd4c] ;  /* 0x000d4c00010b7983 */ /* 0x001ea80000300800 */
[----:B------:R-:W2:Y:S04]  /*55d00*/  LDL.LU R10, [R1+0xd5c] ;  /* 0x000d5c00010a7983 */ /* 0x000ea80000300800 */
[----:B-1----:R-:W2:Y:S04]  /*55d10*/  LDL.LU R13, [R1+0xd50] ;  /* 0x000d5000010d7983 */ /* 0x002ea80000300800 */
[----:B------:R-:W2:Y:S04]  /*55d20*/  @P2 LDG.E.U16 R34, desc[UR6][R14.64] ;  /* 0x000000060e222981 */ /* 0x000ea8000c1e1500 */
[----:B------:R-:W2:Y:S04]  /*55d30*/  LDL.LU R12, [R1+0xd60] ;  /* 0x000d6000010c7983 */ /* 0x000ea80000300800 */
[----:B------:R-:W2:Y:S04]  /*55d40*/  LDL.LU R15, [R1+0xd54] ;  /* 0x000d5400010f7983 */ /* 0x000ea80000300800 */
[----:B------:R-:W2:Y:S01]  /*55d50*/  LDL.LU R14, [R1+0xd64] ;  /* 0x000d6400010e7983 */ /* 0x000ea20000300800 */
[----:B------:R-:W-:-:S03]  /*55d60*/  ISETP.GT.AND P4, PT, R6, 0x7e, PT ;  /* 0x0000007e0600780c */ /* 0x000fc60003f84270 */
[----:B------:R-:W2:Y:S04]  /*55d70*/  LDL R30, [R1+0x25a4] ;  /* 0x0025a400011e7983 */ /* 0x000ea80000100800 */
[----:B------:R-:W2:Y:S04]  /*55d80*/  LDL R31, [R1+0x25a0] ;  /* 0x0025a000011f7983 */ /* 0x000ea80000100800 */
[----:B----4-:R0:W-:Y:S04]  /*55d90*/  @P2 STL [R1+0x25c0], R40 ;  /* 0x0025c02801002387 */ /* 0x0101e80000100800 */
[----:B0-----:R-:W4:Y:S04]  /*55da0*/  LDL R40, [R1+0x259c] ;  /* 0x00259c0001287983 */ /* 0x001f280000100800 */
[----:B---3--:R0:W-:Y:S04]  /*55db0*/  @P2 STL [R1+0x25bc], R41 ;  /* 0x0025bc2901002387 */ /* 0x0081e80000100800 */
[----:B0-----:R-:W3:Y:S04]  /*55dc0*/  LDL R41, [R1+0x2598] ;  /* 0x0025980001297983 */ /* 0x001ee80000100800 */
[----:B------:R-:W-:Y:S01]  /*55dd0*/  @P2 STL [R1+0x25b8], R35 ;  /* 0x0025b82301002387 */ /* 0x000fe20000100800 */
[----:B--2---:R-:W-:-:S02]  /*55de0*/  IMAD.MOV.U32 R3, RZ, RZ, R2 ;  /* 0x000000ffff037224 */ /* 0x004fc400078e0002 */
[----:B------:R-:W-:-:S05]  /*55df0*/  IMAD.MOV.U32 R2, RZ, RZ, R0 ;  /* 0x000000ffff027224 */ /* 0x000fca00078e0000 */
[----:B------:R-:W2:Y:S04]  /*55e00*/  @P4 LDG.E.U16 R33, desc[UR6][R2.64] ;  /* 0x0000000602214981 */ /* 0x000ea8000c1e1500 */
[----:B------:R-:W2:Y:S04]  /*55e10*/  @P4 LDG.E.U16 R28, desc[UR6][R10.64] ;  /* 0x000000060a1c4981 */ /* 0x000ea8000c1e1500 */
[----:B------:R0:W-:Y:S04]  /*55e20*/  @P2 STL [R1+0x25c4], R34 ;  /* 0x0025c42201002387 */ /* 0x0001e80000100800 */
[----:B------:R-:W2:Y:S04]  /*55e30*/  LDL.LU R9, [R1+0xd68] ;  /* 0x000d680001097983 */ /* 0x000ea80000300800 */
[----:B------:R-:W3:Y:S04]  /*55e40*/  LDL.LU R8, [R1+0xd84] ;  /* 0x000d840001087983 */ /* 0x000ee80000300800 */
[----:B------:R-:W3:Y:S04]  /*55e50*/  LDL.LU R4, [R1+0xd6c] ;  /* 0x000d6c0001047983 */ /* 0x000ee80000300800 */
[----:B------:R2:W3:Y:S04]  /*55e60*/  @P4 LDG.E.U16 R29, desc[UR6][R12.64] ;  /* 0x000000060c1d4981 */ /* 0x0004e8000c1e1500 */
[----:B------:R-:W3:Y:S04]  /*55e70*/  @P4 LDG.E.U16 R5, desc[UR6][R14.64] ;  /* 0x000000060e054981 */ /* 0x000ee8000c1e1500 */
[----:B------:R-:W-:Y:S04]  /*55e80*/  STL.64 [R1+0xfb8], R2 ;  /* 0x000fb80201007387 */ /* 0x000fe80000100a00 */
[----:B------:R-:W4:Y:S04]  /*55e90*/  LDL.LU R0, [R1+0xd78] ;  /* 0x000d780001007983 */ /* 0x000f280000300800 */
[----:B------:R-:W4:Y:S04]  /*55ea0*/  LDL R32, [R1+0x2594] ;  /* 0x0025940001207983 */ /* 0x000f280000100800 */
[----:B0-----:R-:W4:Y:S04]  /*55eb0*/  LDL R34, [R1+0x2590] ;  /* 0x0025900001227983 */ /* 0x001f280000100800 */
[----:B------:R-:W4:Y:S04]  /*55ec0*/  LDL R35, [R1+0x258c] ;  /* 0x00258c0001237983 */ /* 0x000f280000100800 */
[----:B------:R-:W-:Y:S04]  /*55ed0*/  STL.64 [R1+0xfd0], R14 ;  /* 0x000fd00e01007387 */ /* 0x000fe80000100a00 */
[----:B------:R-:W-:Y:S04]  /*55ee0*/  STL.64 [R1+0xfc0], R10 ;  /* 0x000fc00a01007387 */ /* 0x000fe80000100a00 */
[----:B------:R2:W-:Y:S04]  /*55ef0*/  STL.64 [R1+0xfc8], R12 ;  /* 0x000fc80c01007387 */ /* 0x0005e80000100a00 */
[----:B------:R-:W4:Y:S04]  /*55f00*/  LDL.LU R19, [R1+0xd70] ;  /* 0x000d700001137983 */ /* 0x000f280000300800 */
[----:B------:R-:W4:Y:S04]  /*55f10*/  LDL.LU R18, [R1+0xd7c] ;  /* 0x000d7c0001127983 */ /* 0x000f280000300800 */
[----:B------:R-:W4:Y:S01]  /*55f20*/  LDL.LU R22, [R1+0xd74] ;  /* 0x000d740001167983 */ /* 0x000f220000300800 */
[----:B--2---:R-:W-:-:S03]  /*55f30*/  IMAD.MOV.U32 R13, RZ, RZ, R9 ;  /* 0x000000ffff0d7224 */ /* 0x004fc600078e0009 */
[----:B---3--:R0:W-:Y:S04]  /*55f40*/  @P4 STL [R1+0x25b4], R5 ;  /* 0x0025b40501004387 */ /* 0x0081e80000100800 */
[----:B0-----:R-:W2:Y:S04]  /*55f50*/  LDL.LU R5, [R1+0xd80] ;  /* 0x000d800001057983 */ /* 0x001ea80000300800 */
[----:B------:R-:W3:Y:S04]  /*55f60*/  LDL.LU R3, [R1+0xd88] ;  /* 0x000d880001037983 */ /* 0x000ee80000300800 */
[----:B------:R-:W3:Y:S04]  /*55f70*/  LDL.LU R2, [R1+0xda0] ;  /* 0x000da00001027983 */ /* 0x000ee80000300800 */
[----:B------:R0:W-:Y:S01]  /*55f80*/  @P4 STL [R1+0x25a8], R33 ;  /* 0x0025a82101004387 */ /* 0x0001e20000100800 */
[----:B------:R-:W-:-:S03]  /*55f90*/  IMAD.MOV.U32 R12, RZ, RZ, R8 ;  /* 0x000000ffff0c7224 */ /* 0x000fc600078e0008 */
[----:B------:R-:W-:Y:S01]  /*55fa0*/  @P4 STL [R1+0x25ac], R28 ;  /* 0x0025ac1c01004387 */ /* 0x000fe20000100800 */
[----:B----4-:R-:W-:Y:S02]  /*55fb0*/  IMAD.MOV.U32 R14, RZ, RZ, R0 ;  /* 0x000000ffff0e7224 */ /* 0x010fe400078e0000 */
[----:B------:R-:W-:Y:S01]  /*55fc0*/  IMAD.MOV.U32 R15, RZ, RZ, R4 ;  /* 0x000000ffff0f7224 */ /* 0x000fe200078e0004 */
[----:B------:R-:W-:Y:S04]  /*55fd0*/  @P4 STL [R1+0x25b0], R29 ;  /* 0x0025b01d01004387 */ /* 0x000fe80000100800 */
[----:B------:R-:W4:Y:S04]  /*55fe0*/  LDL.LU R4, [R1+0xd8c] ;  /* 0x000d8c0001047983 */ /* 0x000f280000300800 */
[----:B------:R-:W3:Y:S04]  /*55ff0*/  LDL.LU R0, [R1+0xda4] ;  /* 0x000da40001007983 */ /* 0x000ee80000300800 */
[----:B------:R-:W-:Y:S04]  /*56000*/  STL.64 [R1+0xf98], R12 ;  /* 0x000f980c01007387 */ /* 0x000fe80000100a00 */
[----:B------:R-:W-:Y:S04]  /*56010*/  STL.64 [R1+0xfa0], R14 ;  /* 0x000fa00e01007387 */ /* 0x000fe80000100a00 */
[----:B------:R-:W3:Y:S04]  /*56020*/  LDL.LU R9, [R1+0xd90] ;  /* 0x000d900001097983 */ /* 0x000ee80000300800 */
[----:B------:R-:W3:Y:S04]  /*56030*/  LDL.LU R8, [R1+0xd98] ;  /* 0x000d980001087983 */ /* 0x000ee80000300800 */
[----:B------:R-:W3:Y:S04]  /*56040*/  LDL.LU R11, [R1+0xd94] ;  /* 0x000d9400010b7983 */ /* 0x000ee80000300800 */
[----:B------:R-:W3:Y:S01]  /*56050*/  LDL.LU R10, [R1+0xd9c] ;  /* 0x000d9c00010a7983 */ /* 0x000ee20000300800 */
[C---:B------:R-:W-:Y:S01]  /*56060*/  ISETP.GT.AND P5, PT, R6.reuse, 0x7f, PT ;  /* 0x0000007f0600780c */ /* 0x040fe20003fa4270 */
[----:B------:R-:W-:Y:S01]  /*56070*/  IMAD.MOV.U32 R23, RZ, RZ, R22 ;  /* 0x000000ffff177224 */ /* 0x000fe200078e0016 */
[----:B------:R-:W-:Y:S01]  /*56080*/  ISETP.GT.AND P2, PT, R6, 0x80, PT ;  /* 0x000000800600780c */ /* 0x000fe20003f44270 */
[----:B0-----:R-:W3:Y:S10]  /*56090*/  LDL R33, [R1+0x2588] ;  /* 0x0025880001217983 */ /* 0x001ef40000100800 */
[----:B------:R-:W3:Y:S04]  /*560a0*/  @P5 LDG.E.U16 R41, desc[UR6][R12.64] ;  /* 0x000000060c295981 */ /* 0x000ee8000c1e1500 */
[----:B------:R-:W3:Y:S04]  /*560b0*/  @P5 LDG.E.U16 R40, desc[UR6][R14.64] ;  /* 0x000000060e285981 */ /* 0x000ee8000c1e1500 */
[----:B------:R-:W3:Y:S01]  /*560c0*/  @P5 LDG.E.U16 R31, desc[UR6][R18.64] ;  /* 0x00000006121f5981 */ /* 0x000ee2000c1e1500 */
[----:B--2---:R-:W-:-:S05]  /*560d0*/  IMAD.MOV.U32 R22, RZ, RZ, R5 ;  /* 0x000000ffff167224 */ /* 0x004fca00078e0005 */
[----:B------:R-:W2:Y:S01]  /*560e0*/  @P5 LDG.E.U16 R30, desc[UR6][R22.64] ;  /* 0x00000006161e5981 */ /* 0x000ea2000c1e1500 */
[----:B----4-:R-:W-:Y:S02]  /*560f0*/  IMAD.MOV.U32 R5, RZ, RZ, R4 ;  /* 0x000000ffff057224 */ /* 0x010fe400078e0004 */
[----:B---3--:R-:W-:Y:S01]  /*56100*/  IMAD.MOV.U32 R4, RZ, RZ, R0 ;  /* 0x000000ffff047224 */ /* 0x008fe200078e0000 */
[----:B------:R-:W3:Y:S04]  /*56110*/  @P2 LDG.E.U16 R34, desc[UR6][R8.64] ;  /* 0x0000000608222981 */ /* 0x000ee8000c1e1500 */
[----:B------:R-:W4:Y:S04]  /*56120*/  @P2 LDG.E.U16 R32, desc[UR6][R10.64] ;  /* 0x000000060a202981 */ /* 0x000f28000c1e1500 */
[----:B------:R-:W3:Y:S04]  /*56130*/  @P2 LDG.E.U16 R35, desc[UR6][R4.64] ;  /* 0x0000000604232981 */ /* 0x000ee8000c1e1500 */
[----:B------:R-:W-:Y:S04]  /*56140*/  STL.64 [R1+0xfb0], R22 ;  /* 0x000fb01601007387 */ /* 0x000fe80000100a00 */
[----:B------:R-:W-:Y:S04]  /*56150*/  STL.64 [R1+0xfa8], R18 ;  /* 0x000fa81201007387 */ /* 0x000fe80000100a00 */
[----:B------:R-:W3:Y:S04]  /*56160*/  @P2 LDG.E.U16 R33, desc[UR6][R2.64] ;  /* 0x0000000602212981 */ /* 0x000ee8000c1e1500 */
[----:B------:R-:W-:Y:S04]  /*56170*/  @P5 STL [R1+0x2598], R41 ;  /* 0x0025982901005387 */ /* 0x000fe80000100800 */
[----:B------:R0:W-:Y:S04]  /*56180*/  @P5 STL [R1+0x259c], R40 ;  /* 0x00259c2801005387 */ /* 0x0001e80000100800 */
[----:B------:R1:W-:Y:S04]  /*56190*/  @P5 STL [R1+0x25a0], R31 ;  /* 0x0025a01f01005387 */ /* 0x0003e80000100800 */
[----:B--2---:R2:W-:Y:S04]  /*561a0*/  @P5 STL [R1+0x25a4], R30 ;  /* 0x0025a41e01005387 */ /* 0x0045e80000100800 */
[----:B0-----:R-:W3:Y:S04]  /*561b0*/  LDL R40, [R1+0x2584] ;  /* 0x0025840001287983 */ /* 0x001ee80000100800 */
[----:B-1----:R-:W3:Y:S04]  /*561c0*/  LDL R31, [R1+0x257c] ;  /* 0x00257c00011f7983 */ /* 0x002ee80000100800 */
[----:B--2---:R-:W2:Y:S04]  /*561d0*/  LDL R30, [R1+0x2580] ;  /* 0x00258000011e7983 */ /* 0x004ea80000100800 */
[----:B------:R-:W-:Y:S04]  /*561e0*/  STL.64 [R1+0xf78], R2 ;  /* 0x000f780201007387 */ /* 0x000fe80000100a00 */
[----:B------:R-:W2:Y:S04]  /*561f0*/  LDL R41, [R1+0x2578] ;  /* 0x0025780001297983 */ /* 0x000ea80000100800 */
[----:B------:R-:W2:Y:S04]  /*56200*/  LDL R0, [R1+0x2574] ;  /* 0x0025740001007983 */ /* 0x000ea80000100800 */
        /* <DEDUP_REMOVED lines=11> */
[----:B----4-:R0:W-:Y:S04]  /*562c0*/  @P2 STL [R1+0x2594], R32 ;  /* 0x0025942001002387 */ /* 0x0101e80000100800 */
[----:B0-----:R-:W4:Y:S04]  /*562d0*/  LDL R32, [R1+0x2570] ;  /* 0x0025700001207983 */ /* 0x001f280000100800 */
[----:B---3--:R0:W-:Y:S04]  /*562e0*/  @P2 STL [R1+0x2590], R34 ;  /* 0x0025902201002387 */ /* 0x0081e80000100800 */
[----:B0-----:R-:W3:Y:S04]  /*562f0*/  LDL R34, [R1+0x256c] ;  /* 0x00256c0001227983 */ /* 0x001ee80000100800 */
[----:B------:R0:W-:Y:S04]  /*56300*/  @P2 STL [R1+0x258c], R35 ;  /* 0x00258c2301002387 */ /* 0x0001e80000100800 */
[----:B0-----:R-:W3:Y:S04]  /*56310*/  LDL R35, [R1+0x2568] ;  /* 0x0025680001237983 */ /* 0x001ee80000100800 */
[----:B------:R-:W3:Y:S04]  /*56320*/  LDL.LU R11, [R1+0xdc8] ;  /* 0x000dc800010b7983 */ /* 0x000ee80000300800 */
[----:B------:R-:W3:Y:S04]  /*56330*/  LDL.LU R10, [R1+0xde4] ;  /* 0x000de400010a7983 */ /* 0x000ee80000300800 */
[----:B------:R-:W3:Y:S04]  /*56340*/  LDL.LU R9, [R1+0xdcc] ;  /* 0x000dcc0001097983 */ /* 0x000ee80000300800 */
[----:B------:R-:W3:Y:S04]  /*56350*/  LDL.LU R8, [R1+0xdd8] ;  /* 0x000dd80001087983 */ /* 0x000ee80000300800 */
[----:B------:R-:W3:Y:S04]  /*56360*/  LDL.LU R5, [R1+0xdd0] ;  /* 0x000dd00001057983 */ /* 0x000ee80000300800 */
[----:B------:R-:W3:Y:S04]  /*56370*/  LDL.LU R4, [R1+0xddc] ;  /* 0x000ddc0001047983 */ /* 0x000ee80000300800 */
[----:B------:R-:W3:Y:S04]  /*56380*/  LDL.LU R3, [R1+0xdd4] ;  /* 0x000dd40001037983 */ /* 0x000ee80000300800 */
[----:B------:R-:W3:Y:S01]  /*56390*/  LDL.LU R2, [R1+0xde0] ;  /* 0x000de00001027983 */ /* 0x000ee20000300800 */
[----:B------:R-:W-:-:S02]  /*563a0*/  ISETP.GT.AND P4, PT, R6, 0x81, PT ;  /* 0x000000810600780c */ /* 0x000fc40003f84270 */
[----:B------:R-:W-:-:S11]  /*563b0*/  ISETP.GT.AND P5, PT, R6, 0x82, PT ;  /* 0x000000820600780c */ /* 0x000fd60003fa4270 */
[----:B--2---:R0:W2:Y:S04]  /*563c0*/  @P4 LDG.E.U16 R41, desc[UR6][R12.64] ;  /* 0x000000060c294981 */ /* 0x0040a8000c1e1500 */
[----:B------:R-:W2:Y:S04]  /*563d0*/  @P4 LDG.E.U16 R31, desc[UR6][R14.64] ;  /* 0x000000060e1f4981 */ /* 0x000ea8000c1e1500 */
[----:B------:R1:W2:Y:S04]  /*563e0*/  @P4 LDG.E.U16 R30, desc[UR6][R18.64] ;  /* 0x00000006121e4981 */ /* 0x0002a8000c1e1500 */
[----:B------:R0:W2:Y:S04]  /*563f0*/  @P4 LDG.E.U16 R40, desc[UR6][R22.64] ;  /* 0x0000000616284981 */ /* 0x0000a8000c1e1500 */
[----:B---3--:R-:W3:Y:S04]  /*56400*/  @P5 LDG.E.U16 R0, desc[UR6][R2.64] ;  /* 0x0000000602005981 */ /* 0x008ee8000c1e1500 */
[----:B------:R0:W-:Y:S04]  /*56410*/  @P2 STL [R1+0x2588], R33 ;  /* 0x0025882101002387 */ /* 0x0001e80000100800 */
[----:B------:R0:W-:Y:S04]  /*56420*/  STL.64 [R1+0xf58], R12 ;  /* 0x000f580c01007387 */ /* 0x0001e80000100a00 */
[----:B------:R-:W-:Y:S04]  /*56430*/  STL.64 [R1+0xf60], R14 ;  /* 0x000f600e01007387 */ /* 0x000fe80000100a00 */
[----:B------:R1:W-:Y:S04]  /*56440*/  STL.64 [R1+0xf68], R18 ;  /* 0x000f681201007387 */ /* 0x0003e80000100a00 */
[----:B------:R1:W-:Y:S04]  /*56450*/  STL.64 [R1+0xf70], R22 ;  /* 0x000f701601007387 */ /* 0x0003e80000100a00 */
[----:B------:R-:W3:Y:S04]  /*56460*/  LDL R28, [R1+0x2564] ;  /* 0x00256400011c7983 */ /* 0x000ee80000100800 */
[----:B0-----:R-:W3:Y:S01]  /*56470*/  LDL R33, [R1+0x2560] ;  /* 0x0025600001217983 */ /* 0x001ee20000100800 */
[----:B------:R-:W-:-:S02]  /*56480*/  IMAD.MOV.U32 R12, RZ, RZ, R10 ;  /* 0x000000ffff0c7224 */ /* 0x000fc400078e000a */
[----:B------:R-:W-:Y:S02]  /*56490*/  IMAD.MOV.U32 R13, RZ, RZ, R11 ;  /* 0x000000ffff0d7224 */ /* 0x000fe400078e000b */
[----:B-1----:R-:W-:Y:S02]  /*564a0*/  IMAD.MOV.U32 R18, RZ, RZ, R8 ;  /* 0x000000ffff127224 */ /* 0x002fe400078e0008 */
[----:B------:R-:W-:Y:S02]  /*564b0*/  IMAD.MOV.U32 R19, RZ, RZ, R9 ;  /* 0x000000ffff137224 */ /* 0x000fe400078e0009 */
[----:B------:R-:W-:Y:S02]  /*564c0*/  IMAD.MOV.U32 R22, RZ, RZ, R4 ;  /* 0x000000ffff167224 */ /* 0x000fe400078e0004 */
[----:B------:R-:W-:Y:S01]  /*564d0*/  IMAD.MOV.U32 R23, RZ, RZ, R5 ;  /* 0x000000ffff177224 */ /* 0x000fe200078e0005 */
[----:B------:R-:W3:Y:S04]  /*564e0*/  @P5 LDG.E.U16 R35, desc[UR6][R12.64] ;  /* 0x000000060c235981 */ /* 0x000ee8000c1e1500 */
[----:B------:R-:W3:Y:S04]  /*564f0*/  @P5 LDG.E.U16 R34, desc[UR6][R18.64] ;  /* 0x0000000612225981 */ /* 0x000ee8000c1e1500 */
[----:B----4-:R-:W4:Y:S04]  /*56500*/  @P5 LDG.E.U16 R32, desc[UR6][R22.64] ;  /* 0x0000000616205981 */ /* 0x010f28000c1e1500 */
[----:B--2---:R0:W-:Y:S04]  /*56510*/  @P4 STL [R1+0x2584], R40 ;  /* 0x0025842801004387 */ /* 0x0041e80000100800 */
[----:B0-----:R-:W2:Y:S04]  /*56520*/  LDL R40, [R1+0x255c] ;  /* 0x00255c0001287983 */ /* 0x001ea80000100800 */
[----:B------:R0:W-:Y:S04]  /*56530*/  @P4 STL [R1+0x2578], R41 ;  /* 0x0025782901004387 */ /* 0x0001e80000100800 */
[----:B0-----:R-:W2:Y:S04]  /*56540*/  LDL R41, [R1+0x2558] ;  /* 0x0025580001297983 */ /* 0x001ea80000100800 */
[----:B------:R-:W-:Y:S04]  /*56550*/  @P4 STL [R1+0x257c], R31 ;  /* 0x00257c1f01004387 */ /* 0x000fe80000100800 */
[----:B------:R-:W-:Y:S04]  /*56560*/  @P4 STL [R1+0x2580], R30 ;  /* 0x0025801e01004387 */ /* 0x000fe80000100800 */
[----:B------:R-:W-:Y:S04]  /*56570*/  STL.64 [R1+0xf38], R12 ;  /* 0x000f380c01007387 */ /* 0x000fe80000100a00 */
[----:B------:R-:W-:Y:S04]  /*56580*/  STL.64 [R1+0xf40], R18 ;  /* 0x000f401201007387 */ /* 0x000fe80000100a00 */
[----:B------:R-:W-:Y:S04]  /*56590*/  STL.64 [R1+0xf48], R22 ;  /* 0x000f481601007387 */ /* 0x000fe80000100a00 */
[----:B------:R0:W-:Y:S04]  /*565a0*/  STL.64 [R1+0xf50], R2 ;  /* 0x000f500201007387 */ /* 0x0001e80000100a00 */
[----:B0-----:R-:W2:Y:S04]  /*565b0*/  LDL.LU R2, [R1+0xde8] ;  /* 0x000de80001027983 */ /* 0x001ea80000300800 */
[----:B---3--:R0:W-:Y:S04]  /*565c0*/  @P5 STL [R1+0x2574], R0 ;  /* 0x0025740001005387 */ /* 0x0081e80000100800 */
[----:B0-----:R-:W3:Y:S04]  /*565d0*/  LDL.LU R0, [R1+0xe00] ;  /* 0x000e000001007983 */ /* 0x001ee80000300800 */
[----:B------:R-:W3:Y:S04]  /*565e0*/  LDL.LU R11, [R1+0xdec] ;  /* 0x000dec00010b7983 */ /* 0x000ee80000300800 */
[----:B------:R-:W3:Y:S04]  /*565f0*/  LDL.LU R10, [R1+0xe04] ;  /* 0x000e0400010a7983 */ /* 0x000ee80000300800 */
[----:B------:R-:W3:Y:S04]  /*56600*/  LDL.LU R14, [R1+0xdf0] ;  /* 0x000df000010e7983 */ /* 0x000ee80000300800 */
[----:B------:R-:W3:Y:S04]  /*56610*/  LDL.LU R9, [R1+0xdf8] ;  /* 0x000df80001097983 */ /* 0x000ee80000300800 */
[----:B------:R-:W3:Y:S04]  /*56620*/  LDL.LU R4, [R1+0xdf4] ;  /* 0x000df40001047983 */ /* 0x000ee80000300800 */
[----:B------:R-:W3:Y:S04]  /*56630*/  LDL.LU R3, [R1+0xdfc] ;  /* 0x000dfc0001037983 */ /* 0x000ee80000300800 */
[----:B------:R-:W3:Y:S01]  /*56640*/  LDL.LU R8, [R1+0xe08] ;  /* 0x000e080001087983 */ /* 0x000ee20000300800 */
[----:B------:R-:W-:-:S03]  /*56650*/  ISETP.GT.AND P2, PT, R6, 0x83, PT ;  /* 0x000000830600780c */ /* 0x000fc60003f44270 */
[----:B------:R-:W3:Y:S04]  /*56660*/  LDL.LU R5, [R1+0xe18] ;  /* 0x000e180001057983 */ /* 0x000ee80000300800 */
[----:B------:R-:W3:Y:S04]  /*56670*/  LDL R30, [R1+0x2554] ;  /* 0x00255400011e7983 */ /* 0x000ee80000100800 */
[----:B------:R-:W3:Y:S04]  /*56680*/  LDL R31, [R1+0x2550] ;  /* 0x00255000011f7983 */ /* 0x000ee80000100800 */
[----:B------:R0:W-:Y:S04]  /*56690*/  @P5 STL [R1+0x256c], R34 ;  /* 0x00256c2201005387 */ /* 0x0001e80000100800 */
[----:B0-----:R-:W3:Y:S04]  /*566a0*/  LDL R34, [R1+0x254c] ;  /* 0x00254c0001227983 */ /* 0x001ee80000100800 */
[----:B------:R0:W-:Y:S04]  /*566b0*/  @P5 STL [R1+0x2568], R35 ;  /* 0x0025682301005387 */ /* 0x0001e80000100800 */
[----:B0-----:R-:W3:Y:S04]  /*566c0*/  LDL R35, [R1+0x2548] ;  /* 0x0025480001237983 */ /* 0x001ee80000100800 */
[----:B----4-:R0:W-:Y:S01]  /*566d0*/  @P5 STL [R1+0x2570], R32 ;  /* 0x0025702001005387 */ /* 0x0101e20000100800 */
[----:B--2---:R-:W-:-:S03]  /*566e0*/  MOV R13, R2 ;  /* 0x00000002000d7202 */ /* 0x004fc60000000f00 */
[----:B------:R-:W2:Y:S01]  /*566f0*/  LDL.LU R2, [R1+0xe0c] ;  /* 0x000e0c0001027983 */ /* 0x000ea20000300800 */
[----:B---3--:R-:W-:-:S03]  /*56700*/  IMAD.MOV.U32 R12, RZ, RZ, R0 ;  /* 0x000000ffff0c7224 */ /* 0x008fc600078e0000 */
[----:B------:R-:W3:Y:S01]  /*56710*/  LDL.LU R0, [R1+0xe1c] ;  /* 0x000e1c0001007983 */ /* 0x000ee20000300800 */
[----:B------:R-:W-:Y:S02]  /*56720*/  IMAD.MOV.U32 R15, RZ, RZ, R14 ;  /* 0x000000ffff0f7224 */ /* 0x000fe400078e000e */
[----:B------:R-:W-:Y:S02]  /*56730*/  IMAD.MOV.U32 R14, RZ, RZ, R9 ;  /* 0x000000ffff0e7224 */ /* 0x000fe400078e0009 */
[----:B------:R-:W-:Y:S02]  /*56740*/  IMAD.MOV.U32 R19, RZ, RZ, R4 ;  /* 0x000000ffff137224 */ /* 0x000fe400078e0004 */
[----:B------:R-:W-:Y:S01]  /*56750*/  IMAD.MOV.U32 R18, RZ, RZ, R3 ;  /* 0x000000ffff127224 */ /* 0x000fe200078e0003 */
[----:B------:R-:W-:Y:S04]  /*56760*/  STL.64 [R1+0xf18], R12 ;  /* 0x000f180c01007387 */ /* 0x000fe80000100a00 */
[----:B------:R-:W-:Y:S04]  /*56770*/  STL.64 [R1+0xf20], R10 ;  /* 0x000f200a01007387 */ /* 0x000fe80000100a00 */
[----:B0-----:R-:W4:Y:S04]  /*56780*/  LDL R32, [R1+0x2544] ;  /* 0x0025440001207983 */ /* 0x001f280000100800 */
[----:B------:R-:W-:Y:S04]  /*56790*/  STL.64 [R1+0xf28], R14 ;  /* 0x000f280e01007387 */ /* 0x000fe80000100a00 */
[----:B------:R0:W-:Y:S04]  /*567a0*/  STL.64 [R1+0xf30], R18 ;  /* 0x000f301201007387 */ /* 0x0001e80000100a00 */
[----:B------:R-:W4:Y:S04]  /*567b0*/  @P2 LDG.E.U16 R28, desc[UR6][R18.64] ;  /* 0x00000006121c2981 */ /* 0x000f28000c1e1500 */
[----:B------:R-:W4:Y:S04]  /*567c0*/  @P2 LDG.E.U16 R40, desc[UR6][R10.64] ;  /* 0x000000060a282981 */ /* 0x000f28000c1e1500 */
[----:B------:R1:W4:Y:S04]  /*567d0*/  @P2 LDG.E.U16 R41, desc[UR6][R12.64] ;  /* 0x000000060c292981 */ /* 0x000328000c1e1500 */
[----:B------:R2:W4:Y:S04]  /*567e0*/  @P2 LDG.E.U16 R33, desc[UR6][R14.64] ;  /* 0x000000060e212981 */ /* 0x000528000c1e1500 */
[----:B0-----:R-:W4:Y:S04]  /*567f0*/  LDL.LU R18, [R1+0xe10] ;  /* 0x000e100001127983 */ /* 0x001f280000300800 */
[----:B------:R-:W4:Y:S04]  /*56800*/  LDL.LU R11, [R1+0xe20] ;  /* 0x000e2000010b7983 */ /* 0x000f280000300800 */
[----:B------:R-:W4:Y:S04]  /*56810*/  LDL.LU R4, [R1+0xe14] ;  /* 0x000e140001047983 */ /* 0x000f280000300800 */
[----:B------:R-:W4:Y:S01]  /*56820*/  LDL.LU R3, [R1+0xe24] ;  /* 0x000e240001037983 */ /* 0x000f220000300800 */
[----:B------:R-:W-:Y:S01]  /*56830*/  ISETP.GT.AND P4, PT, R6, 0x84, PT ;  /* 0x000000840600780c */ /* 0x000fe20003f84270 */
[----:B-1----:R-:W-:-:S02]  /*56840*/  IMAD.MOV.U32 R12, RZ, RZ, R5 ;  /* 0x000000ffff0c7224 */ /* 0x002fc400078e0005 */
[----:B------:R-:W-:-:S10]  /*56850*/  IMAD.MOV.U32 R13, RZ, RZ, R8 ;  /* 0x000000ffff0d7224 */ /* 0x000fd400078e0008 */
[----:B------:R0:W4:Y:S01]  /*56860*/  @P4 LDG.E.U16 R35, desc[UR6][R12.64] ;  /* 0x000000060c234981 */ /* 0x000122000c1e1500 */
[----:B--2---:R-:W-:Y:S02]  /*56870*/  IMAD.MOV.U32 R15, RZ, RZ, R2 ;  /* 0x000000ffff0f7224 */ /* 0x004fe400078e0002 */
[----:B---3--:R-:W-:-:S05]  /*56880*/  IMAD.MOV.U32 R14, RZ, RZ, R0 ;  /* 0x000000ffff0e7224 */ /* 0x008fca00078e0000 */
[----:B------:R-:W2:Y:S04]  /*56890*/  @P4 LDG.E.U16 R34, desc[UR6][R14.64] ;  /* 0x000000060e224981 */ /* 0x000ea8000c1e1500 */
[----:B----4-:R1:W-:Y:S04]  /*568a0*/  @P2 STL [R1+0x2558], R41 ;  /* 0x0025582901002387 */ /* 0x0103e80000100800 */
[----:B------:R3:W-:Y:S04]  /*568b0*/  @P2 STL [R1+0x255c], R40 ;  /* 0x00255c2801002387 */ /* 0x0007e80000100800 */
[----:B------:R-:W-:Y:S04]  /*568c0*/  @P2 STL [R1+0x2560], R33 ;  /* 0x0025602101002387 */ /* 0x000fe80000100800 */
[----:B------:R4:W-:Y:S04]  /*568d0*/  @P2 STL [R1+0x2564], R28 ;  /* 0x0025641c01002387 */ /* 0x0009e80000100800 */
[----:B-1----:R-:W2:Y:S01]  /*568e0*/  LDL R41, [R1+0x253c] ;  /* 0x00253c0001297983 */ /* 0x002ea20000100800 */
[----:B------:R-:W-:-:S02]  /*568f0*/  IMAD.MOV.U32 R23, RZ, RZ, R4 ;  /* 0x000000ffff177224 */ /* 0x000fc400078e0004 */
[----:B------:R-:W-:Y:S01]  /*56900*/  IMAD.MOV.U32 R22, RZ, RZ, R3 ;  /* 0x000000ffff167224 */ /* 0x000fe200078e0003 */
[----:B---3--:R-:W3:Y:S04]  /*56910*/  LDL R40, [R1+0x2540] ;  /* 0x0025400001287983 */ /* 0x008ee80000100800 */
[----:B------:R0:W-:Y:S04]  /*56920*/  STL.64 [R1+0xef8], R12 ;  /* 0x000ef80c01007387 */ /* 0x0001e80000100a00 */
[----:B------:R-:W0:Y:S04]  /*56930*/  LDL.LU R10, [R1+0xe28] ;  /* 0x000e2800010a7983 */ /* 0x000e280000300800 */
[----:B------:R-:W2:Y:S04]  /*56940*/  LDL.LU R9, [R1+0xe44] ;  /* 0x000e440001097983 */ /* 0x000ea80000300800 */
[----:B------:R-:W-:Y:S01]  /*56950*/  STL.64 [R1+0xf00], R14 ;  /* 0x000f000e01007387 */ /* 0x000fe20000100a00 */
[----:B------:R-:W-:-:S03]  /*56960*/  IMAD.MOV.U32 R19, RZ, RZ, R18 ;  /* 0x000000ffff137224 */ /* 0x000fc600078e0012 */
[----:B------:R-:W3:Y:S04]  /*56970*/  @P4 LDG.E.U16 R30, desc[UR6][R22.64] ;  /* 0x00000006161e4981 */ /* 0x000ee8000c1e1500 */
[----:B------:R-:W3:Y:S01]  /*56980*/  LDL.LU R8, [R1+0xe2c] ;  /* 0x000e2c0001087983 */ /* 0x000ee20000300800 */
[----:B------:R-:W-:-:S03]  /*56990*/  IMAD.MOV.U32 R18, RZ, RZ, R11 ;  /* 0x000000ffff127224 */ /* 0x000fc600078e000b */
[----:B------:R-:W3:Y:S04]  /*569a0*/  LDL.LU R5, [R1+0xe38] ;  /* 0x000e380001057983 */ /* 0x000ee80000300800 */
[----:B------:R-:W3:Y:S04]  /*569b0*/  LDL.LU R2, [R1+0xe30] ;  /* 0x000e300001027983 */ /* 0x000ee80000300800 */
[----:B------:R-:W3:Y:S04]  /*569c0*/  LDL.LU R0, [R1+0xe3c] ;  /* 0x000e3c0001007983 */ /* 0x000ee80000300800 */
[----:B----4-:R-:W4:Y:S04]  /*569d0*/  LDL R28, [R1+0x2538] ;  /* 0x00253800011c7983 */ /* 0x010f280000100800 */
[----:B------:R-:W4:Y:S04]  /*569e0*/  LDL.LU R4, [R1+0xe34] ;  /* 0x000e340001047983 */ /* 0x000f280000300800 */
[----:B------:R1:W4:Y:S04]  /*569f0*/  @P4 LDG.E.U16 R31, desc[UR6][R18.64] ;  /* 0x00000006121f4981 */ /* 0x000328000c1e1500 */
[----:B------:R-:W4:Y:S04]  /*56a00*/  LDL.LU R3, [R1+0xe40] ;  /* 0x000e400001037983 */ /* 0x000f280000300800 */
[----:B------:R1:W-:Y:S04]  /*56a10*/  STL.64 [R1+0xf08], R18 ;  /* 0x000f081201007387 */ /* 0x0003e80000100a00 */
[----:B------:R0:W-:Y:S04]  /*56a20*/  STL.64 [R1+0xf10], R22 ;  /* 0x000f101601007387 */ /* 0x0001e80000100a00 */
[----:B------:R-:W4:Y:S01]  /*56a30*/  LDL R33, [R1+0x2534] ;  /* 0x0025340001217983 */ /* 0x000f220000100800 */
[----:B------:R-:W-:Y:S01]  /*56a40*/  ISETP.GT.AND P5, PT, R6, 0x85, PT ;  /* 0x000000850600780c */ /* 0x000fe20003fa4270 */
[----:B0-----:R-:W-:-:S02]  /*56a50*/  IMAD.MOV.U32 R13, RZ, RZ, R10 ;  /* 0x000000ffff0d7224 */ /* 0x001fc400078e000a */
[----:B--2---:R-:W-:Y:S01]  /*56a60*/  IMAD.MOV.U32 R12, RZ, RZ, R9 ;  /* 0x000000ffff0c7224 */ /* 0x004fe200078e0009 */
[----:B---3--:R0:W-:Y:S01]  /*56a70*/  @P4 STL [R1+0x2554], R30 ;  /* 0x0025541e01004387 */ /* 0x0081e20000100800 */
[----:B-1----:R-:W-:Y:S02]  /*56a80*/  IMAD.MOV.U32 R19, RZ, RZ, R8 ;  /* 0x000000ffff137224 */ /* 0x002fe400078e0008 */
[----:B------:R-:W-:Y:S02]  /*56a90*/  IMAD.MOV.U32 R18, RZ, RZ, R5 ;  /* 0x000000ffff127224 */ /* 0x000fe400078e0005 */
[----:B------:R-:W-:Y:S02]  /*56aa0*/  IMAD.MOV.U32 R23, RZ, RZ, R2 ;  /* 0x000000ffff177224 */ /* 0x000fe400078e0002 */
[----:B------:R-:W-:Y:S02]  /*56ab0*/  IMAD.MOV.U32 R22, RZ, RZ, R0 ;  /* 0x000000ffff167224 */ /* 0x000fe400078e0000 */
[----:B----4-:R1:W2:Y:S04]  /*56ac0*/  @P5 LDG.E.U16 R28, desc[UR6][R12.64] ;  /* 0x000000060c1c5981 */ /* 0x0102a8000c1e1500 */
[----:B0-----:R-:W3:Y:S04]  /*56ad0*/  LDL R30, [R1+0x2530] ;  /* 0x00253000011e7983 */ /* 0x001ee80000100800 */
[----:B------:R0:W-:Y:S01]  /*56ae0*/  @P4 STL [R1+0x254c], R34 ;  /* 0x00254c2201004387 */ /* 0x0001e20000100800 */
[----:B------:R-:W-:-:S02]  /*56af0*/  IMAD.MOV.U32 R5, RZ, RZ, R4 ;  /* 0x000000ffff057224 */ /* 0x000fc400078e0004 */
[----:B------:R-:W-:Y:S01]  /*56b00*/  IMAD.MOV.U32 R4, RZ, RZ, R3 ;  /* 0x000000ffff047224 */ /* 0x000fe200078e0003 */
[----:B------:R-:W4:Y:S04]  /*56b10*/  @P5 LDG.E.U16 R40, desc[UR6][R22.64] ;  /* 0x0000000616285981 */ /* 0x000f28000c1e1500 */
[----:B------:R-:W2:Y:S04]  /*56b20*/  @P5 LDG.E.U16 R41, desc[UR6][R18.64] ;  /* 0x0000000612295981 */ /* 0x000ea8000c1e1500 */
[----:B------:R-:W2:Y:S04]  /*56b30*/  @P5 LDG.E.U16 R32, desc[UR6][R4.64] ;  /* 0x0000000604205981 */ /* 0x000ea8000c1e1500 */
[----:B0-----:R-:W3:Y:S04]  /*56b40*/  LDL R34, [R1+0x252c] ;  /* 0x00252c0001227983 */ /* 0x001ee80000100800 */
[----:B------:R0:W-:Y:S04]  /*56b50*/  @P4 STL [R1+0x2548], R35 ;  /* 0x0025482301004387 */ /* 0x0001e80000100800 */
[----:B0-----:R-:W3:Y:S04]  /*56b60*/  LDL R35, [R1+0x2528] ;  /* 0x0025280001237983 */ /* 0x001ee80000100800 */
[----:B------:R-:W-:Y:S04]  /*56b70*/  @P4 STL [R1+0x2550], R31 ;  /* 0x0025501f01004387 */ /* 0x000fe80000100800 */
[----:B------:R-:W1:Y:S04]  /*56b80*/  LDL.LU R2, [R1+0xe48] ;  /* 0x000e480001027983 */ /* 0x000e680000300800 */
[----:B------:R-:W-:Y:S04]  /*56b90*/  STL.64 [R1+0xed8], R12 ;  /* 0x000ed80c01007387 */ /* 0x000fe80000100a00 */
[----:B------:R-:W-:Y:S04]  /*56ba0*/  STL.64 [R1+0xee0], R18 ;  /* 0x000ee01201007387 */ /* 0x000fe80000100a00 */
[----:B------:R-:W-:Y:S04]  /*56bb0*/  STL.64 [R1+0xee8], R22 ;  /* 0x000ee81601007387 */ /* 0x000fe80000100a00 */
[----:B------:R-:W3:Y:S04]  /*56bc0*/  LDL.LU R0, [R1+0xe60] ;  /* 0x000e600001007983 */ /* 0x000ee80000300800 */
[----:B------:R0:W-:Y:S04]  /*56bd0*/  STL.64 [R1+0xef0], R4 ;  /* 0x000ef00401007387 */ /* 0x0001e80000100a00 */
[----:B------:R-:W3:Y:S04]  /*56be0*/  LDL.LU R14, [R1+0xe4c] ;  /* 0x000e4c00010e7983 */ /* 0x000ee80000300800 */
[----:B------:R-:W3:Y:S04]  /*56bf0*/  LDL.LU R11, [R1+0xe64] ;  /* 0x000e6400010b7983 */ /* 0x000ee80000300800 */
[----:B------:R-:W3:Y:S04]  /*56c00*/  LDL.LU R10, [R1+0xe50] ;  /* 0x000e5000010a7983 */ /* 0x000ee80000300800 */
[----:B------:R-:W3:Y:S04]  /*56c10*/  LDL.LU R9, [R1+0xe58] ;  /* 0x000e580001097983 */ /* 0x000ee80000300800 */
[----:B------:R-:W3:Y:S04]  /*56c20*/  LDL.LU R8, [R1+0xe54] ;  /* 0x000e540001087983 */ /* 0x000ee80000300800 */
[----:B0-----:R-:W3:Y:S01]  /*56c30*/  LDL.LU R5, [R1+0xe5c] ;  /* 0x000e5c0001057983 */ /* 0x001ee20000300800 */
[----:B------:R-:W-:-:S03]  /*56c40*/  ISETP.GT.AND P2, PT, R6, 0x86, PT ;  /* 0x000000860600780c */ /* 0x000fc60003f44270 */
[----:B------:R-:W3:Y:S04]  /*56c50*/  LDL R31, [R1+0x2524] ;  /* 0x00252400011f7983 */ /* 0x000ee80000100800 */
[----:B--2---:R0:W-:Y:S04]  /*56c60*/  @P5 STL [R1+0x2544], R32 ;  /* 0x0025442001005387 */ /* 0x0041e80000100800 */
[----:B0-----:R-:W2:Y:S04]  /*56c70*/  LDL R32, [R1+0x2520] ;  /* 0x0025200001207983 */ /* 0x001ea80000100800 */
[----:B----4-:R0:W-:Y:S01]  /*56c80*/  @P5 STL [R1+0x2540], R40 ;  /* 0x0025402801005387 */ /* 0x0101e20000100800 */
[----:B-1----:R-:W-:-:S03]  /*56c90*/  IMAD.MOV.U32 R13, RZ, RZ, R2 ;  /* 0x000000ffff0d7224 */ /* 0x002fc600078e0002 */
[----:B0-----:R-:W4:Y:S04]  /*56ca0*/  LDL R40, [R1+0x251c] ;  /* 0x00251c0001287983 */ /* 0x001f280000100800 */
[----:B------:R0:W-:Y:S01]  /*56cb0*/  @P5 STL [R1+0x253c], R41 ;  /* 0x00253c2901005387 */ /* 0x0001e20000100800 */
[----:B---3--:R-:W-:Y:S02]  /*56cc0*/  IMAD.MOV.U32 R12, RZ, RZ, R0 ;  /* 0x000000ffff0c7224 */ /* 0x008fe400078e0000 */
[----:B------:R-:W-:Y:S02]  /*56cd0*/  IMAD.MOV.U32 R15, RZ, RZ, R14 ;  /* 0x000000ffff0f7224 */ /* 0x000fe400078e000e */
[----:B------:R-:W-:Y:S02]  /*56ce0*/  IMAD.MOV.U32 R18, RZ, RZ, R9 ;  /* 0x000000ffff127224 */ /* 0x000fe400078e0009 */
[----:B------:R-:W-:-:S02]  /*56cf0*/  IMAD.MOV.U32 R9, RZ, RZ, R8 ;  /* 0x000000ffff097224 */ /* 0x000fc400078e0008 */
[----:B------:R-:W-:Y:S02]  /*56d00*/  IMAD.MOV.U32 R14, RZ, RZ, R11 ;  /* 0x000000ffff0e7224 */ /* 0x000fe400078e000b */
[----:B------:R-:W-:Y:S01]  /*56d10*/  IMAD.MOV.U32 R19, RZ, RZ, R10 ;  /* 0x000000ffff137224 */ /* 0x000fe200078e000a */
[----:B------:R1:W3:Y:S04]  /*56d20*/  @P2 LDG.E.U16 R35, desc[UR6][R12.64] ;  /* 0x000000060c232981 */ /* 0x0002e8000c1e1500 */
[----:B0-----:R-:W2:Y:S04]  /*56d30*/  LDL R41, [R1+0x2518] ;  /* 0x0025180001297983 */ /* 0x001ea80000100800 */
[----:B------:R-:W-:Y:S01]  /*56d40*/  @P5 STL [R1+0x2538], R28 ;  /* 0x0025381c01005387 */ /* 0x000fe20000100800 */
[----:B------:R-:W-:-:S03]  /*56d50*/  IMAD.MOV.U32 R8, RZ, RZ, R5 ;  /* 0x000000ffff087224 */ /* 0x000fc600078e0005 */
[----:B------:R-:W2:Y:S04]  /*56d60*/  LDL.LU R4, [R1+0xe68] ;  /* 0x000e680001047983 */ /* 0x000ea80000300800 */
[----:B------:R-:W1:Y:S04]  /*56d70*/  LDL.LU R3, [R1+0xe78] ;  /* 0x000e780001037983 */ /* 0x000e680000300800 */
[----:B------:R-:W2:Y:S04]  /*56d80*/  LDL.LU R2, [R1+0xe6c] ;  /* 0x000e6c0001027983 */ /* 0x000ea80000300800 */
[----:B------:R-:W2:Y:S04]  /*56d90*/  @P2 LDG.E.U16 R33, desc[UR6][R8.64] ;  /* 0x0000000608212981 */ /* 0x000ea8000c1e1500 */
[----:B------:R-:W-:Y:S04]  /*56da0*/  STL.64 [R1+0xeb8], R12 ;  /* 0x000eb80c01007387 */ /* 0x000fe80000100a00 */
[----:B------:R-:W3:Y:S04]  /*56db0*/  LDL.LU R0, [R1+0xe7c] ;  /* 0x000e7c0001007983 */ /* 0x000ee80000300800 */
[----:B------:R3:W4:Y:S04]  /*56dc0*/  @P2 LDG.E.U16 R34, desc[UR6][R14.64] ;  /* 0x000000060e222981 */ /* 0x000728000c1e1500 */
[----:B------:R0:W-:Y:S04]  /*56dd0*/  STL.64 [R1+0xed0], R8 ;  /* 0x000ed00801007387 */ /* 0x0001e80000100a00 */
[----:B------:R3:W-:Y:S04]  /*56de0*/  STL.64 [R1+0xec0], R14 ;  /* 0x000ec00e01007387 */ /* 0x0007e80000100a00 */
[----:B------:R-:W-:Y:S04]  /*56df0*/  STL.64 [R1+0xec8], R18 ;  /* 0x000ec81201007387 */ /* 0x000fe80000100a00 */
[----:B------:R-:W4:Y:S04]  /*56e00*/  @P2 LDG.E.U16 R30, desc[UR6][R18.64] ;  /* 0x00000006121e2981 */ /* 0x000f28000c1e1500 */
[----:B0-----:R-:W4:Y:S04]  /*56e10*/  LDL.LU R9, [R1+0xe70] ;  /* 0x000e700001097983 */ /* 0x001f280000300800 */
[----:B------:R-:W4:Y:S04]  /*56e20*/  LDL.LU R8, [R1+0xe80] ;  /* 0x000e800001087983 */ /* 0x000f280000300800 */
[----:B------:R-:W4:Y:S04]  /*56e30*/  LDL.LU R10, [R1+0xe74] ;  /* 0x000e7400010a7983 */ /* 0x000f280000300800 */
[----:B------:R-:W4:Y:S01]  /*56e40*/  LDL.LU R5, [R1+0xe84] ;  /* 0x000e840001057983 */ /* 0x000f220000300800 */
[----:B------:R-:W-:-:S03]  /*56e50*/  ISETP.GT.AND P4, PT, R6, 0x87, PT ;  /* 0x000000870600780c */ /* 0x000fc60003f84270 */
[----:B--2---:R0:W-:Y:S01]  /*56e60*/  @P2 STL [R1+0x2534], R33 ;  /* 0x0025342101002387 */ /* 0x0041e20000100800 */
[----:B-1----:R-:W-:Y:S01]  /*56e70*/  MOV R12, R3 ;  /* 0x00000003000c7202 */ /* 0x002fe20000000f00 */
[----:B------:R-:W-:Y:S02]  /*56e80*/  IMAD.MOV.U32 R13, RZ, RZ, R4 ;  /* 0x000000ffff0d7224 */ /* 0x000fe400078e0004 */
[----:B---3--:R-:W-:Y:S02]  /*56e90*/  IMAD.MOV.U32 R14, RZ, RZ, R0 ;  /* 0x000000ffff0e7224 */ /* 0x008fe400078e0000 */
[----:B------:R-:W-:-:S04]  /*56ea0*/  IMAD.MOV.U32 R15, RZ, RZ, R2 ;  /* 0x000000ffff0f7224 */ /* 0x000fc800078e0002 */
[----:B------:R1:W2:Y:S04]  /*56eb0*/  @P4 LDG.E.U16 R41, desc[UR6][R12.64] ;  /* 0x000000060c294981 */ /* 0x0002a8000c1e1500 */
[----:B0-----:R-:W3:Y:S04]  /*56ec0*/  LDL R33, [R1+0x2514] ;  /* 0x0025140001217983 */ /* 0x001ee80000100800 */
[----:B----4-:R0:W-:Y:S04]  /*56ed0*/  @P2 STL [R1+0x252c], R34 ;  /* 0x00252c2201002387 */ /* 0x0101e80000100800 */
[----:B------:R4:W2:Y:S04]  /*56ee0*/  @P4 LDG.E.U16 R40, desc[UR6][R14.64] ;  /* 0x000000060e284981 */ /* 0x0008a8000c1e1500 */
[----:B------:R1:W2:Y:S04]  /*56ef0*/  @P4 LDG.E.U16 R32, desc[UR6][R8.64] ;  /* 0x0000000608204981 */ /* 0x0002a8000c1e1500 */
[----:B0-----:R-:W2:Y:S04]  /*56f00*/  LDL R34, [R1+0x2510] ;  /* 0x0025100001227983 */ /* 0x001ea80000100800 */
[----:B------:R0:W-:Y:S01]  /*56f10*/  @P2 STL [R1+0x2528], R35 ;  /* 0x0025282301002387 */ /* 0x0001e20000100800 */
[----:B------:R-:W-:-:S02]  /*56f20*/  IMAD.MOV.U32 R11, RZ, RZ, R10 ;  /* 0x000000ffff0b7224 */ /* 0x000fc400078e000a */
[----:B------:R-:W-:-:S05]  /*56f30*/  IMAD.MOV.U32 R10, RZ, RZ, R5 ;  /* 0x000000ffff0a7224 */ /* 0x000fca00078e0005 */
[----:B------:R-:W2:Y:S04]  /*56f40*/  @P4 LDG.E.U16 R31, desc[UR6][R10.64] ;  /* 0x000000060a1f4981 */ /* 0x000ea8000c1e1500 */
[----:B0-----:R-:W3:Y:S04]  /*56f50*/  LDL R35, [R1+0x250c] ;  /* 0x00250c0001237983 */ /* 0x001ee80000100800 */
[----:B------:R-:W-:Y:S04]  /*56f60*/  @P2 STL [R1+0x2530], R30 ;  /* 0x0025301e01002387 */ /* 0x000fe80000100800 */
[----:B------:R-:W1:Y:S04]  /*56f70*/  LDL.LU R4, [R1+0x1a54] ;  /* 0x001a540001047983 */ /* 0x000e680000300800 */
[----:B------:R-:W3:Y:S04]  /*56f80*/  LDL.LU R3, [R1+0x1fa8] ;  /* 0x001fa80001037983 */ /* 0x000ee80000300800 */
[----:B------:R-:W-:Y:S04]  /*56f90*/  STL.64 [R1+0xe98], R12 ;  /* 0x000e980c01007387 */ /* 0x000fe80000100a00 */
[----:B------:R-:W-:Y:S04]  /*56fa0*/  STL.64 [R1+0xea0], R14 ;  /* 0x000ea00e01007387 */ /* 0x000fe80000100a00 */
[----:B------:R-:W4:Y:S04]  /*56fb0*/  LDL.LU R2, [R1+0xe88] ;  /* 0x000e880001027983 */ /* 0x000f280000300800 */
[----:B------:R-:W4:Y:S04]  /*56fc0*/  LDL.LU R0, [R1+0x1a80] ;  /* 0x001a800001007983 */ /* 0x000f280000300800 */
[----:B------:R-:W4:Y:S04]  /*56fd0*/  LDL R28, [R1+0x2508] ;  /* 0x00250800011c7983 */ /* 0x000f280000100800 */
[----:B------:R0:W-:Y:S04]  /*56fe0*/  STL.64 [R1+0xeb0], R10 ;  /* 0x000eb00a01007387 */ /* 0x0001e80000100a00 */
[----:B------:R0:W-:Y:S04]  /*56ff0*/  STL.64 [R1+0xea8], R8 ;  /* 0x000ea80801007387 */ /* 0x0001e80000100a00 */
[----:B0-----:R-:W4:Y:S04]  /*57000*/  LDL.LU R10, [R1+0xe8c] ;  /* 0x000e8c00010a7983 */ /* 0x001f280000300800 */
[----:B------:R-:W4:Y:S04]  /*57010*/  LDL.LU R9, [R1+0x1a84] ;  /* 0x001a840001097983 */ /* 0x000f280000300800 */
[----:B------:R-:W4:Y:S04]  /*57020*/  LDL.LU R8, [R1+0xe90] ;  /* 0x000e900001087983 */ /* 0x000f280000300800 */
[----:B------:R-:W4:Y:S01]  /*57030*/  LDL.LU R5, [R1+0x1fa4] ;  /* 0x001fa40001057983 */ /* 0x000f220000300800 */
[----:B------:R-:W-:-:S03]  /*57040*/  ISETP.GT.AND P5, PT, R6, 0x88, PT ;  /* 0x000000880600780c */ /* 0x000fc60003fa4270 */
[----:B------:R-:W4:Y:S04]  /*57050*/  LDL R30, [R1+0x2504] ;  /* 0x00250400011e7983 */ /* 0x000f280000100800 */
[----:B--2---:R0:W-:Y:S01]  /*57060*/  @P4 STL [R1+0x2524], R31 ;  /* 0x0025241f01004387 */ /* 0x0041e20000100800 */
[----:B-1----:R-:W-:Y:S02]  /*57070*/  IMAD.MOV.U32 R13, RZ, RZ, R4 ;  /* 0x000000ffff0d7224 */ /* 0x002fe400078e0004 */
[----:B---3--:R-:W-:Y:S02]  /*57080*/  IMAD.MOV.U32 R12, RZ, RZ, R3 ;  /* 0x000000ffff0c7224 */ /* 0x008fe400078e0003 */
[----:B----4-:R-:W-:Y:S02]  /*57090*/  IMAD.MOV.U32 R15, RZ, RZ, R2 ;  /* 0x000000ffff0f7224 */ /* 0x010fe400078e0002 */
[----:B------:R-:W-:Y:S01]  /*570a0*/  IMAD.MOV.U32 R14, RZ, RZ, R0 ;  /* 0x000000ffff0e7224 */ /* 0x000fe200078e0000 */
[----:B------:R1:W2:Y:S04]  /*570b0*/  @P5 LDG.E.U16 R28, desc[UR6][R12.64] ;  /* 0x000000060c1c5981 */ /* 0x0002a8000c1e1500 */
[----:B0-----:R-:W3:Y:S04]  /*570c0*/  LDL R31, [R1+0x2500] ;  /* 0x00250000011f7983 */ /* 0x001ee80000100800 */
[----:B------:R0:W-:Y:S04]  /*570d0*/  @P4 STL [R1+0x251c], R40 ;  /* 0x00251c2801004387 */ /* 0x0001e80000100800 */
[----:B------:R4:W2:Y:S04]  /*570e0*/  @P5 LDG.E.U16 R35, desc[UR6][R14.64] ;  /* 0x000000060e235981 */ /* 0x0008a8000c1e1500 */
[----:B0-----:R-:W2:Y:S01]  /*570f0*/  LDL R40, [R1+0x24fc] ;  /* 0x0024fc0001287983 */ /* 0x001ea20000100800 */
[----:B------:R-:W-:-:S02]  /*57100*/  IMAD.MOV.U32 R18, RZ, RZ, R9 ;  /* 0x000000ffff127224 */ /* 0x000fc400078e0009 */
[----:B------:R-:W-:Y:S02]  /*57110*/  IMAD.MOV.U32 R9, RZ, RZ, R8 ;  /* 0x000000ffff097224 */ /* 0x000fe400078e0008 */
[----:B------:R-:W-:Y:S01]  /*57120*/  IMAD.MOV.U32 R8, RZ, RZ, R5 ;  /* 0x000000ffff087224 */ /* 0x000fe200078e0005 */
[----:B------:R0:W-:Y:S01]  /*57130*/  @P4 STL [R1+0x2518], R41 ;  /* 0x0025182901004387 */ /* 0x0001e20000100800 */
[----:B------:R-:W-:-:S03]  /*57140*/  IMAD.MOV.U32 R19, RZ, RZ, R10 ;  /* 0x000000ffff137224 */ /* 0x000fc600078e000a */
[----:B------:R-:W2:Y:S04]  /*57150*/  @P5 LDG.E.U16 R33, desc[UR6][R8.64] ;  /* 0x0000000608215981 */ /* 0x000ea8000c1e1500 */
[----:B------:R-:W3:Y:S04]  /*57160*/  @P5 LDG.E.U16 R34, desc[UR6][R18.64] ;  /* 0x0000000612225981 */ /* 0x000ee8000c1e1500 */
[----:B0-----:R-:W3:Y:S04]  /*57170*/  LDL R41, [R1+0x24f8] ;  /* 0x0024f80001297983 */ /* 0x001ee80000100800 */
[----:B------:R-:W-:Y:S04]  /*57180*/  @P4 STL [R1+0x2520], R32 ;  /* 0x0025202001004387 */ /* 0x000fe80000100800 */
[----:B------:R-:W4:Y:S04]  /*57190*/  LDL.LU R4, [R1+0x1fac] ;  /* 0x001fac0001047983 */ /* 0x000f280000300800 */
[----:B------:R-:W1:Y:S04]  /*571a0*/  LDL.LU R3, [R1+0x1fc4] ;  /* 0x001fc40001037983 */ /* 0x000e680000300800 */
[----:B------:R-:W-:Y:S04]  /*571b0*/  STL.64 [R1+0xe78], R12 ;  /* 0x000e780c01007387 */ /* 0x000fe80000100a00 */
[----:B------:R-:W-:Y:S04]  /*571c0*/  STL.64 [R1+0xe80], R14 ;  /* 0x000e800e01007387 */ /* 0x000fe80000100a00 */
[----:B------:R-:W4:Y:S04]  /*571d0*/  LDL.LU R2, [R1+0x1fb0] ;  /* 0x001fb00001027983 */ /* 0x000f280000300800 */
[----:B------:R-:W4:Y:S04]  /*571e0*/  LDL.LU R0, [R1+0x1fc8] ;  /* 0x001fc80001007983 */ /* 0x000f280000300800 */
[----:B------:R0:W-:Y:S04]  /*571f0*/  STL.64 [R1+0xe90], R8 ;  /* 0x000e900801007387 */ /* 0x0001e80000100a00 */
[----:B------:R-:W4:Y:S04]  /*57200*/  LDL.LU R10, [R1+0x1fb4] ;  /* 0x001fb400010a7983 */ /* 0x000f280000300800 */
[----:B------:R-:W-:Y:S04]  /*57210*/  STL.64 [R1+0xe88], R18 ;  /* 0x000e881201007387 */ /* 0x000fe80000100a00 */
[----:B0-----:R-:W4:Y:S04]  /*57220*/  LDL.LU R9, [R1+0x1fbc] ;  /* 0x001fbc0001097983 */ /* 0x001f280000300800 */
[----:B------:R-:W4:Y:S04]  /*57230*/  LDL.LU R8, [R1+0x1fb8] ;  /* 0x001fb80001087983 */ /* 0x000f280000300800 */
[----:B------:R-:W4:Y:S04]  /*57240*/  LDL.LU R5, [R1+0x1fc0] ;  /* 0x001fc00001057983 */ /* 0x000f280000300800 */
[----:B------:R-:W4:Y:S01]  /*57250*/  LDL R32, [R1+0x24f4] ;  /* 0x0024f40001207983 */ /* 0x000f220000100800 */
[----:B------:R-:W-:-:S03]  /*57260*/  ISETP.GT.AND P2, PT, R6, 0x89, PT ;  /* 0x000000890600780c */ /* 0x000fc60003f44270 */
[----:B--2---:R0:W-:Y:S04]  /*57270*/  @P5 STL [R1+0x2514], R33 ;  /* 0x0025142101005387 */ /* 0x0041e80000100800 */
[----:B0-----:R-:W2:Y:S04]  /*57280*/  LDL R33, [R1+0x24f0] ;  /* 0x0024f00001217983 */ /* 0x001ea80000100800 */
[----:B---3--:R0:W-:Y:S01]  /*57290*/  @P5 STL [R1+0x2510], R34 ;  /* 0x0025102201005387 */ /* 0x0081e20000100800 */
[----:B-1----:R-:W-:Y:S02]  /*572a0*/  IMAD.MOV.U32 R12, RZ, RZ, R3 ;  /* 0x000000ffff0c7224 */ /* 0x002fe400078e0003 */
[----:B----4-:R-:W-:-:S02]  /*572b0*/  IMAD.MOV.U32 R13, RZ, RZ, R4 ;  /* 0x000000ffff0d7224 */ /* 0x010fc400078e0004 */
[----:B------:R-:W-:Y:S02]  /*572c0*/  IMAD.MOV.U32 R14, RZ, RZ, R0 ;  /* 0x000000ffff0e7224 */ /* 0x000fe400078e0000 */
[----:B------:R-:W-:Y:S02]  /*572d0*/  IMAD.MOV.U32 R15, RZ, RZ, R2 ;  /* 0x000000ffff0f7224 */ /* 0x000fe400078e0002 */
[----:B------:R-:W-:Y:S01]  /*572e0*/  IMAD.MOV.U32 R19, RZ, RZ, R10 ;  /* 0x000000ffff137224 */ /* 0x000fe200078e000a */
[----:B------:R-:W3:Y:S04]  /*572f0*/  @P2 LDG.E.U16 R41, desc[UR6][R12.64] ;  /* 0x000000060c292981 */ /* 0x000ee8000c1e1500 */
[----:B0-----:R-:W4:Y:S04]  /*57300*/  LDL R34, [R1+0x24ec] ;  /* 0x0024ec0001227983 */ /* 0x001f280000100800 */
[----:B------:R0:W-:Y:S04]  /*57310*/  @P5 STL [R1+0x250c], R35 ;  /* 0x00250c2301005387 */ /* 0x0001e80000100800 */
[----:B------:R-:W2:Y:S04]  /*57320*/  @P2 LDG.E.U16 R40, desc[UR6][R14.64] ;  /* 0x000000060e282981 */ /* 0x000ea8000c1e1500 */
[----:B0-----:R-:W3:Y:S04]  /*57330*/  LDL R35, [R1+0x24e8] ;  /* 0x0024e80001237983 */ /* 0x001ee80000100800 */
[----:B------:R0:W-:Y:S04]  /*57340*/  @P5 STL [R1+0x2508], R28 ;  /* 0x0025081c01005387 */ /* 0x0001e80000100800 */
[----:B------:R-:W3:Y:S04]  /*57350*/  LDL.LU R4, [R1+0x1fcc] ;  /* 0x001fcc0001047983 */ /* 0x000ee80000300800 */
[----:B------:R-:W4:Y:S04]  /*57360*/  LDL.LU R3, [R1+0x1fdc] ;  /* 0x001fdc0001037983 */ /* 0x000f280000300800 */
[----:B------:R-:W-:Y:S04]  /*57370*/  STL.64 [R1+0xe58], R12 ;  /* 0x000e580c01007387 */ /* 0x000fe80000100a00 */
[----:B------:R-:W-:Y:S01]  /*57380*/  STL.64 [R1+0xe60], R14 ;  /* 0x000e600e01007387 */ /* 0x000fe20000100a00 */
[----:B------:R-:W-:-:S03]  /*57390*/  IMAD.MOV.U32 R18, RZ, RZ, R9 ;  /* 0x000000ffff127224 */ /* 0x000fc600078e0009 */
[----:B------:R-:W4:Y:S01]  /*573a0*/  LDL.LU R2, [R1+0x1fd0] ;  /* 0x001fd00001027983 */ /* 0x000f220000300800 */
[----:B------:R-:W-:Y:S02]  /*573b0*/  IMAD.MOV.U32 R22, RZ, RZ, R5 ;  /* 0x000000ffff167224 */ /* 0x000fe400078e0005 */
[----:B------:R-:W-:Y:S01]  /*573c0*/  IMAD.MOV.U32 R23, RZ, RZ, R8 ;  /* 0x000000ffff177224 */ /* 0x000fe200078e0008 */
[----:B------:R-:W4:Y:S04]  /*573d0*/  LDL.LU R0, [R1+0x1fe0] ;  /* 0x001fe00001007983 */ /* 0x000f280000300800 */
[----:B------:R-:W4:Y:S04]  /*573e0*/  LDL.LU R10, [R1+0x1fd4] ;  /* 0x001fd400010a7983 */ /* 0x000f280000300800 */
[----:B------:R-:W4:Y:S04]  /*573f0*/  LDL.LU R9, [R1+0x1fe4] ;  /* 0x001fe40001097983 */ /* 0x000f280000300800 */
[----:B------:R-:W-:Y:S04]  /*57400*/  STL.64 [R1+0xe68], R18 ;  /* 0x000e681201007387 */ /* 0x000fe80000100a00 */
[----:B------:R-:W-:Y:S04]  /*57410*/  STL.64 [R1+0xe70], R22 ;  /* 0x000e701601007387 */ /* 0x000fe80000100a00 */
[----:B------:R-:W4:Y:S04]  /*57420*/  LDL.LU R8, [R1+0x1fd8] ;  /* 0x001fd80001087983 */ /* 0x000f280000300800 */
[----:B------:R-:W4:Y:S04]  /*57430*/  LDL.LU R5, [R1+0x1fe8] ;  /* 0x001fe80001057983 */ /* 0x000f280000300800 */
[----:B------:R1:W4:Y:S04]  /*57440*/  @P2 LDG.E.U16 R31, desc[UR6][R18.64] ;  /* 0x00000006121f2981 */ /* 0x000328000c1e1500 */
[----:B------:R-:W4:Y:S01]  /*57450*/  @P2 LDG.E.U16 R30, desc[UR6][R22.64] ;  /* 0x00000006161e2981 */ /* 0x000f22000c1e1500 */
[----:B------:R-:W-:-:S03]  /*57460*/  ISETP.GT.AND P4, PT, R6, 0x8a, PT ;  /* 0x0000008a0600780c */ /* 0x000fc60003f84270 */
[----:B------:R-:W4:Y:S04]  /*57470*/  LDL R29, [R1+0x24e4] ;  /* 0x0024e400011d7983 */ /* 0x000f280000100800 */
[----:B0-----:R-:W4:Y:S04]  /*57480*/  LDL R28, [R1+0x24e0] ;  /* 0x0024e000011c7983 */ /* 0x001f280000100800 */
[----:B--2---:R0:W-:Y:S04]  /*57490*/  @P2 STL [R1+0x24fc], R40 ;  /* 0x0024fc2801002387 */ /* 0x0041e80000100800 */
[----:B0-----:R-:W2:Y:S04]  /*574a0*/  LDL R40, [R1+0x24dc] ;  /* 0x0024dc0001287983 */ /* 0x001ea80000100800 */
[----:B---3--:R0:W-:Y:S01]  /*574b0*/  @P2 STL [R1+0x24f8], R41 ;  /* 0x0024f82901002387 */ /* 0x0081e20000100800 */
[----:B----4-:R-:W-:-:S02]  /*574c0*/  IMAD.MOV.U32 R12, RZ, RZ, R3 ;  /* 0x000000ffff0c7224 */ /* 0x010fc400078e0003 */
[----:B------:R-:W-:Y:S02]  /*574d0*/  IMAD.MOV.U32 R13, RZ, RZ, R4 ;  /* 0x000000ffff0d7224 */ /* 0x000fe400078e0004 */
[----:B------:R-:W-:-:S03]  /*574e0*/  IMAD.MOV.U32 R15, RZ, RZ, R2 ;  /* 0x000000ffff0f7224 */ /* 0x000fc600078e0002 */
[----:B------:R-:W3:Y:S01]  /*574f0*/  @P4 LDG.E.U16 R35, desc[UR6][R12.64] ;  /* 0x000000060c234981 */ /* 0x000ee2000c1e1500 */
[----:B-1----:R-:W-:Y:S02]  /*57500*/  IMAD.MOV.U32 R18, RZ, RZ, R9 ;  /* 0x000000ffff127224 */ /* 0x002fe400078e0009 */
[----:B------:R-:W-:Y:S02]  /*57510*/  IMAD.MOV.U32 R14, RZ, RZ, R0 ;  /* 0x000000ffff0e7224 */ /* 0x000fe400078e0000 */
[----:B------:R-:W-:Y:S01]  /*57520*/  IMAD.MOV.U32 R9, RZ, RZ, R8 ;  /* 0x000000ffff097224 */ /* 0x000fe200078e0008 */
[----:B------:R-:W-:Y:S01]  /*57530*/  MOV R8, R5 ;  /* 0x0000000500087202 */ /* 0x000fe20000000f00 */
[----:B------:R-:W-:Y:S04]  /*57540*/  @P2 STL [R1+0x2500], R31 ;  /* 0x0025001f01002387 */ /* 0x000fe80000100800 */
[----:B------:R-:W-:Y:S04]  /*57550*/  @P2 STL [R1+0x2504], R30 ;  /* 0x0025041e01002387 */ /* 0x000fe80000100800 */
[----:B0-----:R-:W4:Y:S01]  /*57560*/  LDL R41, [R1+0x24d8] ;  /* 0x0024d80001297983 */ /* 0x001f220000100800 */
[----:B------:R-:W-:-:S03]  /*57570*/  IMAD.MOV.U32 R19, RZ, RZ, R10 ;  /* 0x000000ffff137224 */ /* 0x000fc600078e000a */
[----:B------:R-:W4:Y:S04]  /*57580*/  LDL.LU R3, [R1+0x1fec] ;  /* 0x001fec0001037983 */ /* 0x000f280000300800 */
[----:B------:R-:W-:Y:S04]  /*57590*/  STL.64 [R1+0xe38], R12 ;  /* 0x000e380c01007387 */ /* 0x000fe80000100a00 */
[----:B------:R-:W4:Y:S04]  /*575a0*/  LDL.LU R2, [R1+0x2008] ;  /* 0x0020080001027983 */ /* 0x000f280000300800 */
[----:B------:R-:W2:Y:S04]  /*575b0*/  @P4 LDG.E.U16 R32, desc[UR6][R8.64] ;  /* 0x0000000608204981 */ /* 0x000ea8000c1e1500 */
[----:B------:R-:W-:Y:S04]  /*575c0*/  STL.64 [R1+0xe40], R14 ;  /* 0x000e400e01007387 */ /* 0x000fe80000100a00 */
[----:B------:R-:W3:Y:S04]  /*575d0*/  LDL.LU R4, [R1+0x1ff0] ;  /* 0x001ff00001047983 */ /* 0x000ee80000300800 */
[----:B------:R-:W3:Y:S04]  /*575e0*/  @P4 LDG.E.U16 R33, desc[UR6][R18.64] ;  /* 0x0000000612214981 */ /* 0x000ee8000c1e1500 */
[----:B------:R-:W3:Y:S04]  /*575f0*/  LDL.LU R0, [R1+0x1ffc] ;  /* 0x001ffc0001007983 */ /* 0x000ee80000300800 */
[----:B------:R0:W-:Y:S04]  /*57600*/  STL.64 [R1+0xe50], R8 ;  /* 0x000e500801007387 */ /* 0x0001e80000100a00 */
[----:B------:R-:W3:Y:S04]  /*57610*/  @P4 LDG.E.U16 R34, desc[UR6][R14.64] ;  /* 0x000000060e224981 */ /* 0x000ee8000c1e1500 */
[----:B0-----:R-:W3:Y:S04]  /*57620*/  LDL.LU R9, [R1+0x1ff4] ;  /* 0x001ff40001097983 */ /* 0x001ee80000300800 */
[----:B------:R-:W-:Y:S04]  /*57630*/  STL.64 [R1+0xe48], R18 ;  /* 0x000e481201007387 */ /* 0x000fe80000100a00 */
[----:B------:R-:W3:Y:S04]  /*57640*/  LDL.LU R8, [R1+0x2000] ;  /* 0x0020000001087983 */ /* 0x000ee80000300800 */
[----:B------:R-:W3:Y:S04]  /*57650*/  LDL.LU R11, [R1+0x1ff8] ;  /* 0x001ff800010b7983 */ /* 0x000ee80000300800 */
[----:B------:R-:W3:Y:S04]  /*57660*/  LDL.LU R10, [R1+0x2004] ;  /* 0x00200400010a7983 */ /* 0x000ee80000300800 */
[----:B------:R-:W3:Y:S04]  /*57670*/  LDL R30, [R1+0x24d4] ;  /* 0x0024d400011e7983 */ /* 0x000ee80000100800 */
[----:B------:R-:W3:Y:S01]  /*57680*/  LDL R31, [R1+0x24d0] ;  /* 0x0024d000011f7983 */ /* 0x000ee20000100800 */
[----:B------:R-:W-:-:S13]  /*57690*/  ISETP.GT.AND P5, PT, R6, 0x8b, PT ;  /* 0x0000008b0600780c */ /* 0x000fda0003fa4270 */
[----:B----4-:R-:W4:Y:S04]  /*576a0*/  @P5 LDG.E.U16 R41, desc[UR6][R2.64] ;  /* 0x0000000602295981 */ /* 0x010f28000c1e1500 */
[----:B--2---:R0:W-:Y:S01]  /*576b0*/  @P4 STL [R1+0x24f4], R32 ;  /* 0x0024f42001004387 */ /* 0x0041e20000100800 */
[----:B---3--:R-:W-:Y:S02]  /*576c0*/  IMAD.MOV.U32 R5, RZ, RZ, R4 ;  /* 0x000000ffff057224 */ /* 0x008fe400078e0004 */
[----:B------:R-:W-:-:S05]  /*576d0*/  IMAD.MOV.U32 R4, RZ, RZ, R0 ;  /* 0x000000ffff047224 */ /* 0x000fca00078e0000 */
[----:B------:R-:W2:Y:S04]  /*576e0*/  @P5 LDG.E.U16 R40, desc[UR6][R4.64] ;  /* 0x0000000604285981 */ /* 0x000ea8000c1e1500 */
[----:B0-----:R-:W3:Y:S04]  /*576f0*/  LDL R32, [R1+0x24cc] ;  /* 0x0024cc0001207983 */ /* 0x001ee80000100800 */
[----:B------:R0:W-:Y:S04]  /*57700*/  @P4 STL [R1+0x24f0], R33 ;  /* 0x0024f02101004387 */ /* 0x0001e80000100800 */
[----:B------:R-:W3:Y:S04]  /*57710*/  @P5 LDG.E.U16 R28, desc[UR6][R8.64] ;  /* 0x00000006081c5981 */ /* 0x000ee8000c1e1500 */
[----:B0-----:R-:W3:Y:S04]  /*57720*/  LDL R33, [R1+0x24c8] ;  /* 0x0024c80001217983 */ /* 0x001ee80000100800 */
[----:B------:R0:W-:Y:S04]  /*57730*/  @P4 STL [R1+0x24e8], R35 ;  /* 0x0024e82301004387 */ /* 0x0001e80000100800 */
[----:B------:R1:W-:Y:S04]  /*57740*/  @P4 STL [R1+0x24ec], R34 ;  /* 0x0024ec2201004387 */ /* 0x0003e80000100800 */
[----:B------:R-:W3:Y:S04]  /*57750*/  @P5 LDG.E.U16 R29, desc[UR6][R10.64] ;  /* 0x000000060a1d5981 */ /* 0x000ee8000c1e1500 */
[----:B0-----:R-:W3:Y:S04]  /*57760*/  LDL R35, [R1+0x24c0] ;  /* 0x0024c00001237983 */ /* 0x001ee80000100800 */
[----:B-1----:R-:W3:Y:S04]  /*57770*/  LDL R34, [R1+0x24c4] ;  /* 0x0024c40001227983 */ /* 0x002ee80000100800 */
[----:B------:R-:W-:Y:S04]  /*57780*/  STL.64 [R1+0xe18], R2 ;  /* 0x000e180201007387 */ /* 0x000fe80000100a00 */
[----:B------:R-:W-:Y:S04]  /*57790*/  STL.64 [R1+0xe20], R4 ;  /* 0x000e200401007387 */ /* 0x000fe80000100a00 */
[----:B------:R-:W3:Y:S04]  /*577a0*/  LDL R0, [R1+0x24bc] ;  /* 0x0024bc0001007983 */ /* 0x000ee80000100800 */
[----:B------:R-:W-:Y:S04]  /*577b0*/  STL.64 [R1+0xe30], R10 ;  /* 0x000e300a01007387 */ /* 0x000fe80000100a00 */
[----:B------:R0:W-:Y:S04]  /*577c0*/  STL.64 [R1+0xe28], R8 ;  /* 0x000e280801007387 */ /* 0x0001e80000100a00 */
[----:B------:R-:W3:Y:S04]  /*577d0*/  LDL.LU R15, [R1+0x200c] ;  /* 0x00200c00010f7983 */ /* 0x000ee80000300800 */
[----:B------:R-:W3:Y:S04]  /*577e0*/  LDL.LU R14, [R1+0x2028] ;  /* 0x00202800010e7983 */ /* 0x000ee80000300800 */
[----:B------:R-:W3:Y:S04]  /*577f0*/  LDL.LU R19, [R1+0x2010] ;  /* 0x0020100001137983 */ /* 0x000ee80000300800 */
[----:B------:R-:W3:Y:S04]  /*57800*/  LDL.LU R18, [R1+0x202c] ;  /* 0x00202c0001127983 */ /* 0x000ee80000300800 */
[----:B------:R-:W3:Y:S04]  /*57810*/  LDL.LU R23, [R1+0x2014] ;  /* 0x0020140001177983 */ /* 0x000ee80000300800 */
[----:B------:R-:W3:Y:S04]  /*57820*/  LDL.LU R22, [R1+0x201c] ;  /* 0x00201c0001167983 */ /* 0x000ee80000300800 */
[----:B------:R-:W3:Y:S04]  /*57830*/  LDL.LU R13, [R1+0x2018] ;  /* 0x00201800010d7983 */ /* 0x000ee80000300800 */
[----:B0-----:R-:W3:Y:S04]  /*57840*/  LDL.LU R9, [R1+0x2020] ;  /* 0x0020200001097983 */ /* 0x001ee80000300800 */
[----:B------:R-:W3:Y:S04]  /*57850*/  LDL.LU R12, [R1+0x2030] ;  /* 0x00203000010c7983 */ /* 0x000ee80000300800 */
[----:B------:R-:W3:Y:S04]  /*57860*/  LDL.LU R11, [R1+0x2040] ;  /* 0x00204000010b7983 */ /* 0x000ee80000300800 */
[----:B------:R-:W3:Y:S04]  /*57870*/  LDL.LU R3, [R1+0x2034] ;  /* 0x0020340001037983 */ /* 0x000ee80000300800 */
[----:B------:R-:W3:Y:S01]  /*57880*/  LDL.LU R2, [R1+0x2044] ;  /* 0x0020440001027983 */ /* 0x000ee20000300800 */
[----:B------:R-:W-:-:S03]  /*57890*/  ISETP.GT.AND P2, PT, R6, 0x8c, PT ;  /* 0x0000008c0600780c */ /* 0x000fc60003f44270 */
[----:B------:R-:W3:Y:S04]  /*578a0*/  LDL.LU R10, [R1+0x2038] ;  /* 0x00203800010a7983 */ /* 0x000ee80000300800 */
[----:B------:R-:W3:Y:S04]  /*578b0*/  LDL.LU R8, [R1+0x2048] ;  /* 0x0020480001087983 */ /* 0x000ee80000300800 */
[----:B------:R-:W3:Y:S04]  /*578c0*/  LDL.LU R5, [R1+0x203c] ;  /* 0x00203c0001057983 */ /* 0x000ee80000300800 */
[----:B------:R-:W3:Y:S01]  /*578d0*/  LDL.LU R4, [R1+0x204c] ;  /* 0x00204c0001047983 */ /* 0x000ee20000300800 */
[----:B------:R-:W-:-:S03]  /*578e0*/  ISETP.GT.AND P4, PT, R6, 0x8d, PT ;  /* 0x0000008d0600780c */ /* 0x000fc60003f84270 */
[----:B----4-:R-:W-:Y:S04]  /*578f0*/  @P5 STL [R1+0x24d8], R41 ;  /* 0x0024d82901005387 */ /* 0x010fe80000100800 */
[----:B--2---:R0:W-:Y:S04]  /*57900*/  @P5 STL [R1+0x24dc], R40 ;  /* 0x0024dc2801005387 */ /* 0x0041e80000100800 */
[----:B---3--:R-:W-:Y:S04]  /*57910*/  @P5 STL [R1+0x24e0], R28 ;  /* 0x0024e01c01005387 */ /* 0x008fe80000100800 */
[----:B------:R1:W-:Y:S04]  /*57920*/  @P5 STL [R1+0x24e4], R29 ;  /* 0x0024e41d01005387 */ /* 0x0003e80000100800 */
[----:B0-----:R-:W2:Y:S04]  /*57930*/  LDL R40, [R1+0x24b8] ;  /* 0x0024b80001287983 */ /* 0x001ea80000100800 */
[----:B------:R0:W3:Y:S04]  /*57940*/  @P2 LDG.E.U16 R33, desc[UR6][R14.64] ;  /* 0x000000060e212981 */ /* 0x0000e8000c1e1500 */
[----:B------:R4:W3:Y:S04]  /*57950*/  @P2 LDG.E.U16 R32, desc[UR6][R18.64] ;  /* 0x0000000612202981 */ /* 0x0008e8000c1e1500 */
[----:B------:R-:W3:Y:S01]  /*57960*/  @P2 LDG.E.U16 R31, desc[UR6][R22.64] ;  /* 0x00000006161f2981 */ /* 0x000ee2000c1e1500 */
[----:B-1----:R-:W-:-:S02]  /*57970*/  IMAD.MOV.U32 R29, RZ, RZ, R13 ;  /* 0x000000ffff1d7224 */ /* 0x002fc400078e000d */
[----:B------:R-:W-:Y:S01]  /*57980*/  IMAD.MOV.U32 R28, RZ, RZ, R9 ;  /* 0x000000ffff1c7224 */ /* 0x000fe200078e0009 */
[----:B------:R-:W3:Y:S04]  /*57990*/  @P4 LDG.E.U16 R0, desc[UR6][R2.64] ;  /* 0x0000000602004981 */ /* 0x000ee8000c1e1500 */
[----:B------:R-:W3:Y:S04]  /*579a0*/  @P2 LDG.E.U16 R30, desc[UR6][R28.64] ;  /* 0x000000061c1e2981 */ /* 0x000ee8000c1e1500 */
[----:B------:R0:W-:Y:S04]  /*579b0*/  STL.64 [R1+0xdf8], R14 ;  /* 0x000df80e01007387 */ /* 0x0001e80000100a00 */
[----:B------:R4:W-:Y:S04]  /*579c0*/  STL.64 [R1+0xe00], R18 ;  /* 0x000e001201007387 */ /* 0x0009e80000100a00 */
[----:B------:R-:W-:Y:S04]  /*579d0*/  STL.64 [R1+0xe08], R22 ;  /* 0x000e081601007387 */ /* 0x000fe80000100a00 */
[----:B------:R-:W3:Y:S04]  /*579e0*/  LDL R41, [R1+0x24b4] ;  /* 0x0024b40001297983 */ /* 0x000ee80000100800 */
[----:B------:R-:W-:Y:S01]  /*579f0*/  STL.64 [R1+0xe10], R28 ;  /* 0x000e101c01007387 */ /* 0x000fe20000100a00 */
[----:B------:R-:W-:-:S03]  /*57a00*/  IMAD.MOV.U32 R13, RZ, RZ, R12 ;  /* 0x000000ffff0d7224 */ /* 0x000fc600078e000c */
[----:B------:R-:W3:Y:S01]  /*57a10*/  LDL R9, [R1+0x24b0] ;  /* 0x0024b00001097983 */ /* 0x000ee20000100800 */
[----:B------:R-:W-:Y:S02]  /*57a20*/  IMAD.MOV.U32 R12, RZ, RZ, R11 ;  /* 0x000000ffff0c7224 */ /* 0x000fe400078e000b */
[----:B0-----:R-:W-:Y:S02]  /*57a30*/  IMAD.MOV.U32 R14, RZ, RZ, R8 ;  /* 0x000000ffff0e7224 */ /* 0x001fe400078e0008 */
[----:B------:R-:W-:Y:S02]  /*57a40*/  IMAD.MOV.U32 R15, RZ, RZ, R10 ;  /* 0x000000ffff0f7224 */ /* 0x000fe400078e000a */
[----:B----4-:R-:W-:Y:S02]  /*57a50*/  IMAD.MOV.U32 R18, RZ, RZ, R4 ;  /* 0x000000ffff127224 */ /* 0x010fe400078e0004 */
[----:B------:R-:W-:Y:S01]  /*57a60*/  IMAD.MOV.U32 R19, RZ, RZ, R5 ;  /* 0x000000ffff137224 */ /* 0x000fe200078e0005 */
[----:B------:R-:W4:Y:S04]  /*57a70*/  @P4 LDG.E.U16 R35, desc[UR6][R14.64] ;  /* 0x000000060e234981 */ /* 0x000f28000c1e1500 */
[----:B------:R-:W4:Y:S04]  /*57a80*/  @P4 LDG.E.U16 R34, desc[UR6][R18.64] ;  /* 0x0000000612224981 */ /* 0x000f28000c1e1500 */
[----:B--2---:R-:W2:Y:S04]  /*57a90*/  @P4 LDG.E.U16 R40, desc[UR6][R12.64] ;  /* 0x000000060c284981 */ /* 0x004ea8000c1e1500 */
[----:B---3--:R-:W-:Y:S04]  /*57aa0*/  @P2 STL [R1+0x24c8], R33 ;  /* 0x0024c82101002387 */ /* 0x008fe80000100800 */
[----:B------:R-:W-:Y:S04]  /*57ab0*/  @P2 STL [R1+0x24cc], R32 ;  /* 0x0024cc2001002387 */ /* 0x000fe80000100800 */
[----:B------:R-:W-:Y:S04]  /*57ac0*/  @P2 STL [R1+0x24d0], R31 ;  /* 0x0024d01f01002387 */ /* 0x000fe80000100800 */
[----:B------:R-:W-:Y:S04]  /*57ad0*/  @P2 STL [R1+0x24d4], R30 ;  /* 0x0024d41e01002387 */ /* 0x000fe80000100800 */
        /* <DEDUP_REMOVED lines=9> */
[----:B------:R-:W3:Y:S04]  /*57b70*/  LDL.LU R2, [R1+0x20b0] ;  /* 0x0020b00001027983 */ /* 0x000ee80000300800 */
[----:B------:R-:W3:Y:S04]  /*57b80*/  LDL.LU R4, [R1+0x20a8] ;  /* 0x0020a80001047983 */ /* 0x000ee80000300800 */
[----:B------:R0:W-:Y:S04]  /*57b90*/  @P4 STL [R1+0x24bc], R0 ;  /* 0x0024bc0001004387 */ /* 0x0001e80000100800 */
[----:B0-----:R-:W3:Y:S04]  /*57ba0*/  LDL.LU R0, [R1+0x20b4] ;  /* 0x0020b40001007983 */ /* 0x001ee80000300800 */
[----:B------:R-:W3:Y:S04]  /*57bb0*/  LDL R28, [R1+0x24a8] ;  /* 0x0024a800011c7983 */ /* 0x000ee80000100800 */
[----:B------:R-:W3:Y:S01]  /*57bc0*/  LDL R29, [R1+0x24ac] ;  /* 0x0024ac00011d7983 */ /* 0x000ee20000100800 */
[----:B------:R-:W-:-:S03]  /*57bd0*/  ISETP.GT.AND P5, PT, R6, 0x8e, PT ;  /* 0x0000008e0600780c */ /* 0x000fc60003fa4270 */
[----:B------:R-:W3:Y:S04]  /*57be0*/  LDL R30, [R1+0x24a4] ;  /* 0x0024a400011e7983 */ /* 0x000ee80000100800 */
[----:B------:R-:W3:Y:S04]  /*57bf0*/  LDL R31, [R1+0x24a0] ;  /* 0x0024a000011f7983 */ /* 0x000ee80000100800 */
[----:B------:R-:W3:Y:S04]  /*57c00*/  LDL R32, [R1+0x249c] ;  /* 0x00249c0001207983 */ /* 0x000ee80000100800 */
[----:B------:R-:W3:Y:S04]  /*57c10*/  LDL R33, [R1+0x2498] ;  /* 0x0024980001217983 */ /* 0x000ee80000100800 */
[----:B--2---:R-:W-:Y:S04]  /*57c20*/  @P4 STL [R1+0x24b8], R40 ;  /* 0x0024b82801004387 */ /* 0x004fe80000100800 */
[----:B----4-:R0:W-:Y:S04]  /*57c30*/  @P4 STL [R1+0x24c0], R35 ;  /* 0x0024c02301004387 */ /* 0x0101e80000100800 */
[----:B------:R1:W-:Y:S04]  /*57c40*/  @P4 STL [R1+0x24c4], R34 ;  /* 0x0024c42201004387 */ /* 0x0003e80000100800 */
[----:B0-----:R-:W2:Y:S04]  /*57c50*/  LDL R35, [R1+0x2490] ;  /* 0x0024900001237983 */ /* 0x001ea80000100800 */
[----:B-1----:R-:W4:Y:S01]  /*57c60*/  LDL R34, [R1+0x2494] ;  /* 0x0024940001227983 */ /* 0x002f220000100800 */
[----:B---3--:R-:W-:-:S02]  /*57c70*/  IMAD.MOV.U32 R164, RZ, RZ, R5 ;  /* 0x000000ffffa47224 */ /* 0x008fc400078e0005 */
[----:B------:R-:W-:Y:S02]  /*57c80*/  IMAD.MOV.U32 R14, RZ, RZ, R10 ;  /* 0x000000ffff0e7224 */ /* 0x000fe400078e000a */
[----:B------:R-:W-:Y:S02]  /*57c90*/  IMAD.MOV.U32 R15, RZ, RZ, R11 ;  /* 0x000000ffff0f7224 */ /* 0x000fe400078e000b */
[----:B------:R-:W-:Y:S01]  /*57ca0*/  IMAD.MOV.U32 R165, RZ, RZ, R8 ;  /* 0x000000ffffa57224 */ /* 0x000fe200078e0008 */
[----:B------:R-:W3:Y:S01]  /*57cb0*/  @P5 LDG.E.U16 R9, desc[UR6][R2.64] ;  /* 0x0000000602095981 */ /* 0x000ee2000c1e1500 */
[----:B------:R-:W-:Y:S02]  /*57cc0*/  IMAD.MOV.U32 R5, RZ, RZ, R4 ;  /* 0x000000ffff057224 */ /* 0x000fe400078e0004 */
[----:B------:R-:W-:Y:S01]  /*57cd0*/  IMAD.MOV.U32 R4, RZ, RZ, R0 ;  /* 0x000000ffff047224 */ /* 0x000fe200078e0000 */
[----:B------:R-:W-:Y:S04]  /*57ce0*/  STL.64 [R1+0xdb8], R14 ;  /* 0x000db80e01007387 */ /* 0x000fe80000100a00 */
[----:B------:R0:W2:Y:S04]  /*57cf0*/  @P5 LDG.E.U16 R28, desc[UR6][R14.64] ;  /* 0x000000060e1c5981 */ /* 0x0000a8000c1e1500 */
[----:B------:R-:W2:Y:S04]  /*57d00*/  @P5 LDG.E.U16 R41, desc[UR6][R4.64] ;  /* 0x0000000604295981 */ /* 0x000ea8000c1e1500 */
[----:B------:R-:W-:Y:S04]  /*57d10*/  STL.64 [R1+0xdc0], R164 ;  /* 0x000dc0a401007387 */ /* 0x000fe80000100a00 */
[----:B------:R-:W3:Y:S04]  /*57d20*/  LDL R40, [R1+0x248c] ;  /* 0x00248c0001287983 */ /* 0x000ee80000100800 */
[----:B------:R-:W-:Y:S04]  /*57d30*/  STL.64 [R1+0xdd0], R4 ;  /* 0x000dd00401007387 */ /* 0x000fe80000100a00 */
[----:B------:R-:W3:Y:S04]  /*57d40*/  LDL.LU R13, [R1+0x20bc] ;  /* 0x0020bc00010d7983 */ /* 0x000ee80000300800 */
[----:B------:R-:W-:Y:S04]  /*57d50*/  STL.64 [R1+0xdc8], R2 ;  /* 0x000dc80201007387 */ /* 0x000fe80000100a00 */
[----:B------:R-:W3:Y:S04]  /*57d60*/  LDL.LU R12, [R1+0x20d4] ;  /* 0x0020d400010c7983 */ /* 0x000ee80000300800 */
[----:B------:R-:W0:Y:S04]  /*57d70*/  LDL.LU R8, [R1+0x20c0] ;  /* 0x0020c00001087983 */ /* 0x000e280000300800 */
[----:B------:R-:W3:Y:S04]  /*57d80*/  @P5 LDG.E.U16 R29, desc[UR6][R164.64] ;  /* 0x00000006a41d5981 */ /* 0x000ee8000c1e1500 */
[----:B------:R-:W3:Y:S04]  /*57d90*/  LDL.LU R0, [R1+0x20d8] ;  /* 0x0020d80001007983 */ /* 0x000ee80000300800 */
[----:B--2---:R1:W-:Y:S04]  /*57da0*/  @P5 STL [R1+0x24b4], R41 ;  /* 0x0024b42901005387 */ /* 0x0043e80000100800 */
[----:B-1----:R-:W2:Y:S04]  /*57db0*/  LDL R41, [R1+0x2488] ;  /* 0x0024880001297983 */ /* 0x002ea80000100800 */
        /* <DEDUP_REMOVED lines=9> */
[----:B---3--:R1:W-:Y:S01]  /*57e50*/  @P5 STL [R1+0x24b0], R9 ;  /* 0x0024b00901005387 */ /* 0x0083e20000100800 */
[----:B0-----:R-:W-:-:S02]  /*57e60*/  IMAD.MOV.U32 R15, RZ, RZ, R8 ;  /* 0x000000ffff0f7224 */ /* 0x001fc400078e0008 */
[----:B------:R-:W-:Y:S01]  /*57e70*/  IMAD.MOV.U32 R14, RZ, RZ, R0 ;  /* 0x000000ffff0e7224 */ /* 0x000fe200078e0000 */
[----:B-1----:R-:W3:Y:S04]  /*57e80*/  LDL.LU R9, [R1+0x2da8] ;  /* 0x002da80001097983 */ /* 0x002ee80000300800 */
[----:B------:R-:W-:Y:S04]  /*57e90*/  @P5 STL [R1+0x24a8], R28 ;  /* 0x0024a81c01005387 */ /* 0x000fe80000100800 */
[----:B------:R-:W-:Y:S04]  /*57ea0*/  @P5 STL [R1+0x24ac], R29 ;  /* 0x0024ac1d01005387 */ /* 0x000fe80000100800 */
[----:B------:R-:W3:Y:S04]  /*57eb0*/  LDL.LU R8, [R1+0x20e8] ;  /* 0x0020e80001087983 */ /* 0x000ee80000300800 */
[----:B------:R-:W3:Y:S01]  /*57ec0*/  LDL.LU R0, [R1+0x2dac] ;  /* 0x002dac0001007983 */ /* 0x000ee20000300800 */
[----:B------:R-:W-:-:S02]  /*57ed0*/  ISETP.GT.AND P2, PT, R6, 0x8f, PT ;  /* 0x0000008f0600780c */ /* 0x000fc40003f44270 */
[----:B------:R-:W-:Y:S01]  /*57ee0*/  ISETP.GT.AND P4, PT, R6, 0x90, PT ;  /* 0x000000900600780c */ /* 0x000fe20003f84270 */
[----:B------:R3:W-:Y:S10]  /*57ef0*/  STL.64 [R1+0xd98], R12 ;  /* 0x000d980c01007387 */ /* 0x0007f40000100a00 */
[----:B------:R3:W3:Y:S04]  /*57f00*/  @P2 LDG.E.U16 R33, desc[UR6][R12.64] ;  /* 0x000000060c212981 */ /* 0x0006e8000c1e1500 */
[----:B------:R-:W3:Y:S04]  /*57f10*/  @P2 LDG.E.U16 R32, desc[UR6][R14.64] ;  /* 0x000000060e202981 */ /* 0x000ee8000c1e1500 */
[----:B--2---:R-:W2:Y:S01]  /*57f20*/  @P2 LDG.E.U16 R31, desc[UR6][R18.64] ;  /* 0x00000006121f2981 */ /* 0x004ea2000c1e1500 */
[----:B----4-:R-:W-:-:S02]  /*57f30*/  IMAD.MOV.U32 R23, RZ, RZ, R22 ;  /* 0x000000ffff177224 */ /* 0x010fc400078e0016 */
[----:B------:R-:W-:Y:S01]  /*57f40*/  IMAD.MOV.U32 R22, RZ, RZ, R11 ;  /* 0x000000ffff167224 */ /* 0x000fe200078e000b */
[----:B------:R-:W4:Y:S04]  /*57f50*/  @P4 LDG.E.U16 R41, desc[UR6][R2.64] ;  /* 0x0000000602294981 */ /* 0x000f28000c1e1500 */
[----:B------:R-:W4:Y:S04]  /*57f60*/  @P2 LDG.E.U16 R30, desc[UR6][R22.64] ;  /* 0x00000006161e2981 */ /* 0x000f28000c1e1500 */
[----:B------:R-:W4:Y:S01]  /*57f70*/  @P4 LDG.E.U16 R40, desc[UR6][R4.64] ;  /* 0x0000000604284981 */ /* 0x000f22000c1e1500 */
[----:B---3--:R-:W-:-:S02]  /*57f80*/  IMAD.MOV.U32 R13, RZ, RZ, R8 ;  /* 0x000000ffff0d7224 */ /* 0x008fc400078e0008 */
[----:B------:R-:W-:-:S05]  /*57f90*/  IMAD.MOV.U32 R12, RZ, RZ, R0 ;  /* 0x000000ffff0c7224 */ /* 0x000fca00078e0000 */
[----:B------:R-:W3:Y:S04]  /*57fa0*/  @P4 LDG.E.U16 R34, desc[UR6][R12.64] ;  /* 0x000000060c224981 */ /* 0x000ee8000c1e1500 */
[----:B------:R-:W-:Y:S04]  /*57fb0*/  STL.64 [R1+0xda0], R14 ;  /* 0x000da00e01007387 */ /* 0x000fe80000100a00 */
[----:B------:R-:W-:Y:S04]  /*57fc0*/  STL.64 [R1+0xdb0], R22 ;  /* 0x000db01601007387 */ /* 0x000fe80000100a00 */
[----:B------:R-:W-:Y:S01]  /*57fd0*/  STL.64 [R1+0xda8], R18 ;  /* 0x000da81201007387 */ /* 0x000fe20000100a00 */
[----:B------:R-:W-:-:S02]  /*57fe0*/  IMAD.MOV.U32 R11, RZ, RZ, R10 ;  /* 0x000000ffff0b7224 */ /* 0x000fc400078e000a */
[----:B------:R-:W-:Y:S01]  /*57ff0*/  IMAD.MOV.U32 R10, RZ, RZ, R9 ;  /* 0x000000ffff0a7224 */ /* 0x000fe200078e0009 */
[----:B------:R-:W-:Y:S04]  /*58000*/  @P2 STL [R1+0x2498], R33 ;  /* 0x0024982101002387 */ /* 0x000fe80000100800 */
[----:B------:R-:W-:Y:S04]  /*58010*/  @P2 STL [R1+0x249c], R32 ;  /* 0x00249c2001002387 */ /* 0x000fe80000100800 */
[----:B------:R-:W3:Y:S04]  /*58020*/  @P4 LDG.E.U16 R35, desc[UR6][R10.64] ;  /* 0x000000060a234981 */ /* 0x000ee8000c1e1500 */
[----:B--2---:R-:W-:Y:S04]  /*58030*/  @P2 STL [R1+0x24a0], R31 ;  /* 0x0024a01f01002387 */ /* 0x004fe80000100800 */
[----:B----4-:R0:W-:Y:S04]  /*58040*/  @P2 STL [R1+0x24a4], R30 ;  /* 0x0024a41e01002387 */ /* 0x0101e80000100800 */
[----:B------:R-:W2:Y:S04]  /*58050*/  LDL R165, [R1+0x2484] ;  /* 0x0024840001a57983 */ /* 0x000ea80000100800 */
[----:B------:R-:W-:Y:S04]  /*58060*/  STL.64 [R1+0xd78], R2 ;  /* 0x000d780201007387 */ /* 0x000fe80000100a00 */
[----:B------:R-:W-:Y:S04]  /*58070*/  STL.64 [R1+0xd80], R4 ;  /* 0x000d800401007387 */ /* 0x000fe80000100a00 */
[----:B------:R-:W-:Y:S04]  /*58080*/  STL.64 [R1+0xd88], R10 ;  /* 0x000d880a01007387 */ /* 0x000fe80000100a00 */
[----:B------:R-:W4:Y:S04]  /*58090*/  LDL R29, [R1+0x2480] ;  /* 0x00248000011d7983 */ /* 0x000f280000100800 */
[----:B------:R-:W2:Y:S04]  /*580a0*/  LDL R28, [R1+0x247c] ;  /* 0x00247c00011c7983 */ /* 0x000ea80000100800 */
[----:B------:R-:W2:Y:S04]  /*580b0*/  LDL.LU R8, [R1+0x2db0] ;  /* 0x002db00001087983 */ /* 0x000ea80000300800 */
[----:B------:R-:W4:Y:S04]  /*580c0*/  LDL.LU R0, [R1+0x2dcc] ;  /* 0x002dcc0001007983 */ /* 0x000f280000300800 */
[----:B------:R-:W-:Y:S04]  /*580d0*/  STL.64 [R1+0xd90], R12 ;  /* 0x000d900c01007387 */ /* 0x000fe80000100a00 */
[----:B0-----:R-:W4:Y:S04]  /*580e0*/  LDL R30, [R1+0x2478] ;  /* 0x00247800011e7983 */ /* 0x001f280000100800 */
[----:B------:R-:W4:Y:S04]  /*580f0*/  LDL R31, [R1+0x2474] ;  /* 0x00247400011f7983 */ /* 0x000f280000100800 */
[----:B------:R-:W4:Y:S04]  /*58100*/  LDL R32, [R1+0x2470] ;  /* 0x0024700001207983 */ /* 0x000f280000100800 */
[----:B------:R-:W4:Y:S04]  /*58110*/  LDL R33, [R1+0x246c] ;  /* 0x00246c0001217983 */ /* 0x000f280000100800 */
[----:B---3--:R0:W-:Y:S04]  /*58120*/  @P4 STL [R1+0x2494], R34 ;  /* 0x0024942201004387 */ /* 0x0081e80000100800 */
[----:B0-----:R-:W3:Y:S04]  /*58130*/  LDL R34, [R1+0x2468] ;  /* 0x0024680001227983 */ /* 0x001ee80000100800 */
[----:B------:R-:W3:Y:S04]  /*58140*/  LDL.LU R3, [R1+0x2db4] ;  /* 0x002db40001037983 */ /* 0x000ee80000300800 */
[----:B------:R-:W3:Y:S04]  /*58150*/  LDL.LU R2, [R1+0x2dc0] ;  /* 0x002dc00001027983 */ /* 0x000ee80000300800 */
[----:B------:R-:W3:Y:S04]  /*58160*/  LDL.LU R5, [R1+0x2db8] ;  /* 0x002db80001057983 */ /* 0x000ee80000300800 */
[----:B------:R-:W3:Y:S04]  /*58170*/  LDL.LU R4, [R1+0x2dc4] ;  /* 0x002dc40001047983 */ /* 0x000ee80000300800 */
[----:B------:R-:W3:Y:S04]  /*58180*/  LDL.LU R23, [R1+0x2dbc] ;  /* 0x002dbc0001177983 */ /* 0x000ee80000300800 */
[----:B------:R-:W3:Y:S01]  /*58190*/  LDL.LU R22, [R1+0x2dc8] ;  /* 0x002dc80001167983 */ /* 0x000ee20000300800 */
[----:B------:R-:W-:-:S03]  /*581a0*/  ISETP.GT.AND P5, PT, R6, 0x91, PT ;  /* 0x000000910600780c */ /* 0x000fc60003fa4270 */
[----:B------:R-:W-:Y:S04]  /*581b0*/  @P4 STL [R1+0x2488], R41 ;  /* 0x0024882901004387 */ /* 0x000fe80000100800 */
[----:B------:R-:W-:Y:S04]  /*581c0*/  @P4 STL [R1+0x248c], R40 ;  /* 0x00248c2801004387 */ /* 0x000fe80000100800 */
[----:B------:R0:W-:Y:S04]  /*581d0*/  @P4 STL [R1+0x2490], R35 ;  /* 0x0024902301004387 */ /* 0x0001e80000100800 */
[----:B------:R-:W3:Y:S01]  /*581e0*/  LDL.LU R9, [R1+0x2dd0] ;  /* 0x002dd00001097983 */ /* 0x000ee20000300800 */
[----:B--2---:R-:W-:-:S02]  /*581f0*/  IMAD.MOV.U32 R19, RZ, RZ, R8 ;  /* 0x000000ffff137224 */ /* 0x004fc400078e0008 */
[----:B----4-:R-:W-:Y:S01]  /*58200*/  IMAD.MOV.U32 R18, RZ, RZ, R0 ;  /* 0x000000ffff127224 */ /* 0x010fe200078e0000 */
[----:B------:R-:W2:Y:S04]  /*58210*/  LDL.LU R8, [R1+0x2de8] ;  /* 0x002de80001087983 */ /* 0x000ea80000300800 */
[----:B------:R-:W4:Y:S04]  /*58220*/  LDL.LU R15, [R1+0x2dd4] ;  /* 0x002dd400010f7983 */ /* 0x000f280000300800 */
[----:B------:R-:W-:Y:S04]  /*58230*/  STL.64 [R1+0xd58], R18 ;  /* 0x000d581201007387 */ /* 0x000fe80000100a00 */
[----:B------:R-:W4:Y:S04]  /*58240*/  LDL.LU R14, [R1+0x2dec] ;  /* 0x002dec00010e7983 */ /* 0x000f280000300800 */
[----:B------:R-:W4:Y:S04]  /*58250*/  LDL.LU R13, [R1+0x2dd8] ;  /* 0x002dd800010d7983 */ /* 0x000f280000300800 */
[----:B------:R-:W4:Y:S04]  /*58260*/  LDL.LU R12, [R1+0x2de0] ;  /* 0x002de000010c7983 */ /* 0x000f280000300800 */
[----:B------:R-:W4:Y:S04]  /*58270*/  @P5 LDG.E.U16 R30, desc[UR6][R18.64] ;  /* 0x00000006121e5981 */ /* 0x000f28000c1e1500 */
[----:B------:R-:W4:Y:S04]  /*58280*/  LDL.LU R11, [R1+0x2ddc] ;  /* 0x002ddc00010b7983 */ /* 0x000f280000300800 */
[----:B------:R-:W4:Y:S04]  /*58290*/  LDL.LU R10, [R1+0x2de4] ;  /* 0x002de400010a7983 */ /* 0x000f280000300800 */
[----:B0-----:R-:W4:Y:S04]  /*582a0*/  LDL R35, [R1+0x2464] ;  /* 0x0024640001237983 */ /* 0x001f280000100800 */
[----:B------:R-:W4:Y:S04]  /*582b0*/  LDL R0, [R1+0x2460] ;  /* 0x0024600001007983 */ /* 0x000f280000100800 */
[----:B------:R-:W4:Y:S04]  /*582c0*/  LDL R40, [R1+0x245c] ;  /* 0x00245c0001287983 */ /* 0x000f280000100800 */
[----:B------:R-:W4:Y:S04]  /*582d0*/  LDL R41, [R1+0x2458] ;  /* 0x0024580001297983 */ /* 0x000f280000100800 */
[----:B---3--:R-:W3:Y:S04]  /*582e0*/  @P5 LDG.E.U16 R28, desc[UR6][R2.64] ;  /* 0x00000006021c5981 */ /* 0x008ee8000c1e1500 */
[----:B------:R-:W3:Y:S04]  /*582f0*/  @P5 LDG.E.U16 R29, desc[UR6][R4.64] ;  /* 0x00000006041d5981 */ /* 0x000ee8000c1e1500 */
[----:B------:R0:W3:Y:S04]  /*58300*/  @P5 LDG.E.U16 R165, desc[UR6][R22.64] ;  /* 0x0000000616a55981 */ /* 0x0000e8000c1e1500 */
[----:B------:R-:W-:Y:S04]  /*58310*/  STL.64 [R1+0xd70], R22 ;  /* 0x000d701601007387 */ /* 0x000fe80000100a00 */
[----:B------:R-:W-:Y:S01]  /*58320*/  STL.64 [R1+0xd60], R2 ;  /* 0x000d600201007387 */ /* 0x000fe20000100a00 */
[----:B------:R-:W-:-:S03]  /*58330*/  ISETP.GT.AND P2, PT, R6, 0x92, PT ;  /* 0x000000920600780c */ /* 0x000fc60003f44270 */
[----:B------:R1:W-:Y:S04]  /*58340*/  STL.64 [R1+0xd68], R4 ;  /* 0x000d680401007387 */ /* 0x0003e80000100a00 */
[----:B-1----:R-:W3:Y:S04]  /*58350*/  LDL.LU R5, [R1+0x2df0] ;  /* 0x002df00001057983 */ /* 0x002ee80000300800 */
[----:B------:R-:W3:Y:S04]  /*58360*/  LDL.LU R4, [R1+0x2e00] ;  /* 0x002e000001047983 */ /* 0x000ee80000300800 */
[----:B------:R-:W3:Y:S04]  /*58370*/  LDL.LU R3, [R1+0x2df4] ;  /* 0x002df40001037983 */ /* 0x000ee80000300800 */
[----:B------:R-:W3:Y:S04]  /*58380*/  LDL.LU R2, [R1+0x2e04] ;  /* 0x002e040001027983 */ /* 0x000ee80000300800 */
[----:B--2---:R1:W2:Y:S04]  /*58390*/  @P2 LDG.E.U16 R34, desc[UR6][R8.64] ;  /* 0x0000000608222981 */ /* 0x0042a8000c1e1500 */
[----:B----4-:R-:W4:Y:S04]  /*583a0*/  @P2 LDG.E.U16 R33, desc[UR6][R14.64] ;  /* 0x000000060e212981 */ /* 0x010f28000c1e1500 */
[----:B------:R-:W-:Y:S01]  /*583b0*/  @P5 STL [R1+0x2478], R30 ;  /* 0x0024781e01005387 */ /* 0x000fe20000100800 */
[----:B------:R-:W-:-:S02]  /*583c0*/  IMAD.MOV.U32 R18, RZ, RZ, R12 ;  /* 0x000000ffff127224 */ /* 0x000fc400078e000c */
[----:B------:R-:W-:Y:S02]  /*583d0*/  IMAD.MOV.U32 R19, RZ, RZ, R13 ;  /* 0x000000ffff137224 */ /* 0x000fe400078e000d */
[----:B0-----:R-:W-:Y:S01]  /*583e0*/  IMAD.MOV.U32 R23, RZ, RZ, R11 ;  /* 0x000000ffff177224 */ /* 0x001fe200078e000b */
[----:B------:R-:W-:Y:S02]  /*583f0*/  MOV R22, R10 ;  /* 0x0000000a00167202 */ /* 0x000fe40000000f00 */
[----:B------:R-:W4:Y:S04]  /*58400*/  @P2 LDG.E.U16 R32, desc[UR6][R18.64] ;  /* 0x0000000612202981 */ /* 0x000f28000c1e1500 */
[----:B------:R-:W4:Y:S04]  /*58410*/  @P2 LDG.E.U16 R31, desc[UR6][R22.64] ;  /* 0x00000006161f2981 */ /* 0x000f28000c1e1500 */
[----:B---3--:R-:W-:Y:S04]  /*58420*/  @P5 STL [R1+0x247c], R28 ;  /* 0x00247c1c01005387 */ /* 0x008fe80000100800 */
[----:B------:R-:W-:Y:S04]  /*58430*/  @P5 STL [R1+0x2480], R29 ;  /* 0x0024801d01005387 */ /* 0x000fe80000100800 */
[----:B------:R-:W-:Y:S04]  /*58440*/  @P5 STL [R1+0x2484], R165 ;  /* 0x002484a501005387 */ /* 0x000fe80000100800 */
[----:B------:R1:W-:Y:S04]  /*58450*/  STL.64 [R1+0xd38], R8 ;  /* 0x000d380801007387 */ /* 0x0003e80000100a00 */
[----:B------:R-:W-:Y:S04]  /*58460*/  STL.64 [R1+0xd40], R14 ;  /* 0x000d400e01007387 */ /* 0x000fe80000100a00 */
[----:B------:R-:W-:Y:S04]  /*58470*/  STL.64 [R1+0xd48], R18 ;  /* 0x000d481201007387 */ /* 0x000fe80000100a00 */
[----:B------:R-:W-:Y:S04]  /*58480*/  STL.64 [R1+0xd50], R22 ;  /* 0x000d501601007387 */ /* 0x000fe80000100a00 */
[----:B------:R-:W3:Y:S04]  /*58490*/  LDL.LU R11, [R1+0x2df8] ;  /* 0x002df800010b7983 */ /* 0x000ee80000300800 */
[----:B------:R-:W3:Y:S04]  /*584a0*/  LDL.LU R10, [R1+0x2e08] ;  /* 0x002e0800010a7983 */ /* 0x000ee80000300800 */
[----:B------:R-:W3:Y:S04]  /*584b0*/  LDL.LU R13, [R1+0x2dfc] ;  /* 0x002dfc00010d7983 */ /* 0x000ee80000300800 */
[----:B------:R-:W3:Y:S01]  /*584c0*/  LDL.LU R12, [R1+0x2e0c] ;  /* 0x002e0c00010c7983 */ /* 0x000ee20000300800 */
[----:B------:R-:W-:Y:S01]  /*584d0*/  ISETP.GT.AND P4, PT, R6, 0x93, PT ;  /* 0x000000930600780c */ /* 0x000fe20003f84270 */
[----:B-1----:R-:W-:-:S02]  /*584e0*/  IMAD.MOV.U32 R9, RZ, RZ, R3 ;  /* 0x000000ffff097224 */ /* 0x002fc400078e0003 */
[----:B------:R-:W-:-:S10]  /*584f0*/  IMAD.MOV.U32 R8, RZ, RZ, R2 ;  /* 0x000000ffff087224 */ /* 0x000fd400078e0002 */
[----:B------:R-:W3:Y:S04]  /*58500*/  @P4 LDG.E.U16 R41, desc[UR6][R4.64] ;  /* 0x0000000604294981 */ /* 0x000ee8000c1e1500 */
[----:B------:R-:W3:Y:S04]  /*58510*/  @P4 LDG.E.U16 R40, desc[UR6][R8.64] ;  /* 0x0000000608284981 */ /* 0x000ee8000c1e1500 */
[----:B--2---:R-:W-:Y:S04]  /*58520*/  @P2 STL [R1+0x2468], R34 ;  /* 0x0024682201002387 */ /* 0x004fe80000100800 */
[----:B----4-:R0:W-:Y:S04]  /*58530*/  @P2 STL [R1+0x246c], R33 ;  /* 0x00246c2101002387 */ /* 0x0101e80000100800 */
[----:B------:R-:W-:Y:S04]  /*58540*/  @P2 STL [R1+0x2470], R32 ;  /* 0x0024702001002387 */ /* 0x000fe80000100800 */
[----:B------:R-:W-:Y:S04]  /*58550*/  @P2 STL [R1+0x2474], R31 ;  /* 0x0024741f01002387 */ /* 0x000fe80000100800 */
[----:B------:R-:W2:Y:S04]  /*58560*/  LDL.LU R3, [R1+0x2e10] ;  /* 0x002e100001037983 */ /* 0x000ea80000300800 */
[----:B------:R-:W4:Y:S04]  /*58570*/  LDL.LU R2, [R1+0x2e2c] ;  /* 0x002e2c0001027983 */ /* 0x000f280000300800 */
[----:B------:R-:W-:Y:S04]  /*58580*/  STL.64 [R1+0xd18], R4 ;  /* 0x000d180401007387 */ /* 0x000fe80000100a00 */
[----:B------:R-:W-:Y:S04]  /*58590*/  STL.64 [R1+0xd20], R8 ;  /* 0x000d200801007387 */ /* 0x000fe80000100a00 */
[----:B------:R-:W4:Y:S04]  /*585a0*/  LDL R29, [R1+0x2454] ;  /* 0x00245400011d7983 */ /* 0x000f280000100800 */
[----:B------:R-:W4:Y:S04]  /*585b0*/  LDL R28, [R1+0x2450] ;  /* 0x00245000011c7983 */ /* 0x000f280000100800 */
[----:B0-----:R-:W4:Y:S04]  /*585c0*/  LDL R33, [R1+0x244c] ;  /* 0x00244c0001217983 */ /* 0x001f280000100800 */
[----:B------:R-:W4:Y:S04]  /*585d0*/  LDL R34, [R1+0x2448] ;  /* 0x0024480001227983 */ /* 0x000f280000100800 */
[----:B---3--:R-:W3:Y:S04]  /*585e0*/  @P4 LDG.E.U16 R0, desc[UR6][R10.64] ;  /* 0x000000060a004981 */ /* 0x008ee8000c1e1500 */
[----:B------:R2:W3:Y:S04]  /*585f0*/  @P4 LDG.E.U16 R35, desc[UR6][R12.64] ;  /* 0x000000060c234981 */ /* 0x0004e8000c1e1500 */
[----:B------:R2:W-:Y:S04]  /*58600*/  STL.64 [R1+0xd30], R12 ;  /* 0x000d300c01007387 */ /* 0x0005e80000100a00 */
[----:B------:R-:W-:Y:S04]  /*58610*/  STL.64 [R1+0xd28], R10 ;  /* 0x000d280a01007387 */ /* 0x000fe80000100a00 */
[----:B------:R-:W3:Y:S04]  /*58620*/  LDL.LU R15, [R1+0x2e14] ;  /* 0x002e1400010f7983 */ /* 0x000ee80000300800 */
[----:B------:R-:W3:Y:S04]  /*58630*/  LDL.LU R14, [R1+0x2e20] ;  /* 0x002e2000010e7983 */ /* 0x000ee80000300800 */
[----:B------:R-:W3:Y:S04]  /*58640*/  LDL.LU R19, [R1+0x2e18] ;  /* 0x002e180001137983 */ /* 0x000ee80000300800 */
[----:B------:R-:W3:Y:S04]  /*58650*/  LDL.LU R18, [R1+0x2e24] ;  /* 0x002e240001127983 */ /* 0x000ee80000300800 */
[----:B------:R-:W3:Y:S04]  /*58660*/  LDL.LU R23, [R1+0x2e1c] ;  /* 0x002e1c0001177983 */ /* 0x000ee80000300800 */
[----:B------:R-:W3:Y:S01]  /*58670*/  LDL.LU R22, [R1+0x2e28] ;  /* 0x002e280001167983 */ /* 0x000ee20000300800 */
[----:B------:R-:W-:Y:S01]  /*58680*/  ISETP.GT.AND P5, PT, R6, 0x94, PT ;  /* 0x000000940600780c */ /* 0x000fe20003fa4270 */
[----:B--2---:R-:W-:-:S02]  /*58690*/  IMAD.MOV.U32 R13, RZ, RZ, R3 ;  /* 0x000000ffff0d7224 */ /* 0x004fc400078e0003 */
[----:B----4-:R-:W-:-:S10]  /*586a0*/  IMAD.MOV.U32 R12, RZ, RZ, R2 ;  /* 0x000000ffff0c7224 */ /* 0x010fd400078e0002 */
[----:B------:R-:W2:Y:S04]  /*586b0*/  @P5 LDG.E.U16 R34, desc[UR6][R12.64] ;  /* 0x000000060c225981 */ /* 0x000ea8000c1e1500 */
[----:B---3--:R0:W-:Y:S04]  /*586c0*/  @P4 STL [R1+0x2464], R35 ;  /* 0x0024642301004387 */ /* 0x0081e80000100800 */
[----:B------:R-:W3:Y:S04]  /*586d0*/  @P5 LDG.E.U16 R33, desc[UR6][R14.64] ;  /* 0x000000060e215981 */ /* 0x000ee8000c1e1500 */
[----:B------:R-:W4:Y:S04]  /*586e0*/  @P5 LDG.E.U16 R28, desc[UR6][R18.64] ;  /* 0x00000006121c5981 */ /* 0x000f28000c1e1500 */
[----:B------:R-:W4:Y:S04]  /*586f0*/  @P5 LDG.E.U16 R29, desc[UR6][R22.64] ;  /* 0x00000006161d5981 */ /* 0x000f28000c1e1500 */
[----:B0-----:R-:W4:Y:S04]  /*58700*/  LDL R35, [R1+0x2444] ;  /* 0x0024440001237983 */ /* 0x001f280000100800 */
[----:B------:R0:W-:Y:S04]  /*58710*/  @P4 STL [R1+0x2460], R0 ;  /* 0x0024600001004387 */ /* 0x0001e80000100800 */
[----:B0-----:R-:W4:Y:S04]  /*58720*/  LDL R0, [R1+0x2440] ;  /* 0x0024400001007983 */ /* 0x001f280000100800 */
[----:B------:R-:W-:Y:S04]  /*58730*/  @P4 STL [R1+0x2458], R41 ;  /* 0x0024582901004387 */ /* 0x000fe80000100800 */
[----:B------:R0:W-:Y:S04]  /*58740*/  @P4 STL [R1+0x245c], R40 ;  /* 0x00245c2801004387 */ /* 0x0001e80000100800 */
[----:B------:R-:W4:Y:S04]  /*58750*/  LDL.LU R11, [R1+0x2e30] ;  /* 0x002e3000010b7983 */ /* 0x000f280000300800 */
[----:B------:R-:W4:Y:S04]  /*58760*/  LDL.LU R10, [R1+0x2e48] ;  /* 0x002e4800010a7983 */ /* 0x000f280000300800 */
[----:B------:R-:W4:Y:S04]  /*58770*/  LDL.LU R9, [R1+0x2e34] ;  /* 0x002e340001097983 */ /* 0x000f280000300800 */
[----:B------:R-:W-:Y:S04]  /*58780*/  STL.64 [R1+0xcf8], R12 ;  /* 0x000cf80c01007387 */ /* 0x000fe80000100a00 */
[----:B------:R-:W4:Y:S04]  /*58790*/  LDL.LU R8, [R1+0x2e4c] ;  /* 0x002e4c0001087983 */ /* 0x000f280000300800 */
[----:B------:R-:W4:Y:S04]  /*587a0*/  LDL.LU R5, [R1+0x2e38] ;  /* 0x002e380001057983 */ /* 0x000f280000300800 */
[----:B------:R-:W4:Y:S04]  /*587b0*/  LDL.LU R4, [R1+0x2e40] ;  /* 0x002e400001047983 */ /* 0x000f280000300800 */
[----:B------:R-:W4:Y:S04]  /*587c0*/  LDL.LU R3, [R1+0x2e3c] ;  /* 0x002e3c0001037983 */ /* 0x000f280000300800 */
[----:B------:R-:W4:Y:S04]  /*587d0*/  LDL.LU R2, [R1+0x2e44] ;  /* 0x002e440001027983 */ /* 0x000f280000300800 */
[----:B0-----:R-:W4:Y:S04]  /*587e0*/  LDL R40, [R1+0x243c] ;  /* 0x00243c0001287983 */ /* 0x001f280000100800 */
[----:B------:R-:W4:Y:S04]  /*587f0*/  LDL R41, [R1+0x2438] ;  /* 0x0024380001297983 */ /* 0x000f280000100800 */
[----:B------:R-:W4:Y:S04]  /*58800*/  LDL R30, [R1+0x2434] ;  /* 0x00243400011e7983 */ /* 0x000f280000100800 */
[----:B------:R-:W-:Y:S01]  /*58810*/  STL.64 [R1+0xd00], R14 ;  /* 0x000d000e01007387 */ /* 0x000fe20000100a00 */
[----:B------:R-:W-:-:S03]  /*58820*/  ISETP.GT.AND P2, PT, R6, 0x95, PT ;  /* 0x000000950600780c */ /* 0x000fc60003f44270 */
[----:B------:R-:W-:Y:S04]  /*58830*/  STL.64 [R1+0xd08], R18 ;  /* 0x000d081201007387 */ /* 0x000fe80000100a00 */
[----:B------:R-:W-:Y:S04]  /*58840*/  STL.64 [R1+0xd10], R22 ;  /* 0x000d101601007387 */ /* 0x000fe80000100a00 */
[----:B------:R-:W4:Y:S04]  /*58850*/  LDL R31, [R1+0x2430] ;  /* 0x00243000011f7983 */ /* 0x000f280000100800 */
[----:B------:R-:W4:Y:S04]  /*58860*/  LDL R32, [R1+0x242c] ;  /* 0x00242c0001207983 */ /* 0x000f280000100800 */
[----:B---3--:R0:W-:Y:S04]  /*58870*/  @P5 STL [R1+0x244c], R33 ;  /* 0x00244c2101005387 */ /* 0x0081e80000100800 */
[----:B0-----:R-:W3:Y:S04]  /*58880*/  LDL R33, [R1+0x2428] ;  /* 0x0024280001217983 */ /* 0x001ee80000100800 */
[----:B--2---:R-:W-:Y:S04]  /*58890*/  @P5 STL [R1+0x2448], R34 ;  /* 0x0024482201005387 */ /* 0x004fe80000100800 */
[----:B----4-:R-:W-:Y:S04]  /*588a0*/  @P5 STL [R1+0x2450], R28 ;  /* 0x0024501c01005387 */ /* 0x010fe80000100800 */
[----:B------:R0:W-:Y:S01]  /*588b0*/  @P5 STL [R1+0x2454], R29 ;  /* 0x0024541d01005387 */ /* 0x0001e20000100800 */
[----:B------:R-:W-:-:S02]  /*588c0*/  IMAD.MOV.U32 R19, RZ, RZ, R11 ;  /* 0x000000ffff137224 */ /* 0x000fc400078e000b */
[----:B------:R-:W-:Y:S02]  /*588d0*/  IMAD.MOV.U32 R18, RZ, RZ, R10 ;  /* 0x000000ffff127224 */ /* 0x000fe400078e000a */
[----:B------:R-:W-:Y:S02]  /*588e0*/  IMAD.MOV.U32 R23, RZ, RZ, R9 ;  /* 0x000000ffff177224 */ /* 0x000fe400078e0009 */
[----:B------:R-:W-:Y:S02]  /*588f0*/  IMAD.MOV.U32 R22, RZ, RZ, R8 ;  /* 0x000000ffff167224 */ /* 0x000fe400078e0008 */
[----:B0-----:R-:W-:Y:S02]  /*58900*/  IMAD.MOV.U32 R29, RZ, RZ, R5 ;  /* 0x000000ffff1d7224 */ /* 0x001fe400078e0005 */
[----:B------:R-:W-:Y:S02]  /*58910*/  IMAD.MOV.U32 R28, RZ, RZ, R4 ;  /* 0x000000ffff1c7224 */ /* 0x000fe400078e0004 */
[----:B------:R-:W-:-:S02]  /*58920*/  IMAD.MOV.U32 R165, RZ, RZ, R3 ;  /* 0x000000ffffa57224 */ /* 0x000fc400078e0003 */
[----:B------:R-:W-:Y:S01]  /*58930*/  IMAD.MOV.U32 R164, RZ, RZ, R2 ;  /* 0x000000ffffa47224 */ /* 0x000fe200078e0002 */
[----:B------:R-:W-:Y:S04]  /*58940*/  STL.64 [R1+0xcd8], R18 ;  /* 0x000cd81201007387 */ /* 0x000fe80000100a00 */
[----:B------:R-:W-:Y:S04]  /*58950*/  STL.64 [R1+0xce0], R22 ;  /* 0x000ce01601007387 */ /* 0x000fe80000100a00 */
[----:B------:R-:W-:Y:S04]  /*58960*/  STL.64 [R1+0xce8], R28 ;  /* 0x000ce81c01007387 */ /* 0x000fe80000100a00 */
[----:B------:R-:W2:Y:S04]  /*58970*/  @P2 LDG.E.U16 R40, desc[UR6][R22.64] ;  /* 0x0000000616282981 */ /* 0x000ea8000c1e1500 */
[----:B------:R-:W4:Y:S04]  /*58980*/  @P2 LDG.E.U16 R35, desc[UR6][R164.64] ;  /* 0x00000006a4232981 */ /* 0x000f28000c1e1500 */
[----:B------:R-:W-:Y:S04]  /*58990*/  STL.64 [R1+0xcf0], R164 ;  /* 0x000cf0a401007387 */ /* 0x000fe80000100a00 */
[----:B------:R-:W3:Y:S04]  /*589a0*/  LDL.LU R11, [R1+0x2e50] ;  /* 0x002e5000010b7983 */ /* 0x000ee80000300800 */
[----:B------:R-:W3:Y:S04]  /*589b0*/  LDL.LU R10, [R1+0x2e60] ;  /* 0x002e6000010a7983 */ /* 0x000ee80000300800 */
[----:B------:R-:W2:Y:S04]  /*589c0*/  LDL.LU R13, [R1+0x2e54] ;  /* 0x002e5400010d7983 */ /* 0x000ea80000300800 */
[----:B------:R-:W2:Y:S04]  /*589d0*/  LDL.LU R12, [R1+0x2e64] ;  /* 0x002e6400010c7983 */ /* 0x000ea80000300800 */
[----:B------:R-:W2:Y:S04]  /*589e0*/  LDL.LU R14, [R1+0x2e58] ;  /* 0x002e5800010e7983 */ /* 0x000ea80000300800 */
[----:B------:R-:W2:Y:S04]  /*589f0*/  LDL.LU R9, [R1+0x2e68] ;  /* 0x002e680001097983 */ /* 0x000ea80000300800 */
[----:B------:R-:W2:Y:S04]  /*58a00*/  @P2 LDG.E.U16 R0, desc[UR6][R28.64] ;  /* 0x000000061c002981 */ /* 0x000ea8000c1e1500 */
[----:B------:R-:W2:Y:S04]  /*58a10*/  LDL.LU R4, [R1+0x2e5c] ;  /* 0x002e5c0001047983 */ /* 0x000ea80000300800 */
[----:B------:R-:W2:Y:S04]  /*58a20*/  LDL.LU R3, [R1+0x2e6c] ;  /* 0x002e6c0001037983 */ /* 0x000ea80000300800 */
[----:B------:R0:W2:Y:S04]  /*58a30*/  @P2 LDG.E.U16 R41, desc[UR6][R18.64] ;  /* 0x0000000612292981 */ /* 0x0000a8000c1e1500 */
[----:B------:R-:W2:Y:S01]  /*58a40*/  LDL R34, [R1+0x2424] ;  /* 0x0024240001227983 */ /* 0x000ea20000100800 */
[----:B------:R-:W-:-:S03]  /*58a50*/  ISETP.GT.AND P4, PT, R6, 0x96, PT ;  /* 0x000000960600780c */ /* 0x000fc60003f84270 */
[----:B----4-:R1:W-:Y:S10]  /*58a60*/  @P2 STL [R1+0x2444], R35 ;  /* 0x0024442301002387 */ /* 0x0103f40000100800 */
[----:B---3--:R3:W4:Y:S01]  /*58a70*/  @P4 LDG.E.U16 R33, desc[UR6][R10.64] ;  /* 0x000000060a214981 */ /* 0x008722000c1e1500 */
[----:B------:R-:W-:-:S03]  /*58a80*/  ISETP.GT.AND P5, PT, R6, 0x97, PT ;  /* 0x000000970600780c */ /* 0x000fc60003fa4270 */
[----:B--2---:R2:W2:Y:S04]  /*58a90*/  @P4 LDG.E.U16 R32, desc[UR6][R12.64] ;  /* 0x000000060c204981 */ /* 0x0044a8000c1e1500 */
[----:B-1----:R-:W2:Y:S04]  /*58aa0*/  LDL R35, [R1+0x2420] ;  /* 0x0024200001237983 */ /* 0x002ea80000100800 */
[----:B------:R1:W-:Y:S01]  /*58ab0*/  @P2 STL [R1+0x243c], R40 ;  /* 0x00243c2801002387 */ /* 0x0003e20000100800 */
[----:B------:R-:W-:Y:S02]  /*58ac0*/  IMAD.MOV.U32 R15, RZ, RZ, R14 ;  /* 0x000000ffff0f7224 */ /* 0x000fe400078e000e */
[----:B------:R-:W-:-:S02]  /*58ad0*/  IMAD.MOV.U32 R14, RZ, RZ, R9 ;  /* 0x000000ffff0e7224 */ /* 0x000fc400078e0009 */
[----:B0-----:R-:W-:Y:S02]  /*58ae0*/  IMAD.MOV.U32 R18, RZ, RZ, R3 ;  /* 0x000000ffff127224 */ /* 0x001fe400078e0003 */
[----:B------:R-:W-:Y:S01]  /*58af0*/  IMAD.MOV.U32 R19, RZ, RZ, R4 ;  /* 0x000000ffff137224 */ /* 0x000fe200078e0004 */
[----:B------:R0:W2:Y:S04]  /*58b00*/  @P4 LDG.E.U16 R31, desc[UR6][R14.64] ;  /* 0x000000060e1f4981 */ /* 0x0000a8000c1e1500 */
[----:B-1----:R-:W2:Y:S04]  /*58b10*/  LDL R40, [R1+0x241c] ;  /* 0x00241c0001287983 */ /* 0x002ea80000100800 */
[----:B------:R-:W3:Y:S04]  /*58b20*/  LDL.LU R8, [R1+0x2e70] ;  /* 0x002e700001087983 */ /* 0x000ee80000300800 */
[----:B------:R-:W2:Y:S04]  /*58b30*/  LDL.LU R5, [R1+0x2e8c] ;  /* 0x002e8c0001057983 */ /* 0x000ea80000300800 */
[----:B------:R-:W2:Y:S04]  /*58b40*/  LDL.LU R2, [R1+0x2e74] ;  /* 0x002e740001027983 */ /* 0x000ea80000300800 */
[----:B------:R1:W-:Y:S04]  /*58b50*/  @P2 STL [R1+0x2440], R0 ;  /* 0x0024400001002387 */ /* 0x0003e80000100800 */
[----:B------:R0:W4:Y:S04]  /*58b60*/  @P4 LDG.E.U16 R30, desc[UR6][R18.64] ;  /* 0x00000006121e4981 */ /* 0x000128000c1e1500 */
[----:B-1----:R-:W4:Y:S04]  /*58b70*/  LDL.LU R0, [R1+0x2e80] ;  /* 0x002e800001007983 */ /* 0x002f280000300800 */
[----:B------:R1:W-:Y:S04]  /*58b80*/  @P2 STL [R1+0x2438], R41 ;  /* 0x0024382901002387 */ /* 0x0003e80000100800 */
[----:B-1----:R-:W4:Y:S04]  /*58b90*/  LDL R41, [R1+0x2418] ;  /* 0x0024180001297983 */ /* 0x002f280000100800 */
[----:B------:R-:W-:Y:S04]  /*58ba0*/  STL.64 [R1+0xcb8], R10 ;  /* 0x000cb80a01007387 */ /* 0x000fe80000100a00 */
[----:B------:R-:W-:Y:S04]  /*58bb0*/  STL.64 [R1+0xcc0], R12 ;  /* 0x000cc00c01007387 */ /* 0x000fe80000100a00 */
[----:B------:R1:W-:Y:S04]  /*58bc0*/  STL.64 [R1+0xcc8], R14 ;  /* 0x000cc80e01007387 */ /* 0x0003e80000100a00 */
[----:B------:R0:W-:Y:S04]  /*58bd0*/  STL.64 [R1+0xcd0], R18 ;  /* 0x000cd01201007387 */ /* 0x0001e80000100a00 */
[----:B-1----:R-:W0:Y:S04]  /*58be0*/  LDL.LU R14, [R1+0x2e78] ;  /* 0x002e7800010e7983 */ /* 0x002e280000300800 */
[----:B------:R-:W4:Y:S04]  /*58bf0*/  LDL.LU R9, [R1+0x2e84] ;  /* 0x002e840001097983 */ /* 0x000f280000300800 */
[----:B------:R-:W4:Y:S04]  /*58c00*/  LDL.LU R4, [R1+0x2e7c] ;  /* 0x002e7c0001047983 */ /* 0x000f280000300800 */
[----:B------:R-:W4:Y:S01]  /*58c10*/  LDL.LU R3, [R1+0x2e88] ;  /* 0x002e880001037983 */ /* 0x000f220000300800 */
[----:B---3--:R-:W-:-:S02]  /*58c20*/  IMAD.MOV.U32 R11, RZ, RZ, R8 ;  /* 0x000000ffff0b7224 */ /* 0x008fc400078e0008 */
[----:B--2---:R-:W-:Y:S02]  /*58c30*/  IMAD.MOV.U32 R13, RZ, RZ, R2 ;  /* 0x000000ffff0d7224 */ /* 0x004fe400078e0002 */
[----:B------:R-:W-:Y:S02]  /*58c40*/  IMAD.MOV.U32 R10, RZ, RZ, R5 ;  /* 0x000000ffff0a7224 */ /* 0x000fe400078e0005 */
[----:B----4-:R-:W-:-:S05]  /*58c50*/  IMAD.MOV.U32 R12, RZ, RZ, R0 ;  /* 0x000000ffff0c7224 */ /* 0x010fca00078e0000 */
[----:B------:R-:W2:Y:S04]  /*58c60*/  @P5 LDG.E.U16 R40, desc[UR6][R12.64] ;  /* 0x000000060c285981 */ /* 0x000ea8000c1e1500 */
[----:B------:R-:W3:Y:S01]  /*58c70*/  @P5 LDG.E.U16 R41, desc[UR6][R10.64] ;  /* 0x000000060a295981 */ /* 0x000ee2000c1e1500 */
[----:B0-----:R-:W-:Y:S02]  /*58c80*/  IMAD.MOV.U32 R15, RZ, RZ, R14 ;  /* 0x000000ffff0f7224 */ /* 0x001fe400078e000e */
[----:B------:R-:W-:Y:S02]  /*58c90*/  IMAD.MOV.U32 R19, RZ, RZ, R4 ;  /* 0x000000ffff137224 */ /* 0x000fe400078e0004 */
[----:B------:R-:W-:Y:S02]  /*58ca0*/  IMAD.MOV.U32 R18, RZ, RZ, R3 ;  /* 0x000000ffff127224 */ /* 0x000fe400078e0003 */
[----:B------:R-:W-:-:S03]  /*58cb0*/  IMAD.MOV.U32 R14, RZ, RZ, R9 ;  /* 0x000000ffff0e7224 */ /* 0x000fc600078e0009 */
[----:B------:R-:W4:Y:S04]  /*58cc0*/  @P5 LDG.E.U16 R34, desc[UR6][R18.64] ;  /* 0x0000000612225981 */ /* 0x000f28000c1e1500 */
[----:B------:R-:W2:Y:S04]  /*58cd0*/  @P5 LDG.E.U16 R35, desc[UR6][R14.64] ;  /* 0x000000060e235981 */ /* 0x000ea8000c1e1500 */
[----:B------:R0:W-:Y:S04]  /*58ce0*/  @P4 STL [R1+0x2428], R33 ;  /* 0x0024282101004387 */ /* 0x0001e80000100800 */
        /* <DEDUP_REMOVED lines=13> */
[----:B0-----:R-:W3:Y:S04]  /*58dc0*/  LDL R33, [R1+0x2404] ;  /* 0x0024040001217983 */ /* 0x001ee80000100800 */
[----:B------:R-:W-:Y:S04]  /*58dd0*/  STL.64 [R1+0xcb0], R18 ;  /* 0x000cb01201007387 */ /* 0x000fe80000100a00 */
[----:B------:R-:W-:Y:S04]  /*58de0*/  STL.64 [R1+0xca8], R14 ;  /* 0x000ca80e01007387 */ /* 0x000fe80000100a00 */
[----:B------:R-:W3:Y:S04]  /*58df0*/  LDL.LU R4, [R1+0x2e98] ;  /* 0x002e980001047983 */ /* 0x000ee80000300800 */
[----:B------:R-:W3:Y:S04]  /*58e00*/  LDL.LU R3, [R1+0x2ea0] ;  /* 0x002ea00001037983 */ /* 0x000ee80000300800 */
[----:B----4-:R0:W-:Y:S04]  /*58e10*/  @P5 STL [R1+0x2424], R34 ;  /* 0x0024242201005387 */ /* 0x0101e80000100800 */
[----:B0-----:R-:W4:Y:S04]  /*58e20*/  LDL R34, [R1+0x2400] ;  /* 0x0024000001227983 */ /* 0x001f280000100800 */
[----:B--2---:R0:W-:Y:S04]  /*58e30*/  @P5 STL [R1+0x2420], R35 ;  /* 0x0024202301005387 */ /* 0x0041e80000100800 */
[----:B0-----:R-:W2:Y:S04]  /*58e40*/  LDL R35, [R1+0x23fc] ;  /* 0x0023fc0001237983 */ /* 0x001ea80000100800 */
[----:B------:R0:W-:Y:S04]  /*58e50*/  @P5 STL [R1+0x241c], R40 ;  /* 0x00241c2801005387 */ /* 0x0001e80000100800 */
[----:B0-----:R-:W2:Y:S04]  /*58e60*/  LDL R40, [R1+0x23f8] ;  /* 0x0023f80001287983 */ /* 0x001ea80000100800 */
[----:B---3--:R0:W-:Y:S04]  /*58e70*/  @P5 STL [R1+0x2418], R41 ;  /* 0x0024182901005387 */ /* 0x0081e80000100800 */
[----:B------:R-:W3:Y:S04]  /*58e80*/  LDL.LU R22, [R1+0x2e9c] ;  /* 0x002e9c0001167983 */ /* 0x000ee80000300800 */
[----:B------:R-:W2:Y:S01]  /*58e90*/  LDL.LU R11, [R1+0x2ea4] ;  /* 0x002ea400010b7983 */ /* 0x000ea20000300800 */
[----:B------:R-:W-:Y:S01]  /*58ea0*/  ISETP.GT.AND P2, PT, R6, 0x98, PT ;  /* 0x000000980600780c */ /* 0x000fe20003f44270 */
[----:B------:R-:W-:-:S02]  /*58eb0*/  IMAD.MOV.U32 R12, RZ, RZ, R5 ;  /* 0x000000ffff0c7224 */ /* 0x000fc400078e0005 */
[----:B------:R-:W-:Y:S02]  /*58ec0*/  IMAD.MOV.U32 R13, RZ, RZ, R8 ;  /* 0x000000ffff0d7224 */ /* 0x000fe400078e0008 */
[----:B------:R-:W-:Y:S01]  /*58ed0*/  IMAD.MOV.U32 R14, RZ, RZ, R0 ;  /* 0x000000ffff0e7224 */ /* 0x000fe200078e0000 */
[----:B------:R-:W-:Y:S01]  /*58ee0*/  MOV R15, R2 ;  /* 0x00000002000f7202 */ /* 0x000fe20000000f00 */
[----:B------:R-:W4:Y:S04]  /*58ef0*/  LDL.LU R9, [R1+0x2eb0] ;  /* 0x002eb00001097983 */ /* 0x000f280000300800 */
[----:B------:R-:W4:Y:S04]  /*58f00*/  LDL.LU R8, [R1+0x2ec0] ;  /* 0x002ec00001087983 */ /* 0x000f280000300800 */
[----:B------:R-:W-:Y:S01]  /*58f10*/  STL.64 [R1+0xc78], R12 ;  /* 0x000c780c01007387 */ /* 0x000fe20000100a00 */
[----:B------:R-:W-:-:S03]  /*58f20*/  IMAD.MOV.U32 R18, RZ, RZ, R3 ;  /* 0x000000ffff127224 */ /* 0x000fc600078e0003 */
[----:B------:R-:W-:Y:S04]  /*58f30*/  STL.64 [R1+0xc80], R14 ;  /* 0x000c800e01007387 */ /* 0x000fe80000100a00 */
[----:B------:R-:W4:Y:S01]  /*58f40*/  LDL.LU R2, [R1+0x2eb4] ;  /* 0x002eb40001027983 */ /* 0x000f220000300800 */
[----:B------:R-:W-:-:S03]  /*58f50*/  IMAD.MOV.U32 R19, RZ, RZ, R4 ;  /* 0x000000ffff137224 */ /* 0x000fc600078e0004 */
[----:B------:R-:W4:Y:S04]  /*58f60*/  LDL.LU R0, [R1+0x2ec4] ;  /* 0x002ec40001007983 */ /* 0x000f280000300800 */
[----:B------:R-:W4:Y:S04]  /*58f70*/  LDL.LU R10, [R1+0x2eb8] ;  /* 0x002eb800010a7983 */ /* 0x000f280000300800 */
[----:B------:R-:W4:Y:S04]  /*58f80*/  LDL.LU R5, [R1+0x2ec8] ;  /* 0x002ec80001057983 */ /* 0x000f280000300800 */
[----:B------:R-:W4:Y:S04]  /*58f90*/  @P2 LDG.E.U16 R28, desc[UR6][R12.64] ;  /* 0x000000060c1c2981 */ /* 0x000f28000c1e1500 */
[----:B------:R-:W4:Y:S04]  /*58fa0*/  LDL.LU R4, [R1+0x2ebc] ;  /* 0x002ebc0001047983 */ /* 0x000f280000300800 */
[----:B------:R-:W4:Y:S04]  /*58fb0*/  @P2 LDG.E.U16 R29, desc[UR6][R14.64] ;  /* 0x000000060e1d2981 */ /* 0x000f28000c1e1500 */
[----:B------:R4:W-:Y:S04]  /*58fc0*/  STL.64 [R1+0xc88], R18 ;  /* 0x000c881201007387 */ /* 0x0009e80000100a00 */
[----:B------:R4:W4:Y:S04]  /*58fd0*/  @P2 LDG.E.U16 R165, desc[UR6][R18.64] ;  /* 0x0000000612a52981 */ /* 0x000928000c1e1500 */
[----:B------:R-:W4:Y:S04]  /*58fe0*/  LDL.LU R3, [R1+0x2ecc] ;  /* 0x002ecc0001037983 */ /* 0x000f280000300800 */
[----:B------:R-:W4:Y:S04]  /*58ff0*/  LDL R30, [R1+0x23f4] ;  /* 0x0023f400011e7983 */ /* 0x000f280000100800 */
[----:B------:R-:W4:Y:S04]  /*59000*/  LDL R31, [R1+0x23f0] ;  /* 0x0023f000011f7983 */ /* 0x000f280000100800 */
[----:B------:R-:W4:Y:S04]  /*59010*/  LDL R32, [R1+0x23ec] ;  /* 0x0023ec0001207983 */ /* 0x000f280000100800 */
[----:B0-----:R-:W4:Y:S01]  /*59020*/  LDL R41, [R1+0x23e8] ;  /* 0x0023e80001297983 */ /* 0x001f220000100800 */
[----:B---3--:R-:W-:-:S02]  /*59030*/  IMAD.MOV.U32 R23, RZ, RZ, R22 ;  /* 0x000000ffff177224 */ /* 0x008fc400078e0016 */
[----:B--2---:R-:W-:-:S05]  /*59040*/  IMAD.MOV.U32 R22, RZ, RZ, R11 ;  /* 0x000000ffff167224 */ /* 0x004fca00078e000b */
[----:B------:R0:W2:Y:S04]  /*59050*/  @P2 LDG.E.U16 R164, desc[UR6][R22.64] ;  /* 0x0000000616a42981 */ /* 0x0000a8000c1e1500 */
[----:B------:R0:W-:Y:S01]  /*59060*/  STL.64 [R1+0xc90], R22 ;  /* 0x000c901601007387 */ /* 0x0001e20000100a00 */
[----:B------:R-:W-:Y:S01]  /*59070*/  ISETP.GT.AND P4, PT, R6, 0x99, PT ;  /* 0x000000990600780c */ /* 0x000fe20003f84270 */
[----:B----4-:R-:W-:Y:S02]  /*59080*/  IMAD.MOV.U32 R19, RZ, RZ, R2 ;  /* 0x000000ffff137224 */ /* 0x010fe400078e0002 */
[----:B------:R-:W-:Y:S01]  /*59090*/  IMAD.MOV.U32 R18, RZ, RZ, R0 ;  /* 0x000000ffff127224 */ /* 0x000fe200078e0000 */
[----:B------:R-:W-:Y:S04]  /*590a0*/  @P2 STL [R1+0x2408], R28 ;  /* 0x0024081c01002387 */ /* 0x000fe80000100800 */
[----:B------:R-:W-:Y:S01]  /*590b0*/  @P2 STL [R1+0x240c], R29 ;  /* 0x00240c1d01002387 */ /* 0x000fe20000100800 */
[----:B0-----:R-:W-:-:S02]  /*590c0*/  IMAD.MOV.U32 R22, RZ, RZ, R5 ;  /* 0x000000ffff167224 */ /* 0x001fc400078e0005 */
[----:B------:R-:W-:Y:S01]  /*590d0*/  IMAD.MOV.U32 R5, RZ, RZ, R4 ;  /* 0x000000ffff057224 */ /* 0x000fe200078e0004 */
[----:B------:R-:W-:Y:S01]  /*590e0*/  @P2 STL [R1+0x2410], R165 ;  /* 0x002410a501002387 */ /* 0x000fe20000100800 */
[----:B------:R-:W-:Y:S02]  /*590f0*/  IMAD.MOV.U32 R4, RZ, RZ, R3 ;  /* 0x000000ffff047224 */ /* 0x000fe400078e0003 */
[----:B------:R-:W-:Y:S01]  /*59100*/  IMAD.MOV.U32 R23, RZ, RZ, R10 ;  /* 0x000000ffff177224 */ /* 0x000fe200078e000a */
[----:B------:R-:W-:Y:S01]  /*59110*/  ISETP.GT.AND P5, PT, R6, 0x9a, PT ;  /* 0x0000009a0600780c */ /* 0x000fe20003fa4270 */
[----:B------:R0:W3:Y:S04]  /*59120*/  @P4 LDG.E.U16 R40, desc[UR6][R8.64] ;  /* 0x0000000608284981 */ /* 0x0000e8000c1e1500 */
[----:B------:R-:W4:Y:S04]  /*59130*/  @P4 LDG.E.U16 R33, desc[UR6][R4.64] ;  /* 0x0000000604214981 */ /* 0x000f28000c1e1500 */
[----:B------:R-:W3:Y:S04]  /*59140*/  @P4 LDG.E.U16 R35, desc[UR6][R18.64] ;  /* 0x0000000612234981 */ /* 0x000ee8000c1e1500 */
[----:B------:R-:W3:Y:S04]  /*59150*/  @P4 LDG.E.U16 R34, desc[UR6][R22.64] ;  /* 0x0000000616224981 */ /* 0x000ee8000c1e1500 */
[----:B--2---:R-:W-:Y:S04]  /*59160*/  @P2 STL [R1+0x2414], R164 ;  /* 0x002414a401002387 */ /* 0x004fe80000100800 */
[----:B------:R-:W0:Y:S04]  /*59170*/  LDL.LU R2, [R1+0x2ed0] ;  /* 0x002ed00001027983 */ /* 0x000e280000300800 */
[----:B------:R-:W2:Y:S04]  /*59180*/  LDL.LU R0, [R1+0x2eec] ;  /* 0x002eec0001007983 */ /* 0x000ea80000300800 */
[----:B------:R-:W-:Y:S04]  /*59190*/  STL.64 [R1+0xc58], R8 ;  /* 0x000c580801007387 */ /* 0x000fe80000100a00 */
[----:B------:R-:W-:Y:S04]  /*591a0*/  STL.64 [R1+0xc60], R18 ;  /* 0x000c601201007387 */ /* 0x000fe80000100a00 */
[----:B------:R1:W-:Y:S04]  /*591b0*/  STL.64 [R1+0xc70], R4 ;  /* 0x000c700401007387 */ /* 0x0003e80000100a00 */
[----:B------:R-:W3:Y:S04]  /*591c0*/  LDL.LU R11, [R1+0x2ed4] ;  /* 0x002ed400010b7983 */ /* 0x000ee80000300800 */
[----:B------:R-:W-:Y:S04]  /*591d0*/  STL.64 [R1+0xc68], R22 ;  /* 0x000c681601007387 */ /* 0x000fe80000100a00 */
[----:B------:R-:W3:Y:S04]  /*591e0*/  LDL.LU R10, [R1+0x2ee0] ;  /* 0x002ee000010a7983 */ /* 0x000ee80000300800 */
[----:B------:R-:W4:Y:S04]  /*591f0*/  LDL.LU R13, [R1+0x2ed8] ;  /* 0x002ed800010d7983 */ /* 0x000f280000300800 */
[----:B------:R-:W4:Y:S04]  /*59200*/  LDL.LU R12, [R1+0x2ee4] ;  /* 0x002ee400010c7983 */ /* 0x000f280000300800 */
[----:B------:R-:W4:Y:S04]  /*59210*/  LDL.LU R14, [R1+0x2edc] ;  /* 0x002edc00010e7983 */ /* 0x000f280000300800 */
[----:B-1----:R-:W4:Y:S04]  /*59220*/  LDL.LU R5, [R1+0x2ee8] ;  /* 0x002ee80001057983 */ /* 0x002f280000300800 */
[----:B------:R-:W4:Y:S04]  /*59230*/  LDL.LU R4, [R1+0x2ef0] ;  /* 0x002ef00001047983 */ /* 0x000f280000300800 */
[----:B------:R-:W4:Y:S01]  /*59240*/  LDL.LU R3, [R1+0x2f08] ;  /* 0x002f080001037983 */ /* 0x000f220000300800 */
[----:B0-----:R-:W-:-:S02]  /*59250*/  IMAD.MOV.U32 R9, RZ, RZ, R2 ;  /* 0x000000ffff097224 */ /* 0x001fc400078e0002 */
[----:B--2---:R-:W-:-:S05]  /*59260*/  IMAD.MOV.U32 R8, RZ, RZ, R0 ;  /* 0x000000ffff087224 */ /* 0x004fca00078e0000 */
[----:B------:R-:W2:Y:S04]  /*59270*/  @P5 LDG.E.U16 R41, desc[UR6][R8.64] ;  /* 0x0000000608295981 */ /* 0x000ea8000c1e1500 */
[----:B---3--:R-:W3:Y:S04]  /*59280*/  @P5 LDG.E.U16 R32, desc[UR6][R10.64] ;  /* 0x000000060a205981 */ /* 0x008ee8000c1e1500 */
[----:B----4-:R-:W4:Y:S01]  /*59290*/  @P5 LDG.E.U16 R31, desc[UR6][R12.64] ;  /* 0x000000060c1f5981 */ /* 0x010f22000c1e1500 */
[----:B------:R-:W-:Y:S02]  /*592a0*/  IMAD.MOV.U32 R15, RZ, RZ, R14 ;  /* 0x000000ffff0f7224 */ /* 0x000fe400078e000e */
[----:B------:R-:W-:-:S05]  /*592b0*/  IMAD.MOV.U32 R14, RZ, RZ, R5 ;  /* 0x000000ffff0e7224 */ /* 0x000fca00078e0005 */
[----:B------:R-:W4:Y:S04]  /*592c0*/  @P5 LDG.E.U16 R30, desc[UR6][R14.64] ;  /* 0x000000060e1e5981 */ /* 0x000f28000c1e1500 */
[----:B------:R0:W-:Y:S04]  /*592d0*/  @P4 STL [R1+0x2404], R33 ;  /* 0x0024042101004387 */ /* 0x0001e80000100800 */
[----:B0-----:R-:W4:Y:S04]  /*592e0*/  LDL R33, [R1+0x23e4] ;  /* 0x0023e40001217983 */ /* 0x001f280000100800 */
[----:B------:R-:W-:Y:S04]  /*592f0*/  @P4 STL [R1+0x23f8], R40 ;  /* 0x0023f82801004387 */ /* 0x000fe80000100800 */
[----:B------:R-:W-:Y:S04]  /*59300*/  @P4 STL [R1+0x23fc], R35 ;  /* 0x0023fc2301004387 */ /* 0x000fe80000100800 */
[----:B------:R0:W-:Y:S04]  /*59310*/  @P4 STL [R1+0x2400], R34 ;  /* 0x0024002201004387 */ /* 0x0001e80000100800 */
[----:B------:R-:W4:Y:S04]  /*59320*/  LDL.LU R2, [R1+0x2ef4] ;  /* 0x002ef40001027983 */ /* 0x000f280000300800 */
[----:B------:R-:W4:Y:S04]  /*59330*/  LDL.LU R0, [R1+0x2f0c] ;  /* 0x002f0c0001007983 */ /* 0x000f280000300800 */
[----:B0-----:R-:W4:Y:S04]  /*59340*/  LDL R34, [R1+0x23e0] ;  /* 0x0023e00001227983 */ /* 0x001f280000100800 */
[----:B------:R-:W-:Y:S04]  /*59350*/  STL.64 [R1+0xc38], R8 ;  /* 0x000c380801007387 */ /* 0x000fe80000100a00 */
[----:B------:R-:W4:Y:S04]  /*59360*/  LDL R35, [R1+0x23dc] ;  /* 0x0023dc0001237983 */ /* 0x000f280000100800 */
[----:B------:R-:W4:Y:S04]  /*59370*/  LDL R40, [R1+0x23d8] ;  /* 0x0023d80001287983 */ /* 0x000f280000100800 */
[----:B------:R0:W-:Y:S04]  /*59380*/  STL.64 [R1+0xc40], R10 ;  /* 0x000c400a01007387 */ /* 0x0001e80000100a00 */
[----:B------:R-:W-:Y:S04]  /*59390*/  STL.64 [R1+0xc50], R14 ;  /* 0x000c500e01007387 */ /* 0x000fe80000100a00 */
[----:B------:R1:W-:Y:S04]  /*593a0*/  STL.64 [R1+0xc48], R12 ;  /* 0x000c480c01007387 */ /* 0x0003e80000100a00 */
[----:B--2---:R2:W-:Y:S04]  /*593b0*/  @P5 STL [R1+0x23e8], R41 ;  /* 0x0023e82901005387 */ /* 0x0045e80000100800 */
[----:B---3--:R-:W-:Y:S04]  /*593c0*/  @P5 STL [R1+0x23ec], R32 ;  /* 0x0023ec2001005387 */ /* 0x008fe80000100800 */
[----:B----4-:R-:W-:Y:S04]  /*593d0*/  @P5 STL [R1+0x23f0], R31 ;  /* 0x0023f01f01005387 */ /* 0x010fe80000100800 */
[----:B------:R3:W-:Y:S04]  /*593e0*/  @P5 STL [R1+0x23f4], R30 ;  /* 0x0023f41e01005387 */ /* 0x0007e80000100800 */
[----:B------:R-:W4:Y:S04]  /*593f0*/  LDL.LU R19, [R1+0x2ef8] ;  /* 0x002ef80001137983 */ /* 0x000f280000300800 */
[----:B------:R-:W4:Y:S04]  /*59400*/  LDL.LU R18, [R1+0x2f00] ;  /* 0x002f000001127983 */ /* 0x000f280000300800 */
[----:B------:R-:W4:Y:S04]  /*59410*/  LDL.LU R22, [R1+0x2efc] ;  /* 0x002efc0001167983 */ /* 0x000f280000300800 */
[----:B0-----:R-:W4:Y:S01]  /*59420*/  LDL.LU R11, [R1+0x2f04] ;  /* 0x002f0400010b7983 */ /* 0x001f220000300800 */
[----:B------:R-:W-:Y:S01]  /*59430*/  ISETP.GT.AND P2, PT, R6, 0x9b, PT ;  /* 0x0000009b0600780c */ /* 0x000fe20003f44270 */
[----:B-1----:R-:W-:-:S02]  /*59440*/  IMAD.MOV.U32 R12, RZ, RZ, R3 ;  /* 0x000000ffff0c7224 */ /* 0x002fc400078e0003 */
[----:B------:R-:W-:Y:S01]  /*59450*/  IMAD.MOV.U32 R13, RZ, RZ, R4 ;  /* 0x000000ffff0d7224 */ /* 0x000fe200078e0004 */
[----:B--2---:R-:W2:Y:S04]  /*59460*/  LDL R41, [R1+0x23d4] ;  /* 0x0023d40001297983 */ /* 0x004ea80000100800 */
[----:B------:R-:W2:Y:S04]  /*59470*/  LDL.LU R3, [R1+0x2f10] ;  /* 0x002f100001037983 */ /* 0x000ea80000300800 */
[----:B------:R-:W-:Y:S01]  /*59480*/  STL.64 [R1+0xc18], R12 ;  /* 0x000c180c01007387 */ /* 0x000fe20000100a00 */
[----:B------:R-:W-:-:S02]  /*59490*/  IMAD.MOV.U32 R15, RZ, RZ, R2 ;  /* 0x000000ffff0f7224 */ /* 0x000fc400078e0002 */
[----:B------:R-:W-:Y:S01]  /*594a0*/  IMAD.MOV.U32 R14, RZ, RZ, R0 ;  /* 0x000000ffff0e7224 */ /* 0x000fe200078e0000 */
        /* <DEDUP_REMOVED lines=8> */
[----:B------:R-:W2:Y:S04]  /*59530*/  @P2 LDG.E.U16 R40, desc[UR6][R12.64] ;  /* 0x000000060c282981 */ /* 0x000ea8000c1e1500 */
[----:B------:R-:W2:Y:S04]  /*59540*/  @P2 LDG.E.U16 R35, desc[UR6][R14.64] ;  /* 0x000000060e232981 */ /* 0x000ea8000c1e1500 */
[----:B---3--:R-:W3:Y:S04]  /*59550*/  LDL R30, [R1+0x23c8] ;  /* 0x0023c800011e7983 */ /* 0x008ee80000100800 */
[----:B------:R-:W3:Y:S04]  /*59560*/  LDL R28, [R1+0x23cc] ;  /* 0x0023cc00011c7983 */ /* 0x000ee80000100800 */
[----:B------:R-:W3:Y:S04]  /*59570*/  LDL R29, [R1+0x23d0] ;  /* 0x0023d000011d7983 */ /* 0x000ee80000100800 */
[----:B----4-:R-:W4:Y:S01]  /*59580*/  @P2 LDG.E.U16 R34, desc[UR6][R18.64] ;  /* 0x0000000612222981 */ /* 0x010f22000c1e1500 */
[----:B------:R-:W-:-:S02]  /*59590*/  IMAD.MOV.U32 R23, RZ, RZ, R22 ;  /* 0x000000ffff177224 */ /* 0x000fc400078e0016 */
[----:B------:R-:W-:-:S05]  /*595a0*/  IMAD.MOV.U32 R22, RZ, RZ, R11 ;  /* 0x000000ffff167224 */ /* 0x000fca00078e000b */
[----:B------:R2:W4:Y:S01]  /*595b0*/  @P2 LDG.E.U16 R33, desc[UR6][R22.64] ;  /* 0x0000000616212981 */ /* 0x000522000c1e1500 */
[----:B------:R-:W-:-:S03]  /*595c0*/  ISETP.GT.AND P4, PT, R6, 0x9c, PT ;  /* 0x0000009c0600780c */ /* 0x000fc60003f84270 */
[----:B------:R2:W-:Y:S04]  /*595d0*/  STL.64 [R1+0xc30], R22 ;  /* 0x000c301601007387 */ /* 0x0005e80000100a00 */
[----:B------:R-:W4:Y:S04]  /*595e0*/  LDL R31, [R1+0x23c4] ;  /* 0x0023c400011f7983 */ /* 0x000f280000100800 */
[----:B------:R0:W-:Y:S04]  /*595f0*/  STL.64 [R1+0xc28], R18 ;  /* 0x000c281201007387 */ /* 0x0001e80000100a00 */
[----:B------:R-:W4:Y:S01]  /*59600*/  LDL R32, [R1+0x23c0] ;  /* 0x0023c00001207983 */ /* 0x000f220000100800 */
[----:B--2---:R-:W-:-:S02]  /*59610*/  IMAD.MOV.U32 R23, RZ, RZ, R8 ;  /* 0x000000ffff177224 */ /* 0x004fc400078e0008 */
[----:B------:R-:W-:Y:S02]  /*59620*/  IMAD.MOV.U32 R22, RZ, RZ, R0 ;  /* 0x000000ffff167224 */ /* 0x000fe400078e0000 */
[----:B0-----:R-:W-:Y:S02]  /*59630*/  IMAD.MOV.U32 R18, RZ, RZ, R9 ;  /* 0x000000ffff127224 */ /* 0x001fe400078e0009 */
[----:B------:R-:W-:Y:S01]  /*59640*/  IMAD.MOV.U32 R19, RZ, RZ, R10 ;  /* 0x000000ffff137224 */ /* 0x000fe200078e000a */
[----:B---3--:R-:W2:Y:S04]  /*59650*/  @P4 LDG.E.U16 R30, desc[UR6][R2.64] ;  /* 0x00000006021e4981 */ /* 0x008ea8000c1e1500 */
[----:B------:R-:W3:Y:S04]  /*59660*/  @P4 LDG.E.U16 R41, desc[UR6][R22.64] ;  /* 0x0000000616294981 */ /* 0x000ee8000c1e1500 */
[----:B------:R-:W2:Y:S04]  /*59670*/  @P4 LDG.E.U16 R28, desc[UR6][R4.64] ;  /* 0x00000006041c4981 */ /* 0x000ea8000c1e1500 */
[----:B------:R-:W2:Y:S04]  /*59680*/  @P4 LDG.E.U16 R29, desc[UR6][R18.64] ;  /* 0x00000006121d4981 */ /* 0x000ea8000c1e1500 */
[----:B----4-:R0:W-:Y:S04]  /*59690*/  @P2 STL [R1+0x23e4], R33 ;  /* 0x0023e42101002387 */ /* 0x0101e80000100800 */
[----:B0-----:R-:W4:Y:S04]  /*596a0*/  LDL R33, [R1+0x23bc] ;  /* 0x0023bc0001217983 */ /* 0x001f280000100800 */
[----:B------:R0:W-:Y:S04]  /*596b0*/  @P2 STL [R1+0x23e0], R34 ;  /* 0x0023e02201002387 */ /* 0x0001e80000100800 */
[----:B0-----:R-:W4:Y:S04]  /*596c0*/  LDL R34, [R1+0x23b8] ;  /* 0x0023b80001227983 */ /* 0x001f280000100800 */
[----:B------:R-:W-:Y:S04]  /*596d0*/  @P2 STL [R1+0x23d8], R40 ;  /* 0x0023d82801002387 */ /* 0x000fe80000100800 */
[----:B------:R0:W-:Y:S04]  /*596e0*/  @P2 STL [R1+0x23dc], R35 ;  /* 0x0023dc2301002387 */ /* 0x0001e80000100800 */
        /* <DEDUP_REMOVED lines=9> */
[----:B------:R-:W4:Y:S04]  /*59780*/  LDL.LU R10, [R1+0x2f44] ;  /* 0x002f4400010a7983 */ /* 0x000f280000300800 */
[----:B------:R-:W4:Y:S04]  /*59790*/  LDL.LU R15, [R1+0x2f3c] ;  /* 0x002f3c00010f7983 */ /* 0x000f280000300800 */
[----:B------:R-:W4:Y:S01]  /*597a0*/  LDL.LU R14, [R1+0x2f48] ;  /* 0x002f4800010e7983 */ /* 0x000f220000300800 */
[----:B------:R-:W-:-:S03]  /*597b0*/  ISETP.GT.AND P5, PT, R6, 0x9d, PT ;  /* 0x0000009d0600780c */ /* 0x000fc60003fa4270 */
[----:B0-----:R-:W4:Y:S04]  /*597c0*/  LDL R35, [R1+0x23b4] ;  /* 0x0023b40001237983 */ /* 0x001f280000100800 */
        /* <DEDUP_REMOVED lines=8> */
[----:B--2---:R-:W-:Y:S04]  /*59850*/  @P4 STL [R1+0x23c8], R30 ;  /* 0x0023c81e01004387 */ /* 0x004fe80000100800 */
[----:B------:R-:W-:Y:S04]  /*59860*/  @P4 STL [R1+0x23cc], R28 ;  /* 0x0023cc1c01004387 */ /* 0x000fe80000100800 */
[----:B------:R-:W-:Y:S04]  /*59870*/  @P4 STL [R1+0x23d0], R29 ;  /* 0x0023d01d01004387 */ /* 0x000fe80000100800 */
[----:B----4-:R-:W-:Y:S04]  /*59880*/  STL.64 [R1+0xbd8], R8 ;  /* 0x000bd80801007387 */ /* 0x010fe80000100a00 */
[----:B------:R-:W-:Y:S04]  /*59890*/  STL.64 [R1+0xbe0], R12 ;  /* 0x000be00c01007387 */ /* 0x000fe80000100a00 */
[----:B------:R3:W2:Y:S04]  /*598a0*/  @P5 LDG.E.U16 R34, desc[UR6][R8.64] ;  /* 0x0000000608225981 */ /* 0x0006a8000c1e1500 */
[----:B------:R0:W-:Y:S04]  /*598b0*/  STL.64 [R1+0xbe8], R10 ;  /* 0x000be80a01007387 */ /* 0x0001e80000100a00 */
[----:B------:R1:W-:Y:S04]  /*598c0*/  STL.64 [R1+0xbf0], R14 ;  /* 0x000bf00e01007387 */ /* 0x0003e80000100a00 */
[----:B------:R-:W4:Y:S01]  /*598d0*/  @P5 LDG.E.U16 R32, desc[UR6][R10.64] ;  /* 0x000000060a205981 */ /* 0x000f22000c1e1500 */
[----:B------:R-:W-:-:S03]  /*598e0*/  ISETP.GT.AND P2, PT, R6, 0x9e, PT ;  /* 0x0000009e0600780c */ /* 0x000fc60003f44270 */
[----:B------:R1:W2:Y:S04]  /*598f0*/  @P5 LDG.E.U16 R33, desc[UR6][R12.64] ;  /* 0x000000060c215981 */ /* 0x0002a8000c1e1500 */
[----:B------:R-:W2:Y:S04]  /*59900*/  @P5 LDG.E.U16 R31, desc[UR6][R14.64] ;  /* 0x000000060e1f5981 */ /* 0x000ea8000c1e1500 */
[----:B0-----:R-:W2:Y:S04]  /*59910*/  LDL.LU R11, [R1+0x2f58] ;  /* 0x002f5800010b7983 */ /* 0x001ea80000300800 */
[----:B------:R-:W2:Y:S04]  /*59920*/  LDL.LU R10, [R1+0x2f60] ;  /* 0x002f6000010a7983 */ /* 0x000ea80000300800 */
[----:B-1----:R-:W4:Y:S04]  /*59930*/  LDL.LU R15, [R1+0x2f5c] ;  /* 0x002f5c00010f7983 */ /* 0x002f280000300800 */
[----:B------:R-:W4:Y:S04]  /*59940*/  LDL.LU R14, [R1+0x2f64] ;  /* 0x002f6400010e7983 */ /* 0x000f280000300800 */
[----:B------:R-:W4:Y:S01]  /*59950*/  LDL R165, [R1+0x23a4] ;  /* 0x0023a40001a57983 */ /* 0x000f220000100800 */
[----:B---3--:R-:W-:-:S02]  /*59960*/  IMAD.MOV.U32 R9, RZ, RZ, R5 ;  /* 0x000000ffff097224 */ /* 0x008fc400078e0005 */
[----:B------:R-:W-:Y:S02]  /*59970*/  IMAD.MOV.U32 R8, RZ, RZ, R4 ;  /* 0x000000ffff087224 */ /* 0x000fe400078e0004 */
[----:B------:R-:W-:Y:S02]  /*59980*/  IMAD.MOV.U32 R13, RZ, RZ, R3 ;  /* 0x000000ffff0d7224 */ /* 0x000fe400078e0003 */
[----:B------:R-:W-:Y:S01]  /*59990*/  IMAD.MOV.U32 R12, RZ, RZ, R2 ;  /* 0x000000ffff0c7224 */ /* 0x000fe200078e0002 */
[----:B------:R-:W3:Y:S04]  /*599a0*/  @P2 LDG.E.U16 R41, desc[UR6][R8.64] ;  /* 0x0000000608292981 */ /* 0x000ee8000c1e1500 */
[----:B------:R-:W3:Y:S04]  /*599b0*/  @P2 LDG.E.U16 R40, desc[UR6][R12.64] ;  /* 0x000000060c282981 */ /* 0x000ee8000c1e1500 */
[----:B--2---:R-:W2:Y:S04]  /*599c0*/  @P2 LDG.E.U16 R0, desc[UR6][R10.64] ;  /* 0x000000060a002981 */ /* 0x004ea8000c1e1500 */
[----:B------:R-:W-:Y:S04]  /*599d0*/  @P5 STL [R1+0x23b8], R34 ;  /* 0x0023b82201005387 */ /* 0x000fe80000100800 */
[----:B------:R-:W-:Y:S04]  /*599e0*/  @P5 STL [R1+0x23bc], R33 ;  /* 0x0023bc2101005387 */ /* 0x000fe80000100800 */
[----:B----4-:R-:W-:Y:S04]  /*599f0*/  @P5 STL [R1+0x23c0], R32 ;  /* 0x0023c02001005387 */ /* 0x010fe80000100800 */
[----:B------:R-:W-:Y:S04]  /*59a00*/  @P5 STL [R1+0x23c4], R31 ;  /* 0x0023c41f01005387 */ /* 0x000fe80000100800 */
[----:B------:R-:W4:Y:S04]  /*59a10*/  LDL.LU R5, [R1+0x2f70] ;  /* 0x002f700001057983 */ /* 0x000f280000300800 */
[----:B------:R-:W4:Y:S04]  /*59a20*/  LDL.LU R4, [R1+0x2f80] ;  /* 0x002f800001047983 */ /* 0x000f280000300800 */
[----:B------:R-:W-:Y:S04]  /*59a30*/  STL.64 [R1+0xbb8], R8 ;  /* 0x000bb80801007387 */ /* 0x000fe80000100a00 */
[----:B------:R-:W-:Y:S04]  /*59a40*/  STL.64 [R1+0xbc0], R12 ;  /* 0x000bc00c01007387 */ /* 0x000fe80000100a00 */
[----:B------:R-:W4:Y:S04]  /*59a50*/  LDL.LU R3, [R1+0x2f74] ;  /* 0x002f740001037983 */ /* 0x000f280000300800 */
[----:B------:R-:W4:Y:S04]  /*59a60*/  LDL.LU R2, [R1+0x2f84] ;  /* 0x002f840001027983 */ /* 0x000f280000300800 */
[----:B------:R-:W4:Y:S04]  /*59a70*/  LDL R29, [R1+0x23a0] ;  /* 0x0023a000011d7983 */ /* 0x000f280000100800 */
[----:B------:R-:W4:Y:S04]  /*59a80*/  LDL R28, [R1+0x239c] ;  /* 0x00239c00011c7983 */ /* 0x000f280000100800 */
[----:B------:R-:W4:Y:S04]  /*59a90*/  LDL R30, [R1+0x2398] ;  /* 0x00239800011e7983 */ /* 0x000f280000100800 */
[----:B------:R-:W-:Y:S04]  /*59aa0*/  STL.64 [R1+0xbd0], R14 ;  /* 0x000bd00e01007387 */ /* 0x000fe80000100a00 */
[----:B------:R0:W-:Y:S04]  /*59ab0*/  STL.64 [R1+0xbc8], R10 ;  /* 0x000bc80a01007387 */ /* 0x0001e80000100a00 */
[----:B------:R-:W4:Y:S04]  /*59ac0*/  @P2 LDG.E.U16 R35, desc[UR6][R14.64] ;  /* 0x000000060e232981 */ /* 0x000f28000c1e1500 */
[----:B0-----:R-:W4:Y:S04]  /*59ad0*/  LDL.LU R10, [R1+0x2f78] ;  /* 0x002f7800010a7983 */ /* 0x001f280000300800 */
[----:B--2---:R0:W-:Y:S04]  /*59ae0*/  @P2 STL [R1+0x23b0], R0 ;  /* 0x0023b00001002387 */ /* 0x0041e80000100800 */
[----:B0-----:R-:W2:Y:S04]  /*59af0*/  LDL.LU R0, [R1+0x2f88] ;  /* 0x002f880001007983 */ /* 0x001ea80000300800 */
[----:B------:R-:W2:Y:S04]  /*59b00*/  LDL.LU R13, [R1+0x2f7c] ;  /* 0x002f7c00010d7983 */ /* 0x000ea80000300800 */
[----:B------:R-:W2:Y:S01]  /*59b10*/  LDL.LU R12, [R1+0x2f8c] ;  /* 0x002f8c00010c7983 */ /* 0x000ea20000300800 */
[----:B------:R-:W-:-:S03]  /*59b20*/  ISETP.GT.AND P4, PT, R6, 0x9f, PT ;  /* 0x0000009f0600780c */ /* 0x000fc60003f84270 */
[----:B------:R-:W2:Y:S04]  /*59b30*/  LDL R31, [R1+0x2394] ;  /* 0x00239400011f7983 */ /* 0x000ea80000100800 */
[----:B------:R-:W2:Y:S04]  /*59b40*/  LDL R32, [R1+0x2390] ;  /* 0x0023900001207983 */ /* 0x000ea80000100800 */
[----:B------:R-:W2:Y:S04]  /*59b50*/  LDL R33, [R1+0x238c] ;  /* 0x00238c0001217983 */ /* 0x000ea80000100800 */
[----:B---3--:R-:W-:Y:S01]  /*59b60*/  @P2 STL [R1+0x23a8], R41 ;  /* 0x0023a82901002387 */ /* 0x008fe20000100800 */
[----:B----4-:R-:W-:Y:S01]  /*59b70*/  MOV R8, R2 ;  /* 0x0000000200087202 */ /* 0x010fe20000000f00 */
[----:B------:R-:W-:-:S02]  /*59b80*/  IMAD.MOV.U32 R9, RZ, RZ, R3 ;  /* 0x000000ffff097224 */ /* 0x000fc400078e0003 */
[----:B------:R0:W-:Y:S04]  /*59b90*/  @P2 STL [R1+0x23ac], R40 ;  /* 0x0023ac2801002387 */ /* 0x0001e80000100800 */
[----:B------:R1:W-:Y:S04]  /*59ba0*/  @P2 STL [R1+0x23b4], R35 ;  /* 0x0023b42301002387 */ /* 0x0003e80000100800 */
[----:B------:R-:W3:Y:S01]  /*59bb0*/  @P4 LDG.E.U16 R30, desc[UR6][R4.64] ;  /* 0x00000006041e4981 */ /* 0x000ee2000c1e1500 */
[----:B------:R-:W-:-:S03]  /*59bc0*/  IMAD.MOV.U32 R11, RZ, RZ, R10 ;  /* 0x000000ffff0b7224 */ /* 0x000fc600078e000a */
[----:B------:R-:W4:Y:S04]  /*59bd0*/  @P4 LDG.E.U16 R28, desc[UR6][R8.64] ;  /* 0x00000006081c4981 */ /* 0x000f28000c1e1500 */
[----:B0-----:R-:W4:Y:S04]  /*59be0*/  LDL R40, [R1+0x2388] ;  /* 0x0023880001287983 */ /* 0x001f280000100800 */
[----:B------:R-:W4:Y:S04]  /*59bf0*/  LDL.LU R3, [R1+0x2f90] ;  /* 0x002f900001037983 */ /* 0x000f280000300800 */
[----:B------:R-:W-:Y:S04]  /*59c00*/  STL.64 [R1+0xb98], R4 ;  /* 0x000b980401007387 */ /* 0x000fe80000100a00 */
[----:B------:R-:W4:Y:S04]  /*59c10*/  LDL.LU R2, [R1+0x2fac] ;  /* 0x002fac0001027983 */ /* 0x000f280000300800 */
[----:B------:R-:W-:Y:S04]  /*59c20*/  STL.64 [R1+0xba0], R8 ;  /* 0x000ba00801007387 */ /* 0x000fe80000100a00 */
[----:B------:R-:W4:Y:S04]  /*59c30*/  LDL R34, [R1+0x2384] ;  /* 0x0023840001227983 */ /* 0x000f280000100800 */
[----:B-1----:R-:W4:Y:S04]  /*59c40*/  LDL R35, [R1+0x2380] ;  /* 0x0023800001237983 */ /* 0x002f280000100800 */
[----:B------:R-:W4:Y:S01]  /*59c50*/  LDL R41, [R1+0x2378] ;  /* 0x0023780001297983 */ /* 0x000f220000100800 */
[----:B--2---:R-:W-:-:S03]  /*59c60*/  IMAD.MOV.U32 R10, RZ, RZ, R0 ;  /* 0x000000ffff0a7224 */ /* 0x004fc600078e0000 */
[----:B------:R0:W2:Y:S04]  /*59c70*/  @P4 LDG.E.U16 R165, desc[UR6][R12.64] ;  /* 0x000000060ca54981 */ /* 0x0000a8000c1e1500 */
[----:B------:R-:W2:Y:S04]  /*59c80*/  @P4 LDG.E.U16 R29, desc[UR6][R10.64] ;  /* 0x000000060a1d4981 */ /* 0x000ea8000c1e1500 */
[----:B------:R-:W2:Y:S04]  /*59c90*/  LDL R0, [R1+0x237c] ;  /* 0x00237c0001007983 */ /* 0x000ea80000100800 */
[----:B------:R-:W-:Y:S04]  /*59ca0*/  STL.64 [R1+0xba8], R10 ;  /* 0x000ba80a01007387 */ /* 0x000fe80000100a00 */
        /* <DEDUP_REMOVED lines=8> */
[----:B---3--:R-:W-:Y:S04]  /*59d30*/  @P4 STL [R1+0x2398], R30 ;  /* 0x0023981e01004387 */ /* 0x008fe80000100800 */
[----:B----4-:R-:W-:Y:S01]  /*59d40*/  @P4 STL [R1+0x239c], R28 ;  /* 0x00239c1c01004387 */ /* 0x010fe20000100800 */
[----:B0-----:R-:W-:Y:S02]  /*59d50*/  IMAD.MOV.U32 R13, RZ, RZ, R3 ;  /* 0x000000ffff0d7224 */ /* 0x001fe400078e0003 */
[----:B------:R-:W-:-:S05]  /*59d60*/  IMAD.MOV.U32 R12, RZ, RZ, R2 ;  /* 0x000000ffff0c7224 */ /* 0x000fca00078e0002 */
[----:B------:R-:W3:Y:S04]  /*59d70*/  @P5 LDG.E.U16 R40, desc[UR6][R12.64] ;  /* 0x000000060c285981 */ /* 0x000ee8000c1e1500 */
[----:B--2---:R0:W-:Y:S04]  /*59d80*/  @P4 STL [R1+0x23a0], R29 ;  /* 0x0023a01d01004387 */ /* 0x0041e80000100800 */
[----:B------:R-:W-:Y:S04]  /*59d90*/  @P4 STL [R1+0x23a4], R165 ;  /* 0x0023a4a501004387 */ /* 0x000fe80000100800 */
[----:B------:R-:W2:Y:S04]  /*59da0*/  LDL.LU R9, [R1+0x2fb0] ;  /* 0x002fb00001097983 */ /* 0x000ea80000300800 */
[----:B------:R-:W2:Y:S04]  /*59db0*/  LDL.LU R8, [R1+0x2fc8] ;  /* 0x002fc80001087983 */ /* 0x000ea80000300800 */
[----:B------:R-:W4:Y:S04]  /*59dc0*/  LDL.LU R11, [R1+0x2fb4] ;  /* 0x002fb400010b7983 */ /* 0x000f280000300800 */
[----:B------:R1:W-:Y:S04]  /*59dd0*/  STL.64 [R1+0xb78], R12 ;  /* 0x000b780c01007387 */ /* 0x0003e80000100a00 */
[----:B------:R-:W4:Y:S04]  /*59de0*/  LDL.LU R10, [R1+0x2fcc] ;  /* 0x002fcc00010a7983 */ /* 0x000f280000300800 */
[----:B------:R-:W1:Y:S04]  /*59df0*/  LDL.LU R5, [R1+0x2fb8] ;  /* 0x002fb80001057983 */ /* 0x000e680000300800 */
[----:B------:R-:W4:Y:S04]  /*59e00*/  LDL.LU R4, [R1+0x2fc0] ;  /* 0x002fc00001047983 */ /* 0x000f280000300800 */
[----:B------:R-:W4:Y:S04]  /*59e10*/  LDL.LU R3, [R1+0x2fbc] ;  /* 0x002fbc0001037983 */ /* 0x000f280000300800 */
[----:B------:R-:W4:Y:S04]  /*59e20*/  LDL.LU R2, [R1+0x2fc4] ;  /* 0x002fc40001027983 */ /* 0x000f280000300800 */
[----:B------:R-:W4:Y:S04]  /*59e30*/  @P5 LDG.E.U16 R33, desc[UR6][R14.64] ;  /* 0x000000060e215981 */ /* 0x000f28000c1e1500 */
[----:B------:R-:W4:Y:S04]  /*59e40*/  @P5 LDG.E.U16 R32, desc[UR6][R18.64] ;  /* 0x0000000612205981 */ /* 0x000f28000c1e1500 */
[----:B------:R-:W4:Y:S01]  /*59e50*/  @P5 LDG.E.U16 R31, desc[UR6][R22.64] ;  /* 0x00000006161f5981 */ /* 0x000f22000c1e1500 */
[----:B------:R-:W-:-:S03]  /*59e60*/  ISETP.GT.AND P2, PT, R6, 0xa1, PT ;  /* 0x000000a10600780c */ /* 0x000fc60003f44270 */
[----:B------:R-:W-:Y:S04]  /*59e70*/  STL.64 [R1+0xb90], R22 ;  /* 0x000b901601007387 */ /* 0x000fe80000100a00 */
[----:B------:R-:W-:Y:S04]  /*59e80*/  STL.64 [R1+0xb80], R14 ;  /* 0x000b800e01007387 */ /* 0x000fe80000100a00 */
[----:B------:R-:W-:Y:S04]  /*59e90*/  STL.64 [R1+0xb88], R18 ;  /* 0x000b881201007387 */ /* 0x000fe80000100a00 */
[----:B0-----:R-:W4:Y:S04]  /*59ea0*/  LDL R29, [R1+0x2374] ;  /* 0x00237400011d7983 */ /* 0x001f280000100800 */
[----:B------:R-:W4:Y:S04]  /*59eb0*/  LDL R28, [R1+0x2370] ;  /* 0x00237000011c7983 */ /* 0x000f280000100800 */
[----:B------:R-:W4:Y:S04]  /*59ec0*/  LDL R30, [R1+0x236c] ;  /* 0x00236c00011e7983 */ /* 0x000f280000100800 */
[----:B---3--:R0:W-:Y:S04]  /*59ed0*/  @P5 STL [R1+0x2388], R40 ;  /* 0x0023882801005387 */ /* 0x0081e80000100800 */
[----:B--2---:R-:W2:Y:S04]  /*59ee0*/  @P2 LDG.E.U16 R41, desc[UR6][R8.64] ;  /* 0x0000000608292981 */ /* 0x004ea8000c1e1500 */
[----:B----4-:R-:W3:Y:S01]  /*59ef0*/  @P2 LDG.E.U16 R0, desc[UR6][R10.64] ;  /* 0x000000060a002981 */ /* 0x010ee2000c1e1500 */
[----:B-1----:R-:W-:-:S02]  /*59f00*/  IMAD.MOV.U32 R13, RZ, RZ, R5 ;  /* 0x000000ffff0d7224 */ /* 0x002fc400078e0005 */
[----:B------:R-:W-:Y:S01]  /*59f10*/  IMAD.MOV.U32 R12, RZ, RZ, R4 ;  /* 0x000000ffff0c7224 */ /* 0x000fe200078e0004 */
[----:B------:R-:W4:Y:S04]  /*59f20*/  @P2 LDG.E.U16 R34, desc[UR6][R2.64] ;  /* 0x0000000602222981 */ /* 0x000f28000c1e1500 */
[----:B------:R-:W-:Y:S04]  /*59f30*/  @P5 STL [R1+0x238c], R33 ;  /* 0x00238c2101005387 */ /* 0x000fe80000100800 */
[----:B------:R-:W-:Y:S04]  /*59f40*/  @P5 STL [R1+0x2390], R32 ;  /* 0x0023902001005387 */ /* 0x000fe80000100800 */
[----:B------:R-:W-:Y:S04]  /*59f50*/  @P5 STL [R1+0x2394], R31 ;  /* 0x0023941f01005387 */ /* 0x000fe80000100800 */
[----:B------:R-:W2:Y:S04]  /*59f60*/  @P2 LDG.E.U16 R35, desc[UR6][R12.64] ;  /* 0x000000060c232981 */ /* 0x000ea8000c1e1500 */
[----:B0-----:R-:W3:Y:S04]  /*59f70*/  LDL R40, [R1+0x2368] ;  /* 0x0023680001287983 */ /* 0x001ee80000100800 */
[----:B------:R-:W-:Y:S04]  /*59f80*/  STL.64 [R1+0xb58], R8 ;  /* 0x000b580801007387 */ /* 0x000fe80000100a00 */
[----:B------:R-:W-:Y:S04]  /*59f90*/  STL.64 [R1+0xb60], R10 ;  /* 0x000b600a01007387 */ /* 0x000fe80000100a00 */
[----:B------:R-:W-:Y:S04]  /*59fa0*/  STL.64 [R1+0xb68], R12 ;  /* 0x000b680c01007387 */ /* 0x000fe80000100a00 */
[----:B------:R0:W-:Y:S04]  /*59fb0*/  STL.64 [R1+0xb70], R2 ;  /* 0x000b700201007387 */ /* 0x0001e80000100a00 */
        /* <DEDUP_REMOVED lines=8> */
[----:B------:R-:W3:Y:S04]  /*5a040*/  LDL R31, [R1+0x2364] ;  /* 0x00236400011f7983 */ /* 0x000ee80000100800 */
[----:B------:R-:W3:Y:S04]  /*5a050*/  LDL R32, [R1+0x2360] ;  /* 0x0023600001207983 */ /* 0x000ee80000100800 */
[----:B------:R-:W3:Y:S01]  /*5a060*/  LDL R33, [R1+0x235c] ;  /* 0x00235c0001217983 */ /* 0x000ee20000100800 */
[----:B------:R-:W-:-:S03]  /*5a070*/  ISETP.GT.AND P4, PT, R6, 0xa2, PT ;  /* 0x000000a20600780c */ /* 0x000fc60003f84270 */
[----:B----4-:R0:W-:Y:S04]  /*5a080*/  @P2 STL [R1+0x2384], R34 ;  /* 0x0023842201002387 */ /* 0x0101e80000100800 */
[----:B0-----:R-:W4:Y:S04]  /*5a090*/  LDL R34, [R1+0x2358] ;  /* 0x0023580001227983 */ /* 0x001f280000100800 */
[----:B--2---:R0:W-:Y:S04]  /*5a0a0*/  @P2 STL [R1+0x2380], R35 ;  /* 0x0023802301002387 */ /* 0x0041e80000100800 */
[----:B0-----:R-:W2:Y:S04]  /*5a0b0*/  LDL R35, [R1+0x2354] ;  /* 0x0023540001237983 */ /* 0x001ea80000100800 */
[----:B---3--:R0:W-:Y:S04]  /*5a0c0*/  @P2 STL [R1+0x237c], R0 ;  /* 0x00237c0001002387 */ /* 0x0081e80000100800 */
[----:B------:R-:W3:Y:S04]  /*5a0d0*/  @P4 LDG.E.U16 R40, desc[UR6][R2.64] ;  /* 0x0000000602284981 */ /* 0x000ee8000c1e1500 */
[----:B------:R-:W2:Y:S04]  /*5a0e0*/  @P4 LDG.E.U16 R30, desc[UR6][R4.64] ;  /* 0x00000006041e4981 */ /* 0x000ea8000c1e1500 */
[----:B------:R-:W4:Y:S04]  /*5a0f0*/  @P4 LDG.E.U16 R28, desc[UR6][R12.64] ;  /* 0x000000060c1c4981 */ /* 0x000f28000c1e1500 */
[----:B------:R-:W4:Y:S04]  /*5a100*/  @P4 LDG.E.U16 R29, desc[UR6][R14.64] ;  /* 0x000000060e1d4981 */ /* 0x000f28000c1e1500 */
[----:B0-----:R-:W4:Y:S04]  /*5a110*/  LDL R0, [R1+0x2350] ;  /* 0x0023500001007983 */ /* 0x001f280000100800 */
[----:B------:R0:W-:Y:S04]  /*5a120*/  @P2 STL [R1+0x2378], R41 ;  /* 0x0023782901002387 */ /* 0x0001e80000100800 */
[----:B0-----:R-:W4:Y:S04]  /*5a130*/  LDL R41, [R1+0x234c] ;  /* 0x00234c0001297983 */ /* 0x001f280000100800 */
[----:B------:R-:W4:Y:S04]  /*5a140*/  LDL.LU R11, [R1+0x2ff0] ;  /* 0x002ff000010b7983 */ /* 0x000f280000300800 */
[----:B------:R-:W4:Y:S04]  /*5a150*/  LDL.LU R10, [R1+0x300c] ;  /* 0x00300c00010a7983 */ /* 0x000f280000300800 */
[----:B------:R-:W-:Y:S04]  /*5a160*/  STL.64 [R1+0xb38], R2 ;  /* 0x000b380201007387 */ /* 0x000fe80000100a00 */
[----:B------:R0:W-:Y:S04]  /*5a170*/  STL.64 [R1+0xb40], R4 ;  /* 0x000b400401007387 */ /* 0x0001e80000100a00 */
[----:B------:R-:W4:Y:S04]  /*5a180*/  LDL.LU R9, [R1+0x2ff4] ;  /* 0x002ff40001097983 */ /* 0x000f280000300800 */
[----:B------:R-:W4:Y:S04]  /*5a190*/  LDL.LU R8, [R1+0x3000] ;  /* 0x0030000001087983 */ /* 0x000f280000300800 */
[----:B------:R-:W-:Y:S04]  /*5a1a0*/  STL.64 [R1+0xb50], R14 ;  /* 0x000b500e01007387 */ /* 0x000fe80000100a00 */
[----:B------:R1:W-:Y:S04]  /*5a1b0*/  STL.64 [R1+0xb48], R12 ;  /* 0x000b480c01007387 */ /* 0x0003e80000100a00 */
[----:B------:R-:W4:Y:S04]  /*5a1c0*/  LDL.LU R19, [R1+0x2ff8] ;  /* 0x002ff80001137983 */ /* 0x000f280000300800 */
[----:B------:R-:W4:Y:S04]  /*5a1d0*/  LDL.LU R18, [R1+0x3004] ;  /* 0x0030040001127983 */ /* 0x000f280000300800 */
[----:B------:R-:W4:Y:S04]  /*5a1e0*/  LDL.LU R23, [R1+0x2ffc] ;  /* 0x002ffc0001177983 */ /* 0x000f280000300800 */
[----:B------:R-:W4:Y:S01]  /*5a1f0*/  LDL.LU R22, [R1+0x3008] ;  /* 0x0030080001167983 */ /* 0x000f220000300800 */
[----:B------:R-:W-:-:S03]  /*5a200*/  ISETP.GT.AND P5, PT, R6, 0xa3, PT ;  /* 0x000000a30600780c */ /* 0x000fc60003fa4270 */
[----:B0-----:R-:W4:Y:S04]  /*5a210*/  LDL.LU R5, [R1+0x3010] ;  /* 0x0030100001057983 */ /* 0x001f280000300800 */
[----:B------:R-:W4:Y:S04]  /*5a220*/  LDL.LU R4, [R1+0x3028] ;  /* 0x0030280001047983 */ /* 0x000f280000300800 */
[----:B------:R-:W4:Y:S04]  /*5a230*/  LDL.LU R3, [R1+0x3014] ;  /* 0x0030140001037983 */ /* 0x000f280000300800 */
[----:B------:R-:W4:Y:S04]  /*5a240*/  LDL.LU R2, [R1+0x302c] ;  /* 0x00302c0001027983 */ /* 0x000f280000300800 */
[----:B---3--:R0:W-:Y:S04]  /*5a250*/  @P4 STL [R1+0x2368], R40 ;  /* 0x0023682801004387 */ /* 0x0081e80000100800 */
[----:B--2---:R-:W-:Y:S04]  /*5a260*/  @P4 STL [R1+0x236c], R30 ;  /* 0x00236c1e01004387 */ /* 0x004fe80000100800 */
[----:B----4-:R-:W-:Y:S04]  /*5a270*/  @P4 STL [R1+0x2370], R28 ;  /* 0x0023701c01004387 */ /* 0x010fe80000100800 */
[----:B------:R2:W-:Y:S01]  /*5a280*/  @P4 STL [R1+0x2374], R29 ;  /* 0x0023741d01004387 */ /* 0x0005e20000100800 */
[----:B-1----:R-:W-:-:S02]  /*5a290*/  IMAD.MOV.U32 R13, RZ, RZ, R11 ;  /* 0x000000ffff0d7224 */ /* 0x002fc400078e000b */
[----:B------:R-:W-:Y:S02]  /*5a2a0*/  IMAD.MOV.U32 R12, RZ, RZ, R10 ;  /* 0x000000ffff0c7224 */ /* 0x000fe400078e000a */
[----:B------:R-:W-:Y:S02]  /*5a2b0*/  IMAD.MOV.U32 R15, RZ, RZ, R9 ;  /* 0x000000ffff0f7224 */ /* 0x000fe400078e0009 */
[----:B------:R-:W-:Y:S01]  /*5a2c0*/  IMAD.MOV.U32 R14, RZ, RZ, R8 ;  /* 0x000000ffff0e7224 */ /* 0x000fe200078e0008 */
[----:B------:R-:W3:Y:S04]  /*5a2d0*/  @P5 LDG.E.U16 R34, desc[UR6][R12.64] ;  /* 0x000000060c225981 */ /* 0x000ee8000c1e1500 */
[----:B------:R-:W4:Y:S04]  /*5a2e0*/  LDL.LU R9, [R1+0x3018] ;  /* 0x0030180001097983 */ /* 0x000f280000300800 */
[----:B------:R-:W2:Y:S04]  /*5a2f0*/  @P5 LDG.E.U16 R33, desc[UR6][R14.64] ;  /* 0x000000060e215981 */ /* 0x000ea8000c1e1500 */
[----:B------:R-:W4:Y:S04]  /*5a300*/  @P5 LDG.E.U16 R32, desc[UR6][R18.64] ;  /* 0x0000000612205981 */ /* 0x000f28000c1e1500 */
[----:B------:R-:W4:Y:S04]  /*5a310*/  LDL.LU R8, [R1+0x3020] ;  /* 0x0030200001087983 */ /* 0x000f280000300800 */
[----:B------:R-:W4:Y:S04]  /*5a320*/  @P5 LDG.E.U16 R31, desc[UR6][R22.64] ;  /* 0x00000006161f5981 */ /* 0x000f28000c1e1500 */
[----:B------:R-:W-:Y:S04]  /*5a330*/  STL.64 [R1+0xb18], R12 ;  /* 0x000b180c01007387 */ /* 0x000fe80000100a00 */
[----:B------:R-:W-:Y:S04]  /*5a340*/  STL.64 [R1+0xb20], R14 ;  /* 0x000b200e01007387 */ /* 0x000fe80000100a00 */
[----:B------:R-:W4:Y:S04]  /*5a350*/  LDL.LU R11, [R1+0x301c] ;  /* 0x00301c00010b7983 */ /* 0x000f280000300800 */
[----:B------:R-:W4:Y:S04]  /*5a360*/  LDL.LU R10, [R1+0x3024] ;  /* 0x00302400010a7983 */ /* 0x000f280000300800 */
[----:B0-----:R-:W4:Y:S01]  /*5a370*/  LDL R40, [R1+0x2348] ;  /* 0x0023480001287983 */ /* 0x001f220000100800 */
[----:B------:R-:W-:-:S03]  /*5a380*/  ISETP.GT.AND P2, PT, R6, 0xa4, PT ;  /* 0x000000a40600780c */ /* 0x000fc60003f44270 */
[----:B------:R-:W-:Y:S04]  /*5a390*/  STL.64 [R1+0xb30], R22 ;  /* 0x000b301601007387 */ /* 0x000fe80000100a00 */
[----:B------:R-:W-:Y:S04]  /*5a3a0*/  STL.64 [R1+0xb28], R18 ;  /* 0x000b281201007387 */ /* 0x000fe80000100a00 */
[----:B------:R-:W4:Y:S04]  /*5a3b0*/  LDL R165, [R1+0x2344] ;  /* 0x0023440001a57983 */ /* 0x000f280000100800 */
[----:B------:R-:W4:Y:S04]  /*5a3c0*/  @P2 LDG.E.U16 R41, desc[UR6][R2.64] ;  /* 0x0000000602292981 */ /* 0x000f28000c1e1500 */
[----:B---3--:R-:W-:Y:S04]  /*5a3d0*/  @P5 STL [R1+0x2358], R34 ;  /* 0x0023582201005387 */ /* 0x008fe80000100800 */
[----:B--2---:R-:W-:Y:S04]  /*5a3e0*/  @P5 STL [R1+0x235c], R33 ;  /* 0x00235c2101005387 */ /* 0x004fe80000100800 */
[----:B----4-:R-:W-:Y:S04]  /*5a3f0*/  @P5 STL [R1+0x2360], R32 ;  /* 0x0023602001005387 */ /* 0x010fe80000100800 */
[----:B------:R-:W2:Y:S04]  /*5a400*/  @P2 LDG.E.U16 R0, desc[UR6][R8.64] ;  /* 0x0000000608002981 */ /* 0x000ea8000c1e1500 */
[----:B------:R-:W-:Y:S04]  /*5a410*/  @P5 STL [R1+0x2364], R31 ;  /* 0x0023641f01005387 */ /* 0x000fe80000100800 */
[----:B------:R-:W3:Y:S04]  /*5a420*/  LDL R29, [R1+0x2340] ;  /* 0x00234000011d7983 */ /* 0x000ee80000100800 */
[----:B------:R-:W4:Y:S04]  /*5a430*/  LDL R28, [R1+0x233c] ;  /* 0x00233c00011c7983 */ /* 0x000f280000100800 */
[----:B------:R-:W-:Y:S04]  /*5a440*/  STL.64 [R1+0xaf8], R4 ;  /* 0x000af80401007387 */ /* 0x000fe80000100a00 */
[----:B------:R0:W-:Y:S04]  /*5a450*/  STL.64 [R1+0xb00], R2 ;  /* 0x000b000201007387 */ /* 0x0001e80000100a00 */
[----:B------:R-:W2:Y:S04]  /*5a460*/  LDL R30, [R1+0x2338] ;  /* 0x00233800011e7983 */ /* 0x000ea80000100800 */
[----:B------:R-:W2:Y:S04]  /*5a470*/  @P2 LDG.E.U16 R35, desc[UR6][R10.64] ;  /* 0x000000060a232981 */ /* 0x000ea8000c1e1500 */
[----:B------:R-:W-:Y:S04]  /*5a480*/  STL.64 [R1+0xb10], R10 ;  /* 0x000b100a01007387 */ /* 0x000fe80000100a00 */
[----:B------:R1:W-:Y:S04]  /*5a490*/  STL.64 [R1+0xb08], R8 ;  /* 0x000b080801007387 */ /* 0x0003e80000100a00 */
[----:B------:R-:W3:Y:S04]  /*5a4a0*/  @P2 LDG.E.U16 R40, desc[UR6][R4.64] ;  /* 0x0000000604282981 */ /* 0x000ee8000c1e1500 */
[----:B0-----:R-:W3:Y:S04]  /*5a4b0*/  LDL.LU R3, [R1+0x3030] ;  /* 0x0030300001037983 */ /* 0x001ee80000300800 */
[----:B------:R-:W3:Y:S04]  /*5a4c0*/  LDL.LU R2, [R1+0x3040] ;  /* 0x0030400001027983 */ /* 0x000ee80000300800 */
[----:B-1----:R-:W4:Y:S04]  /*5a4d0*/  LDL.LU R9, [R1+0x3034] ;  /* 0x0030340001097983 */ /* 0x002f280000300800 */
        /* <DEDUP_REMOVED lines=8> */
[----:B------:R0:W-:Y:S01]  /*5a560*/  @P2 STL [R1+0x234c], R41 ;  /* 0x00234c2901002387 */ /* 0x0001e20000100800 */
[----:B------:R-:W-:-:S03]  /*5a570*/  ISETP.GT.AND P4, PT, R6, 0xa5, PT ;  /* 0x000000a50600780c */ /* 0x000fc60003f84270 */
[----:B------:R-:W4:Y:S04]  /*5a580*/  LDL R34, [R1+0x2324] ;  /* 0x0023240001227983 */ /* 0x000f280000100800 */
[----:B0-----:R-:W4:Y:S04]  /*5a590*/  LDL R41, [R1+0x2328] ;  /* 0x0023280001297983 */ /* 0x001f280000100800 */
[----:B--2---:R0:W-:Y:S04]  /*5a5a0*/  @P2 STL [R1+0x2354], R35 ;  /* 0x0023542301002387 */ /* 0x0041e80000100800 */
[----:B0-----:R-:W2:Y:S04]  /*5a5b0*/  LDL R35, [R1+0x2320] ;  /* 0x0023200001237983 */ /* 0x001ea80000100800 */
[----:B------:R0:W-:Y:S04]  /*5a5c0*/  @P2 STL [R1+0x2350], R0 ;  /* 0x0023500001002387 */ /* 0x0001e80000100800 */
[----:B---3--:R-:W3:Y:S04]  /*5a5d0*/  @P4 LDG.E.U16 R30, desc[UR6][R2.64] ;  /* 0x00000006021e4981 */ /* 0x008ee8000c1e1500 */
[----:B----4-:R-:W4:Y:S04]  /*5a5e0*/  @P4 LDG.E.U16 R28, desc[UR6][R8.64] ;  /* 0x00000006081c4981 */ /* 0x010f28000c1e1500 */
[----:B------:R-:W2:Y:S04]  /*5a5f0*/  @P4 LDG.E.U16 R29, desc[UR6][R10.64] ;  /* 0x000000060a1d4981 */ /* 0x000ea8000c1e1500 */
[----:B------:R-:W2:Y:S04]  /*5a600*/  @P4 LDG.E.U16 R165, desc[UR6][R12.64] ;  /* 0x000000060ca54981 */ /* 0x000ea8000c1e1500 */
[----:B0-----:R-:W2:Y:S04]  /*5a610*/  LDL R0, [R1+0x231c] ;  /* 0x00231c0001007983 */ /* 0x001ea80000100800 */
[----:B------:R0:W-:Y:S04]  /*5a620*/  @P2 STL [R1+0x2348], R40 ;  /* 0x0023482801002387 */ /* 0x0001e80000100800 */
[----:B0-----:R-:W2:Y:S04]  /*5a630*/  LDL R40, [R1+0x2318] ;  /* 0x0023180001287983 */ /* 0x001ea80000100800 */
[----:B------:R-:W2:Y:S04]  /*5a640*/  LDL.LU R5, [R1+0x3050] ;  /* 0x0030500001057983 */ /* 0x000ea80000300800 */
[----:B------:R-:W2:Y:S04]  /*5a650*/  LDL.LU R4, [R1+0x306c] ;  /* 0x00306c0001047983 */ /* 0x000ea80000300800 */
[----:B------:R0:W-:Y:S04]  /*5a660*/  STL.64 [R1+0xad8], R2 ;  /* 0x000ad80201007387 */ /* 0x0001e80000100a00 */
[----:B------:R-:W-:Y:S04]  /*5a670*/  STL.64 [R1+0xae0], R8 ;  /* 0x000ae00801007387 */ /* 0x000fe80000100a00 */
        /* <DEDUP_REMOVED lines=21> */
[----:B------:R-:W3:Y:S04]  /*5a7d0*/  @P5 LDG.E.U16 R33, desc[UR6][R14.64] ;  /* 0x000000060e215981 */ /* 0x000ee8000c1e1500 */
[----:B------:R-:W3:Y:S04]  /*5a7e0*/  @P5 LDG.E.U16 R32, desc[UR6][R18.64] ;  /* 0x0000000612205981 */ /* 0x000ee8000c1e1500 */
[----:B------:R-:W3:Y:S04]  /*5a7f0*/  @P5 LDG.E.U16 R31, desc[UR6][R22.64] ;  /* 0x00000006161f5981 */ /* 0x000ee8000c1e1500 */
[----:B------:R-:W-:Y:S04]  /*5a800*/  STL.64 [R1+0xab8], R12 ;  /* 0x000ab80c01007387 */ /* 0x000fe80000100a00 */
[----:B------:R-:W3:Y:S04]  /*5a810*/  LDL.LU R8, [R1+0x3080] ;  /* 0x0030800001087983 */ /* 0x000ee80000300800 */
[----:B------:R-:W3:Y:S04]  /*5a820*/  LDL.LU R11, [R1+0x307c] ;  /* 0x00307c00010b7983 */ /* 0x000ee80000300800 */
[----:B------:R-:W3:Y:S04]  /*5a830*/  LDL.LU R10, [R1+0x3084] ;  /* 0x00308400010a7983 */ /* 0x000ee80000300800 */
[----:B------:R-:W-:Y:S04]  /*5a840*/  STL.64 [R1+0xad0], R22 ;  /* 0x000ad01601007387 */ /* 0x000fe80000100a00 */
[----:B------:R-:W-:Y:S04]  /*5a850*/  STL.64 [R1+0xac0], R14 ;  /* 0x000ac00e01007387 */ /* 0x000fe80000100a00 */
[----:B------:R-:W-:Y:S01]  /*5a860*/  STL.64 [R1+0xac8], R18 ;  /* 0x000ac81201007387 */ /* 0x000fe20000100a00 */
[----:B------:R-:W-:-:S13]  /*5a870*/  ISETP.GT.AND P2, PT, R6, 0xa7, PT ;  /* 0x000000a70600780c */ /* 0x000fda0003f44270 */
[----:B------:R-:W3:Y:S04]  /*5a880*/  @P2 LDG.E.U16 R40, desc[UR6][R2.64] ;  /* 0x0000000602282981 */ /* 0x000ee8000c1e1500 */
[----:B--2---:R-:W2:Y:S04]  /*5a890*/  @P2 LDG.E.U16 R0, desc[UR6][R4.64] ;  /* 0x0000000604002981 */ /* 0x004ea8000c1e1500 */
[----:B----4-:R0:W-:Y:S04]  /*5a8a0*/  @P5 STL [R1+0x2328], R41 ;  /* 0x0023282901005387 */ /* 0x0101e80000100800 */
[----:B---3--:R1:W-:Y:S04]  /*5a8b0*/  @P5 STL [R1+0x232c], R33 ;  /* 0x00232c2101005387 */ /* 0x0083e80000100800 */
[----:B------:R3:W-:Y:S04]  /*5a8c0*/  @P5 STL [R1+0x2330], R32 ;  /* 0x0023302001005387 */ /* 0x0007e80000100800 */
[----:B------:R-:W-:Y:S04]  /*5a8d0*/  @P5 STL [R1+0x2334], R31 ;  /* 0x0023341f01005387 */ /* 0x000fe80000100800 */
[----:B------:R-:W4:Y:S04]  /*5a8e0*/  @P2 LDG.E.U16 R35, desc[UR6][R8.64] ;  /* 0x0000000608232981 */ /* 0x000f28000c1e1500 */
[----:B------:R-:W4:Y:S04]  /*5a8f0*/  @P2 LDG.E.U16 R34, desc[UR6][R10.64] ;  /* 0x000000060a222981 */ /* 0x000f28000c1e1500 */
[----:B0-----:R-:W4:Y:S04]  /*5a900*/  LDL R41, [R1+0x230c] ;  /* 0x00230c0001297983 */ /* 0x001f280000100800 */
[----:B-1----:R-:W4:Y:S04]  /*5a910*/  LDL R33, [R1+0x2310] ;  /* 0x0023100001217983 */ /* 0x002f280000100800 */
[----:B---3--:R-:W3:Y:S04]  /*5a920*/  LDL R32, [R1+0x2314] ;  /* 0x0023140001207983 */ /* 0x008ee80000100800 */
[----:B------:R0:W-:Y:S04]  /*5a930*/  STL.64 [R1+0xa98], R2 ;  /* 0x000a980201007387 */ /* 0x0001e80000100a00 */
[----:B------:R-:W3:Y:S04]  /*5a940*/  LDL R30, [R1+0x2308] ;  /* 0x00230800011e7983 */ /* 0x000ee80000100800 */
[----:B------:R1:W-:Y:S04]  /*5a950*/  STL.64 [R1+0xaa0], R4 ;  /* 0x000aa00401007387 */ /* 0x0003e80000100a00 */
[----:B------:R0:W-:Y:S04]  /*5a960*/  STL.64 [R1+0xab0], R10 ;  /* 0x000ab00a01007387 */ /* 0x0001e80000100a00 */
        /* <DEDUP_REMOVED lines=18> */
[----:B--2---:R0:W-:Y:S04]  /*5aa90*/  @P2 STL [R1+0x231c], R0 ;  /* 0x00231c0001002387 */ /* 0x0041e80000100800 */
[----:B0-----:R-:W2:Y:S04]  /*5aaa0*/  LDL R0, [R1+0x2304] ;  /* 0x0023040001007983 */ /* 0x001ea80000100800 */
[----:B----4-:R0:W-:Y:S04]  /*5aab0*/  @P2 STL [R1+0x2324], R34 ;  /* 0x0023242201002387 */ /* 0x0101e80000100800 */
[----:B0-----:R-:W4:Y:S04]  /*5aac0*/  LDL R34, [R1+0x2300] ;  /* 0x0023000001227983 */ /* 0x001f280000100800 */
[----:B---3--:R-:W3:Y:S04]  /*5aad0*/  @P4 LDG.E.U16 R41, desc[UR6][R14.64] ;  /* 0x000000060e294981 */ /* 0x008ee8000c1e1500 */
[----:B------:R-:W3:Y:S04]  /*5aae0*/  @P4 LDG.E.U16 R30, desc[UR6][R12.64] ;  /* 0x000000060c1e4981 */ /* 0x000ee8000c1e1500 */
[----:B------:R-:W3:Y:S04]  /*5aaf0*/  @P4 LDG.E.U16 R33, desc[UR6][R18.64] ;  /* 0x0000000612214981 */ /* 0x000ee8000c1e1500 */
[----:B------:R0:W3:Y:S04]  /*5ab00*/  @P4 LDG.E.U16 R32, desc[UR6][R22.64] ;  /* 0x0000000616204981 */ /* 0x0000e8000c1e1500 */
[----:B------:R1:W-:Y:S04]  /*5ab10*/  @P2 STL [R1+0x2320], R35 ;  /* 0x0023202301002387 */ /* 0x0003e80000100800 */
[----:B-1----:R-:W3:Y:S04]  /*5ab20*/  LDL R35, [R1+0x22fc] ;  /* 0x0022fc0001237983 */ /* 0x002ee80000100800 */
[----:B------:R1:W-:Y:S04]  /*5ab30*/  @P2 STL [R1+0x2318], R40 ;  /* 0x0023182801002387 */ /* 0x0003e80000100800 */
[----:B-1----:R-:W3:Y:S01]  /*5ab40*/  LDL R40, [R1+0x22f8] ;  /* 0x0022f80001287983 */ /* 0x002ee20000100800 */
[----:B------:R-:W-:-:S03]  /*5ab50*/  ISETP.GT.AND P5, PT, R6, 0xa9, PT ;  /* 0x000000a90600780c */ /* 0x000fc60003fa4270 */
[----:B------:R-:W-:Y:S04]  /*5ab60*/  STL.64 [R1+0xa78], R12 ;  /* 0x000a780c01007387 */ /* 0x000fe80000100a00 */
[----:B------:R-:W-:Y:S04]  /*5ab70*/  STL.64 [R1+0xa80], R14 ;  /* 0x000a800e01007387 */ /* 0x000fe80000100a00 */
[----:B------:R-:W-:Y:S04]  /*5ab80*/  STL.64 [R1+0xa88], R18 ;  /* 0x000a881201007387 */ /* 0x000fe80000100a00 */
[----:B------:R0:W-:Y:S04]  /*5ab90*/  STL.64 [R1+0xa90], R22 ;  /* 0x000a901601007387 */ /* 0x0001e80000100a00 */
[----:B------:R-:W3:Y:S01]  /*5aba0*/  LDL R31, [R1+0x22f4] ;  /* 0x0022f400011f7983 */ /* 0x000ee20000100800 */
[----:B0-----:R-:W-:-:S02]  /*5abb0*/  IMAD.MOV.U32 R22, RZ, RZ, R8 ;  /* 0x000000ffff167224 */ /* 0x001fc400078e0008 */
[----:B------:R-:W-:Y:S02]  /*5abc0*/  IMAD.MOV.U32 R23, RZ, RZ, R9 ;  /* 0x000000ffff177224 */ /* 0x000fe400078e0009 */
[----:B------:R-:W-:Y:S02]  /*5abd0*/  IMAD.MOV.U32 R18, RZ, RZ, R10 ;  /* 0x000000ffff127224 */ /* 0x000fe400078e000a */
[----:B------:R-:W-:Y:S01]  /*5abe0*/  IMAD.MOV.U32 R19, RZ, RZ, R11 ;  /* 0x000000ffff137224 */ /* 0x000fe200078e000b */
[----:B--2---:R-:W2:Y:S04]  /*5abf0*/  @P5 LDG.E.U16 R0, desc[UR6][R22.64] ;  /* 0x0000000616005981 */ /* 0x004ea8000c1e1500 */
[----:B----4-:R-:W4:Y:S04]  /*5ac00*/  @P5 LDG.E.U16 R34, desc[UR6][R18.64] ;  /* 0x0000000612225981 */ /* 0x010f28000c1e1500 */
[----:B---3--:R0:W-:Y:S04]  /*5ac10*/  @P4 STL [R1+0x2314], R32 ;  /* 0x0023142001004387 */ /* 0x0081e80000100800 */
[----:B0-----:R-:W3:Y:S04]  /*5ac20*/  LDL R32, [R1+0x22f0] ;  /* 0x0022f00001207983 */ /* 0x001ee80000100800 */
[----:B------:R0:W-:Y:S04]  /*5ac30*/  @P4 STL [R1+0x2310], R33 ;  /* 0x0023102101004387 */ /* 0x0001e80000100800 */
[----:B------:R-:W3:Y:S04]  /*5ac40*/  @P5 LDG.E.U16 R35, desc[UR6][R4.64] ;  /* 0x0000000604235981 */ /* 0x000ee8000c1e1500 */
[----:B0-----:R-:W3:Y:S04]  /*5ac50*/  LDL R33, [R1+0x22ec] ;  /* 0x0022ec0001217983 */ /* 0x001ee80000100800 */
[----:B------:R0:W-:Y:S04]  /*5ac60*/  @P4 STL [R1+0x230c], R41 ;  /* 0x00230c2901004387 */ /* 0x0001e80000100800 */
[----:B------:R-:W3:Y:S04]  /*5ac70*/  @P5 LDG.E.U16 R40, desc[UR6][R2.64] ;  /* 0x0000000602285981 */ /* 0x000ee8000c1e1500 */
[----:B0-----:R-:W3:Y:S04]  /*5ac80*/  LDL R41, [R1+0x22e8] ;  /* 0x0022e80001297983 */ /* 0x001ee80000100800 */
[----:B------:R-:W-:Y:S04]  /*5ac90*/  @P4 STL [R1+0x2308], R30 ;  /* 0x0023081e01004387 */ /* 0x000fe80000100800 */
        /* <DEDUP_REMOVED lines=14> */
[----:B0-----:R-:W2:Y:S04]  /*5ad80*/  LDL R0, [R1+0x22e4] ;  /* 0x0022e40001007983 */ /* 0x001ea80000100800 */
        /* <DEDUP_REMOVED lines=9> */
[----:B0-----:R-:W4:Y:S04]  /*5ae20*/  LDL R40, [R1+0x22d8] ;  /* 0x0022d80001287983 */ /* 0x001f280000100800 */
[----:B------:R-:W-:Y:S04]  /*5ae30*/  STL.64 [R1+0xa38], R8 ;  /* 0x000a380801007387 */ /* 0x000fe80000100a00 */
[----:B------:R-:W-:Y:S04]  /*5ae40*/  STL.64 [R1+0xa40], R10 ;  /* 0x000a400a01007387 */ /* 0x000fe80000100a00 */
[----:B------:R2:W4:Y:S04]  /*5ae50*/  @P2 LDG.E.U16 R41, desc[UR6][R8.64] ;  /* 0x0000000608292981 */ /* 0x000528000c1e1500 */
[----:B------:R-:W-:Y:S04]  /*5ae60*/  STL.64 [R1+0xa48], R12 ;  /* 0x000a480c01007387 */ /* 0x000fe80000100a00 */
[----:B------:R0:W4:Y:S04]  /*5ae70*/  @P2 LDG.E.U16 R33, desc[UR6][R10.64] ;  /* 0x000000060a212981 */ /* 0x000128000c1e1500 */
[----:B------:R1:W-:Y:S04]  /*5ae80*/  STL.64 [R1+0xa50], R14 ;  /* 0x000a500e01007387 */ /* 0x0003e80000100a00 */
[----:B------:R-:W4:Y:S04]  /*5ae90*/  @P2 LDG.E.U16 R31, desc[UR6][R14.64] ;  /* 0x000000060e1f2981 */ /* 0x000f28000c1e1500 */
[----:B------:R-:W4:Y:S04]  /*5aea0*/  @P2 LDG.E.U16 R32, desc[UR6][R12.64] ;  /* 0x000000060c202981 */ /* 0x000f28000c1e1500 */
[----:B-1----:R-:W4:Y:S04]  /*5aeb0*/  LDL.LU R15, [R1+0x30f8] ;  /* 0x0030f800010f7983 */ /* 0x002f280000300800 */
[----:B------:R-:W4:Y:S04]  /*5aec0*/  LDL.LU R14, [R1+0x3108] ;  /* 0x00310800010e7983 */ /* 0x000f280000300800 */
[----:B------:R-:W4:Y:S04]  /*5aed0*/  LDL.LU R13, [R1+0x30fc] ;  /* 0x0030fc00010d7983 */ /* 0x000f280000300800 */
[----:B------:R-:W4:Y:S01]  /*5aee0*/  LDL.LU R12, [R1+0x310c] ;  /* 0x00310c00010c7983 */ /* 0x000f220000300800 */
[----:B------:R-:W-:Y:S01]  /*5aef0*/  ISETP.GT.AND P4, PT, R6, 0xab, PT ;  /* 0x000000ab0600780c */ /* 0x000fe20003f84270 */
[----:B--2---:R-:W-:-:S02]  /*5af00*/  IMAD.MOV.U32 R9, RZ, RZ, R5 ;  /* 0x000000ffff097224 */ /* 0x004fc400078e0005 */
[----:B------:R-:W-:Y:S02]  /*5af10*/  IMAD.MOV.U32 R8, RZ, RZ, R4 ;  /* 0x000000ffff087224 */ /* 0x000fe400078e0004 */
[----:B0-----:R-:W-:Y:S02]  /*5af20*/  IMAD.MOV.U32 R11, RZ, RZ, R3 ;  /* 0x000000ffff0b7224 */ /* 0x001fe400078e0003 */
[----:B------:R-:W-:-:S06]  /*5af30*/  IMAD.MOV.U32 R10, RZ, RZ, R2 ;  /* 0x000000ffff0a7224 */ /* 0x000fcc00078e0002 */
[----:B---3--:R-:W2:Y:S04]  /*5af40*/  @P4 LDG.E.U16 R35, desc[UR6][R10.64] ;  /* 0x000000060a234981 */ /* 0x008ea8000c1e1500 */
[----:B----4-:R0:W3:Y:S04]  /*5af50*/  @P4 LDG.E.U16 R40, desc[UR6][R8.64] ;  /* 0x0000000608284981 */ /* 0x0100e8000c1e1500 */
[----:B------:R1:W-:Y:S04]  /*5af60*/  @P2 STL [R1+0x22e8], R41 ;  /* 0x0022e82901002387 */ /* 0x0003e80000100800 */
[----:B------:R-:W-:Y:S04]  /*5af70*/  @P2 STL [R1+0x22ec], R33 ;  /* 0x0022ec2101002387 */ /* 0x000fe80000100800 */
[----:B------:R-:W-:Y:S04]  /*5af80*/  @P2 STL [R1+0x22f0], R32 ;  /* 0x0022f02001002387 */ /* 0x000fe80000100800 */
[----:B------:R-:W-:Y:S04]  /*5af90*/  @P2 STL [R1+0x22f4], R31 ;  /* 0x0022f41f01002387 */ /* 0x000fe80000100800 */
[----:B------:R-:W0:Y:S04]  /*5afa0*/  LDL.LU R5, [R1+0x3110] ;  /* 0x0031100001057983 */ /* 0x000e280000300800 */
[----:B------:R-:W4:Y:S04]  /*5afb0*/  LDL.LU R4, [R1+0x312c] ;  /* 0x00312c0001047983 */ /* 0x000f280000300800 */
[----:B------:R-:W-:Y:S04]  /*5afc0*/  STL.64 [R1+0xa18], R8 ;  /* 0x000a180801007387 */ /* 0x000fe80000100a00 */
[----:B------:R-:W-:Y:S04]  /*5afd0*/  STL.64 [R1+0xa20], R10 ;  /* 0x000a200a01007387 */ /* 0x000fe80000100a00 */
[----:B------:R-:W2:Y:S04]  /*5afe0*/  LDL.LU R3, [R1+0x3114] ;  /* 0x0031140001037983 */ /* 0x000ea80000300800 */
[----:B------:R-:W3:Y:S01]  /*5aff0*/  LDL.LU R2, [R1+0x3120] ;  /* 0x0031200001027983 */ /* 0x000ee20000300800 */
[----:B------:R-:W-:-:S03]  /*5b000*/  IMAD.MOV.U32 R19, RZ, RZ, R15 ;  /* 0x000000ffff137224 */ /* 0x000fc600078e000f */
[----:B------:R-:W3:Y:S04]  /*5b010*/  LDL R29, [R1+0x22d4] ;  /* 0x0022d400011d7983 */ /* 0x000ee80000100800 */
[----:B------:R-:W3:Y:S01]  /*5b020*/  LDL R28, [R1+0x22d0] ;  /* 0x0022d000011c7983 */ /* 0x000ee20000100800 */
[----:B------:R-:W-:-:S03]  /*5b030*/  IMAD.MOV.U32 R18, RZ, RZ, R14 ;  /* 0x000000ffff127224 */ /* 0x000fc600078e000e */
[----:B------:R-:W3:Y:S04]  /*5b040*/  @P4 LDG.E.U16 R0, desc[UR6][R12.64] ;  /* 0x000000060c004981 */ /* 0x000ee8000c1e1500 */
[----:B-1----:R-:W3:Y:S04]  /*5b050*/  LDL R41, [R1+0x22cc] ;  /* 0x0022cc0001297983 */ /* 0x002ee80000100800 */
[----:B------:R-:W3:Y:S04]  /*5b060*/  LDL R30, [R1+0x22c8] ;  /* 0x0022c800011e7983 */ /* 0x000ee80000100800 */
[----:B------:R1:W-:Y:S04]  /*5b070*/  STL.64 [R1+0xa30], R12 ;  /* 0x000a300c01007387 */ /* 0x0003e80000100a00 */
[----:B------:R0:W3:Y:S04]  /*5b080*/  @P4 LDG.E.U16 R34, desc[UR6][R18.64] ;  /* 0x0000000612224981 */ /* 0x0000e8000c1e1500 */
[----:B------:R-:W3:Y:S04]  /*5b090*/  LDL.LU R15, [R1+0x3118] ;  /* 0x00311800010f7983 */ /* 0x000ee80000300800 */
[----:B------:R-:W-:Y:S04]  /*5b0a0*/  STL.64 [R1+0xa28], R18 ;  /* 0x000a281201007387 */ /* 0x000fe80000100a00 */
[----:B------:R-:W3:Y:S04]  /*5b0b0*/  LDL.LU R14, [R1+0x3124] ;  /* 0x00312400010e7983 */ /* 0x000ee80000300800 */
[----:B-1----:R-:W3:Y:S04]  /*5b0c0*/  LDL.LU R13, [R1+0x311c] ;  /* 0x00311c00010d7983 */ /* 0x002ee80000300800 */
[----:B------:R-:W3:Y:S01]  /*5b0d0*/  LDL.LU R12, [R1+0x3128] ;  /* 0x00312800010c7983 */ /* 0x000ee20000300800 */
[----:B------:R-:W-:-:S03]  /*5b0e0*/  ISETP.GT.AND P5, PT, R6, 0xac, PT ;  /* 0x000000ac0600780c */ /* 0x000fc60003fa4270 */
[----:B------:R-:W3:Y:S01]  /*5b0f0*/  LDL R32, [R1+0x22c4] ;  /* 0x0022c40001207983 */ /* 0x000ee20000100800 */
[----:B0-----:R-:W-:Y:S02]  /*5b100*/  IMAD.MOV.U32 R9, RZ, RZ, R5 ;  /* 0x000000ffff097224 */ /* 0x001fe400078e0005 */
[----:B----4-:R-:W-:Y:S02]  /*5b110*/  IMAD.MOV.U32 R8, RZ, RZ, R4 ;  /* 0x000000ffff087224 */ /* 0x010fe400078e0004 */
[----:B--2---:R-:W-:Y:S02]  /*5b120*/  IMAD.MOV.U32 R11, RZ, RZ, R3 ;  /* 0x000000ffff0b7224 */ /* 0x004fe400078e0003 */
[----:B---3--:R-:W-:Y:S01]  /*5b130*/  IMAD.MOV.U32 R10, RZ, RZ, R2 ;  /* 0x000000ffff0a7224 */ /* 0x008fe200078e0002 */
[----:B------:R0:W-:Y:S04]  /*5b140*/  @P4 STL [R1+0x22e4], R0 ;  /* 0x0022e40001004387 */ /* 0x0001e80000100800 */
[----:B------:R-:W2:Y:S04]  /*5b150*/  LDL R33, [R1+0x22bc] ;  /* 0x0022bc0001217983 */ /* 0x000ea80000100800 */
[----:B------:R-:W3:Y:S04]  /*5b160*/  @P5 LDG.E.U16 R41, desc[UR6][R10.64] ;  /* 0x000000060a295981 */ /* 0x000ee8000c1e1500 */
[----:B------:R-:W4:Y:S04]  /*5b170*/  @P5 LDG.E.U16 R30, desc[UR6][R8.64] ;  /* 0x00000006081e5981 */ /* 0x000f28000c1e1500 */
[----:B0-----:R-:W2:Y:S04]  /*5b180*/  LDL R0, [R1+0x22c0] ;  /* 0x0022c00001007983 */ /* 0x001ea80000100800 */
[----:B------:R0:W-:Y:S01]  /*5b190*/  @P4 STL [R1+0x22d8], R40 ;  /* 0x0022d82801004387 */ /* 0x0001e20000100800 */
[----:B------:R-:W-:Y:S01]  /*5b1a0*/  IMAD.MOV.U32 R18, RZ, RZ, R14 ;  /* 0x000000ffff127224 */ /* 0x000fe200078e000e */
[----:B------:R-:W-:Y:S01]  /*5b1b0*/  MOV R19, R15 ;  /* 0x0000000f00137202 */ /* 0x000fe20000000f00 */
[----:B------:R-:W-:-:S02]  /*5b1c0*/  IMAD.MOV.U32 R23, RZ, RZ, R13 ;  /* 0x000000ffff177224 */ /* 0x000fc400078e000d */
[----:B------:R-:W-:Y:S02]  /*5b1d0*/  IMAD.MOV.U32 R22, RZ, RZ, R12 ;  /* 0x000000ffff167224 */ /* 0x000fe400078e000c */
[----:B------:R-:W2:Y:S04]  /*5b1e0*/  @P5 LDG.E.U16 R28, desc[UR6][R18.64] ;  /* 0x00000006121c5981 */ /* 0x000ea8000c1e1500 */
[----:B0-----:R-:W2:Y:S04]  /*5b1f0*/  LDL R40, [R1+0x22b8] ;  /* 0x0022b80001287983 */ /* 0x001ea80000100800 */
[----:B------:R-:W-:Y:S04]  /*5b200*/  @P4 STL [R1+0x22dc], R35 ;  /* 0x0022dc2301004387 */ /* 0x000fe80000100800 */
[----:B------:R0:W-:Y:S04]  /*5b210*/  @P4 STL [R1+0x22e0], R34 ;  /* 0x0022e02201004387 */ /* 0x0001e80000100800 */
[----:B------:R-:W2:Y:S04]  /*5b220*/  LDL.LU R5, [R1+0x3130] ;  /* 0x0031300001057983 */ /* 0x000ea80000300800 */
[----:B------:R-:W2:Y:S04]  /*5b230*/  LDL.LU R4, [R1+0x3148] ;  /* 0x0031480001047983 */ /* 0x000ea80000300800 */
[----:B------:R-:W-:Y:S04]  /*5b240*/  STL.64 [R1+0x9f8], R8 ;  /* 0x0009f80801007387 */ /* 0x000fe80000100a00 */
[----:B------:R-:W-:Y:S04]  /*5b250*/  STL.64 [R1+0xa00], R10 ;  /* 0x000a000a01007387 */ /* 0x000fe80000100a00 */
[----:B------:R-:W2:Y:S04]  /*5b260*/  LDL.LU R3, [R1+0x3134] ;  /* 0x0031340001037983 */ /* 0x000ea80000300800 */
[----:B------:R-:W2:Y:S04]  /*5b270*/  LDL.LU R2, [R1+0x314c] ;  /* 0x00314c0001027983 */ /* 0x000ea80000300800 */
[----:B------:R-:W2:Y:S04]  /*5b280*/  LDL.LU R13, [R1+0x3138] ;  /* 0x00313800010d7983 */ /* 0x000ea80000300800 */
[----:B------:R-:W2:Y:S04]  /*5b290*/  LDL.LU R12, [R1+0x3140] ;  /* 0x00314000010c7983 */ /* 0x000ea80000300800 */
[----:B------:R-:W-:Y:S04]  /*5b2a0*/  STL.64 [R1+0xa08], R18 ;  /* 0x000a081201007387 */ /* 0x000fe80000100a00 */
[----:B------:R-:W-:Y:S04]  /*5b2b0*/  STL.64 [R1+0xa10], R22 ;  /* 0x000a101601007387 */ /* 0x000fe80000100a00 */
[----:B------:R-:W2:Y:S04]  /*5b2c0*/  @P5 LDG.E.U16 R29, desc[UR6][R22.64] ;  /* 0x00000006161d5981 */ /* 0x000ea8000c1e1500 */
[----:B------:R-:W2:Y:S04]  /*5b2d0*/  LDL.LU R15, [R1+0x313c] ;  /* 0x00313c00010f7983 */ /* 0x000ea80000300800 */
[----:B------:R-:W2:Y:S01]  /*5b2e0*/  LDL.LU R14, [R1+0x3144] ;  /* 0x00314400010e7983 */ /* 0x000ea20000300800 */
[----:B------:R-:W-:-:S03]  /*5b2f0*/  ISETP.GT.AND P2, PT, R6, 0xad, PT ;  /* 0x000000ad0600780c */ /* 0x000fc60003f44270 */
[----:B------:R-:W2:Y:S04]  /*5b300*/  LDL R31, [R1+0x22b4] ;  /* 0x0022b400011f7983 */ /* 0x000ea80000100800 */
[----:B0-----:R-:W2:Y:S04]  /*5b310*/  LDL R34, [R1+0x22b0] ;  /* 0x0022b00001227983 */ /* 0x001ea80000100800 */
[----:B------:R-:W2:Y:S04]  /*5b320*/  LDL R35, [R1+0x22ac] ;  /* 0x0022ac0001237983 */ /* 0x000ea80000100800 */
[----:B---3--:R0:W-:Y:S04]  /*5b330*/  @P5 STL [R1+0x22cc], R41 ;  /* 0x0022cc2901005387 */ /* 0x0081e80000100800 */
[----:B0-----:R-:W3:Y:S04]  /*5b340*/  LDL R41, [R1+0x22a8] ;  /* 0x0022a80001297983 */ /* 0x001ee80000100800 */
[----:B----4-:R-:W-:Y:S04]  /*5b350*/  @P5 STL [R1+0x22c8], R30 ;  /* 0x0022c81e01005387 */ /* 0x010fe80000100800 */
[----:B--2---:R-:W-:Y:S01]  /*5b360*/  @P5 STL [R1+0x22d0], R28 ;  /* 0x0022d01c01005387 */ /* 0x004fe20000100800 */
[----:B------:R-:W-:-:S02]  /*5b370*/  IMAD.MOV.U32 R9, RZ, RZ, R5 ;  /* 0x000000ffff097224 */ /* 0x000fc400078e0005 */
[----:B------:R-:W-:Y:S02]  /*5b380*/  IMAD.MOV.U32 R8, RZ, RZ, R4 ;  /* 0x000000ffff087224 */ /* 0x000fe400078e0004 */
[----:B------:R-:W-:Y:S02]  /*5b390*/  IMAD.MOV.U32 R11, RZ, RZ, R3 ;  /* 0x000000ffff0b7224 */ /* 0x000fe400078e0003 */
[----:B------:R-:W-:Y:S01]  /*5b3a0*/  IMAD.MOV.U32 R10, RZ, RZ, R2 ;  /* 0x000000ffff0a7224 */ /* 0x000fe200078e0002 */
[----:B------:R0:W2:Y:S04]  /*5b3b0*/  @P2 LDG.E.U16 R40, desc[UR6][R8.64] ;  /* 0x0000000608282981 */ /* 0x0000a8000c1e1500 */
[----:B------:R-:W4:Y:S04]  /*5b3c0*/  @P2 LDG.E.U16 R0, desc[UR6][R12.64] ;  /* 0x000000060c002981 */ /* 0x000f28000c1e1500 */
[----:B------:R-:W-:Y:S04]  /*5b3d0*/  @P5 STL [R1+0x22d4], R29 ;  /* 0x0022d41d01005387 */ /* 0x000fe80000100800 */
[----:B------:R-:W0:Y:S04]  /*5b3e0*/  LDL.LU R5, [R1+0x3150] ;  /* 0x0031500001057983 */ /* 0x000e280000300800 */
[----:B------:R-:W2:Y:S04]  /*5b3f0*/  LDL.LU R4, [R1+0x3160] ;  /* 0x0031600001047983 */ /* 0x000ea80000300800 */
[----:B------:R-:W-:Y:S04]  /*5b400*/  STL.64 [R1+0x9d8], R8 ;  /* 0x0009d80801007387 */ /* 0x000fe80000100a00 */
[----:B------:R-:W3:Y:S04]  /*5b410*/  @P2 LDG.E.U16 R32, desc[UR6][R14.64] ;  /* 0x000000060e202981 */ /* 0x000ee8000c1e1500 */
[----:B------:R-:W-:Y:S04]  /*5b420*/  STL.64 [R1+0x9e0], R10 ;  /* 0x0009e00a01007387 */ /* 0x000fe80000100a00 */
[----:B------:R1:W3:Y:S04]  /*5b430*/  @P2 LDG.E.U16 R33, desc[UR6][R10.64] ;  /* 0x000000060a212981 */ /* 0x0002e8000c1e1500 */
[----:B------:R-:W1:Y:S04]  /*5b440*/  LDL.LU R3, [R1+0x3154] ;  /* 0x0031540001037983 */ /* 0x000e680000300800 */
[----:B------:R-:W3:Y:S04]  /*5b450*/  LDL.LU R2, [R1+0x3164] ;  /* 0x0031640001027983 */ /* 0x000ee80000300800 */
[----:B------:R-:W-:Y:S04]  /*5b460*/  STL.64 [R1+0x9f0], R14 ;  /* 0x0009f00e01007387 */ /* 0x000fe80000100a00 */
[----:B------:R4:W-:Y:S04]  /*5b470*/  STL.64 [R1+0x9e8], R12 ;  /* 0x0009e80c01007387 */ /* 0x0009e80000100a00 */
[----:B----4-:R-:W4:Y:S04]  /*5b480*/  LDL.LU R13, [R1+0x3158] ;  /* 0x00315800010d7983 */ /* 0x010f280000300800 */
[----:B------:R-:W4:Y:S04]  /*5b490*/  LDL.LU R12, [R1+0x3168] ;  /* 0x00316800010c7983 */ /* 0x000f280000300800 */
[----:B------:R-:W4:Y:S04]  /*5b4a0*/  LDL.LU R15, [R1+0x315c] ;  /* 0x00315c00010f7983 */ /* 0x000f280000300800 */
[----:B------:R-:W4:Y:S01]  /*5b4b0*/  LDL.LU R14, [R1+0x316c] ;  /* 0x00316c00010e7983 */ /* 0x000f220000300800 */
[----:B------:R-:W-:-:S03]  /*5b4c0*/  ISETP.GT.AND P4, PT, R6, 0xae, PT ;  /* 0x000000ae0600780c */ /* 0x000fc60003f84270 */
[----:B------:R0:W-:Y:S02]  /*5b4d0*/  @P2 STL [R1+0x22c0], R0 ;  /* 0x0022c00001002387 */ /* 0x0001e40000100800 */
[----:B0-----:R-:W-:Y:S02]  /*5b4e0*/  IMAD.MOV.U32 R9, RZ, RZ, R5 ;  /* 0x000000ffff097224 */ /* 0x001fe400078e0005 */
[----:B--2---:R-:W-:Y:S02]  /*5b4f0*/  IMAD.MOV.U32 R8, RZ, RZ, R4 ;  /* 0x000000ffff087224 */ /* 0x004fe400078e0004 */
[----:B-1----:R-:W-:Y:S02]  /*5b500*/  IMAD.MOV.U32 R11, RZ, RZ, R3 ;  /* 0x000000ffff0b7224 */ /* 0x002fe400078e0003 */
[----:B---3--:R-:W-:Y:S01]  /*5b510*/  IMAD.MOV.U32 R10, RZ, RZ, R2 ;  /* 0x000000ffff0a7224 */ /* 0x008fe200078e0002 */
[----:B------:R-:W2:Y:S04]  /*5b520*/  LDL R0, [R1+0x22a4] ;  /* 0x0022a40001007983 */ /* 0x000ea80000100800 */
[----:B------:R0:W-:Y:S04]  /*5b530*/  @P2 STL [R1+0x22c4], R32 ;  /* 0x0022c42001002387 */ /* 0x0001e80000100800 */
[----:B------:R1:W3:Y:S04]  /*5b540*/  @P4 LDG.E.U16 R41, desc[UR6][R8.64] ;  /* 0x0000000608294981 */ /* 0x0002e8000c1e1500 */
[----:B------:R-:W2:Y:S04]  /*5b550*/  @P4 LDG.E.U16 R35, desc[UR6][R10.64] ;  /* 0x000000060a234981 */ /* 0x000ea8000c1e1500 */
[----:B0-----:R-:W2:Y:S04]  /*5b560*/  LDL R32, [R1+0x22a0] ;  /* 0x0022a00001207983 */ /* 0x001ea80000100800 */
[----:B------:R0:W-:Y:S04]  /*5b570*/  @P2 STL [R1+0x22bc], R33 ;  /* 0x0022bc2101002387 */ /* 0x0001e80000100800 */
[----:B----4-:R-:W4:Y:S04]  /*5b580*/  @P4 LDG.E.U16 R34, desc[UR6][R12.64] ;  /* 0x000000060c224981 */ /* 0x010f28000c1e1500 */
[----:B------:R-:W2:Y:S04]  /*5b590*/  @P4 LDG.E.U16 R31, desc[UR6][R14.64] ;  /* 0x000000060e1f4981 */ /* 0x000ea8000c1e1500 */
[----:B0-----:R-:W2:Y:S04]  /*5b5a0*/  LDL R33, [R1+0x229c] ;  /* 0x00229c0001217983 */ /* 0x001ea80000100800 */
[----:B------:R0:W-:Y:S04]  /*5b5b0*/  @P2 STL [R1+0x22b8], R40 ;  /* 0x0022b82801002387 */ /* 0x0001e80000100800 */
[----:B0-----:R-:W2:Y:S04]  /*5b5c0*/  LDL R40, [R1+0x2298] ;  /* 0x0022980001287983 */ /* 0x001ea80000100800 */
[----:B------:R-:W2:Y:S04]  /*5b5d0*/  LDL.LU R5, [R1+0x3170] ;  /* 0x0031700001057983 */ /* 0x000ea80000300800 */
[----:B------:R-:W1:Y:S04]  /*5b5e0*/  LDL.LU R4, [R1+0x318c] ;  /* 0x00318c0001047983 */ /* 0x000e680000300800 */
[----:B------:R-:W-:Y:S04]  /*5b5f0*/  STL.64 [R1+0x9b8], R8 ;  /* 0x0009b80801007387 */ /* 0x000fe80000100a00 */
[----:B------:R-:W-:Y:S04]  /*5b600*/  STL.64 [R1+0x9c0], R10 ;  /* 0x0009c00a01007387 */ /* 0x000fe80000100a00 */
[----:B------:R-:W2:Y:S04]  /*5b610*/  LDL.LU R3, [R1+0x3174] ;  /* 0x0031740001037983 */ /* 0x000ea80000300800 */
[----:B------:R-:W2:Y:S04]  /*5b620*/  LDL.LU R2, [R1+0x3180] ;  /* 0x0031800001027983 */ /* 0x000ea80000300800 */
[----:B------:R-:W-:Y:S04]  /*5b630*/  STL.64 [R1+0x9d0], R14 ;  /* 0x0009d00e01007387 */ /* 0x000fe80000100a00 */
[----:B------:R0:W-:Y:S04]  /*5b640*/  STL.64 [R1+0x9c8], R12 ;  /* 0x0009c80c01007387 */ /* 0x0001e80000100a00 */
[----:B0-----:R-:W2:Y:S04]  /*5b650*/  LDL.LU R13, [R1+0x3178] ;  /* 0x00317800010d7983 */ /* 0x001ea80000300800 */
[----:B------:R-:W2:Y:S04]  /*5b660*/  LDL.LU R12, [R1+0x3184] ;  /* 0x00318400010c7983 */ /* 0x000ea80000300800 */
[----:B------:R-:W2:Y:S04]  /*5b670*/  LDL.LU R11, [R1+0x317c] ;  /* 0x00317c00010b7983 */ /* 0x000ea80000300800 */
[----:B------:R-:W2:Y:S01]  /*5b680*/  LDL.LU R10, [R1+0x3188] ;  /* 0x00318800010a7983 */ /* 0x000ea20000300800 */
[----:B------:R-:W-:-:S03]  /*5b690*/  ISETP.GT.AND P5, PT, R6, 0xaf, PT ;  /* 0x000000af0600780c */ /* 0x000fc60003fa4270 */
[----:B------:R-:W3:Y:S10]  /*5b6a0*/  LDL R30, [R1+0x2294] ;  /* 0x00229400011e7983 */ /* 0x000ef40000100800 */
[----:B--2---:R-:W2:Y:S04]  /*5b6b0*/  @P5 LDG.E.U16 R0, desc[UR6][R10.64] ;  /* 0x000000060a005981 */ /* 0x004ea8000c1e1500 */
[----:B------:R0:W-:Y:S01]  /*5b6c0*/  @P4 STL [R1+0x22b4], R31 ;  /* 0x0022b41f01004387 */ /* 0x0001e20000100800 */
[----:B-1----:R-:W-:-:S02]  /*5b6d0*/  IMAD.MOV.U32 R8, RZ, RZ, R4 ;  /* 0x000000ffff087224 */ /* 0x002fc400078e0004 */
[----:B------:R-:W-:Y:S02]  /*5b6e0*/  IMAD.MOV.U32 R9, RZ, RZ, R5 ;  /* 0x000000ffff097224 */ /* 0x000fe400078e0005 */
[----:B------:R-:W-:Y:S02]  /*5b6f0*/  IMAD.MOV.U32 R14, RZ, RZ, R2 ;  /* 0x000000ffff0e7224 */ /* 0x000fe400078e0002 */
[----:B------:R-:W-:Y:S02]  /*5b700*/  IMAD.MOV.U32 R15, RZ, RZ, R3 ;  /* 0x000000ffff0f7224 */ /* 0x000fe400078e0003 */
[----:B------:R-:W-:Y:S02]  /*5b710*/  IMAD.MOV.U32 R18, RZ, RZ, R12 ;  /* 0x000000ffff127224 */ /* 0x000fe400078e000c */
[----:B------:R-:W-:Y:S01]  /*5b720*/  IMAD.MOV.U32 R19, RZ, RZ, R13 ;  /* 0x000000ffff137224 */ /* 0x000fe200078e000d */
[----:B------:R1:W2:Y:S04]  /*5b730*/  @P5 LDG.E.U16 R40, desc[UR6][R8.64] ;  /* 0x0000000608285981 */ /* 0x0002a8000c1e1500 */
[----:B0-----:R-:W2:Y:S04]  /*5b740*/  LDL R31, [R1+0x2290] ;  /* 0x00229000011f7983 */ /* 0x001ea80000100800 */
[----:B----4-:R0:W-:Y:S04]  /*5b750*/  @P4 STL [R1+0x22b0], R34 ;  /* 0x0022b02201004387 */ /* 0x0101e80000100800 */
[----:B------:R-:W4:Y:S04]  /*5b760*/  @P5 LDG.E.U16 R32, desc[UR6][R18.64] ;  /* 0x0000000612205981 */ /* 0x000f28000c1e1500 */
[----:B------:R-:W4:Y:S04]  /*5b770*/  @P5 LDG.E.U16 R33, desc[UR6][R14.64] ;  /* 0x000000060e215981 */ /* 0x000f28000c1e1500 */
[----:B0-----:R-:W4:Y:S04]  /*5b780*/  LDL R34, [R1+0x228c] ;  /* 0x00228c0001227983 */ /* 0x001f280000100800 */
[----:B---3--:R0:W-:Y:S04]  /*5b790*/  @P4 STL [R1+0x22a8], R41 ;  /* 0x0022a82901004387 */ /* 0x0081e80000100800 */
[----:B0-----:R-:W3:Y:S04]  /*5b7a0*/  LDL R41, [R1+0x2288] ;  /* 0x0022880001297983 */ /* 0x001ee80000100800 */
[----:B------:R0:W-:Y:S04]  /*5b7b0*/  @P4 STL [R1+0x22ac], R35 ;  /* 0x0022ac2301004387 */ /* 0x0001e80000100800 */
[----:B------:R-:W3:Y:S04]  /*5b7c0*/  LDL.LU R5, [R1+0x3190] ;  /* 0x0031900001057983 */ /* 0x000ee80000300800 */
[----:B------:R-:W1:Y:S04]  /*5b7d0*/  LDL.LU R4, [R1+0x31a8] ;  /* 0x0031a80001047983 */ /* 0x000e680000300800 */
[----:B------:R-:W-:Y:S04]  /*5b7e0*/  STL.64 [R1+0x998], R8 ;  /* 0x0009980801007387 */ /* 0x000fe80000100a00 */
[----:B------:R-:W-:Y:S04]  /*5b7f0*/  STL.64 [R1+0x9a0], R14 ;  /* 0x0009a00e01007387 */ /* 0x000fe80000100a00 */
[----:B------:R-:W3:Y:S04]  /*5b800*/  LDL.LU R3, [R1+0x3194] ;  /* 0x0031940001037983 */ /* 0x000ee80000300800 */
[----:B------:R-:W3:Y:S04]  /*5b810*/  LDL.LU R2, [R1+0x31ac] ;  /* 0x0031ac0001027983 */ /* 0x000ee80000300800 */
[----:B0-----:R-:W3:Y:S04]  /*5b820*/  LDL R35, [R1+0x2284] ;  /* 0x0022840001237983 */ /* 0x001ee80000100800 */
[----:B------:R0:W-:Y:S04]  /*5b830*/  STL.64 [R1+0x9b0], R10 ;  /* 0x0009b00a01007387 */ /* 0x0001e80000100a00 */
[----:B------:R-:W-:Y:S04]  /*5b840*/  STL.64 [R1+0x9a8], R18 ;  /* 0x0009a81201007387 */ /* 0x000fe80000100a00 */
[----:B------:R-:W3:Y:S04]  /*5b850*/  LDL.LU R12, [R1+0x3198] ;  /* 0x00319800010c7983 */ /* 0x000ee80000300800 */
[----:B0-----:R-:W3:Y:S04]  /*5b860*/  LDL.LU R11, [R1+0x31a0] ;  /* 0x0031a000010b7983 */ /* 0x001ee80000300800 */
[----:B------:R-:W3:Y:S04]  /*5b870*/  LDL.LU R10, [R1+0x319c] ;  /* 0x00319c00010a7983 */ /* 0x000ee80000300800 */
[----:B--2---:R0:W-:Y:S04]  /*5b880*/  @P5 STL [R1+0x22a4], R0 ;  /* 0x0022a40001005387 */ /* 0x0041e80000100800 */
[----:B0-----:R-:W2:Y:S01]  /*5b890*/  LDL.LU R0, [R1+0x31a4] ;  /* 0x0031a40001007983 */ /* 0x001ea20000300800 */
[----:B------:R-:W-:-:S03]  /*5b8a0*/  ISETP.GT.AND P2, PT, R6, 0xb0, PT ;  /* 0x000000b00600780c */ /* 0x000fc60003f44270 */
[----:B----4-:R0:W-:Y:S04]  /*5b8b0*/  @P5 STL [R1+0x22a0], R32 ;  /* 0x0022a02001005387 */ /* 0x0101e80000100800 */
[----:B0-----:R-:W4:Y:S04]  /*5b8c0*/  LDL R32, [R1+0x2280] ;  /* 0x0022800001207983 */ /* 0x001f280000100800 */
[----:B------:R0:W-:Y:S04]  /*5b8d0*/  @P5 STL [R1+0x229c], R33 ;  /* 0x00229c2101005387 */ /* 0x0001e80000100800 */
[----:B0-----:R-:W4:Y:S01]  /*5b8e0*/  LDL R33, [R1+0x227c] ;  /* 0x00227c0001217983 */ /* 0x001f220000100800 */
[----:B-1----:R-:W-:-:S02]  /*5b8f0*/  IMAD.MOV.U32 R8, RZ, RZ, R4 ;  /* 0x000000ffff087224 */ /* 0x002fc400078e0004 */
[----:B---3--:R-:W-:Y:S01]  /*5b900*/  IMAD.MOV.U32 R9, RZ, RZ, R5 ;  /* 0x000000ffff097224 */ /* 0x008fe200078e0005 */
[----:B------:R0:W-:Y:S01]  /*5b910*/  @P5 STL [R1+0x2298], R40 ;  /* 0x0022982801005387 */ /* 0x0001e20000100800 */
[----:B------:R-:W-:Y:S02]  /*5b920*/  IMAD.MOV.U32 R14, RZ, RZ, R2 ;  /* 0x000000ffff0e7224 */ /* 0x000fe400078e0002 */
[----:B------:R-:W-:Y:S01]  /*5b930*/  IMAD.MOV.U32 R15, RZ, RZ, R3 ;  /* 0x000000ffff0f7224 */ /* 0x000fe200078e0003 */
[----:B------:R1:W3:Y:S04]  /*5b940*/  @P2 LDG.E.U16 R41, desc[UR6][R8.64] ;  /* 0x0000000608292981 */ /* 0x0002e8000c1e1500 */
[----:B------:R-:W3:Y:S04]  /*5b950*/  @P2 LDG.E.U16 R34, desc[UR6][R14.64] ;  /* 0x000000060e222981 */ /* 0x000ee8000c1e1500 */
[----:B0-----:R-:W3:Y:S04]  /*5b960*/  LDL R40, [R1+0x2278] ;  /* 0x0022780001287983 */ /* 0x001ee80000100800 */
[----:B------:R-:W3:Y:S04]  /*5b970*/  LDL.LU R5, [R1+0x31b0] ;  /* 0x0031b00001057983 */ /* 0x000ee80000300800 */
[----:B------:R-:W3:Y:S04]  /*5b980*/  LDL.LU R4, [R1+0x31c0] ;  /* 0x0031c00001047983 */ /* 0x000ee80000300800 */
[----:B------:R1:W-:Y:S04]  /*5b990*/  STL.64 [R1+0x978], R8 ;  /* 0x0009780801007387 */ /* 0x0003e80000100a00 */
[----:B------:R-:W-:Y:S01]  /*5b9a0*/  STL.64 [R1+0x980], R14 ;  /* 0x0009800e01007387 */ /* 0x000fe20000100a00 */
[----:B------:R-:W-:-:S03]  /*5b9b0*/  IMAD.MOV.U32 R19, RZ, RZ, R12 ;  /* 0x000000ffff137224 */ /* 0x000fc600078e000c */
[----:B------:R-:W1:Y:S01]  /*5b9c0*/  LDL.LU R3, [R1+0x31b4] ;  /* 0x0031b40001037983 */ /* 0x000e620000300800 */
[----:B------:R-:W-:-:S03]  /*5b9d0*/  IMAD.MOV.U32 R18, RZ, RZ, R11 ;  /* 0x000000ffff127224 */ /* 0x000fc600078e000b */
[----:B------:R-:W4:Y:S04]  /*5b9e0*/  LDL.LU R2, [R1+0x31c4] ;  /* 0x0031c40001027983 */ /* 0x000f280000300800 */
[----:B------:R-:W4:Y:S01]  /*5b9f0*/  LDL.LU R13, [R1+0x31b8] ;  /* 0x0031b800010d7983 */ /* 0x000f220000300800 */
[----:B------:R-:W-:-:S03]  /*5ba00*/  IMAD.MOV.U32 R23, RZ, RZ, R10 ;  /* 0x000000ffff177224 */ /* 0x000fc600078e000a */
[----:B------:R-:W4:Y:S04]  /*5ba10*/  LDL.LU R12, [R1+0x31c8] ;  /* 0x0031c800010c7983 */ /* 0x000f280000300800 */
[----:B------:R0:W-:Y:S04]  /*5ba20*/  STL.64 [R1+0x988], R18 ;  /* 0x0009881201007387 */ /* 0x0001e80000100a00 */
[----:B------:R0:W4:Y:S01]  /*5ba30*/  @P2 LDG.E.U16 R31, desc[UR6][R18.64] ;  /* 0x00000006121f2981 */ /* 0x000122000c1e1500 */
[----:B--2---:R-:W-:-:S05]  /*5ba40*/  IMAD.MOV.U32 R22, RZ, RZ, R0 ;  /* 0x000000ffff167224 */ /* 0x004fca00078e0000 */
[----:B------:R-:W2:Y:S04]  /*5ba50*/  @P2 LDG.E.U16 R30, desc[UR6][R22.64] ;  /* 0x00000006161e2981 */ /* 0x000ea8000c1e1500 */
[----:B------:R-:W-:Y:S04]  /*5ba60*/  STL.64 [R1+0x990], R22 ;  /* 0x0009901601007387 */ /* 0x000fe80000100a00 */
[----:B------:R-:W2:Y:S04]  /*5ba70*/  LDL.LU R11, [R1+0x31bc] ;  /* 0x0031bc00010b7983 */ /* 0x000ea80000300800 */
[----:B------:R-:W2:Y:S01]  /*5ba80*/  LDL.LU R10, [R1+0x31cc] ;  /* 0x0031cc00010a7983 */ /* 0x000ea20000300800 */
[----:B------:R-:W-:-:S03]  /*5ba90*/  ISETP.GT.AND P4, PT, R6, 0xb1, PT ;  /* 0x000000b10600780c */ /* 0x000fc60003f84270 */
[----:B------:R-:W2:Y:S10]  /*5baa0*/  LDL R0, [R1+0x2274] ;  /* 0x0022740001007983 */ /* 0x000eb40000100800 */
[----:B---3--:R-:W3:Y:S01]  /*5bab0*/  @P4 LDG.E.U16 R40, desc[UR6][R4.64] ;  /* 0x0000000604284981 */ /* 0x008ee2000c1e1500 */
[----:B-1----:R-:W-:-:S02]  /*5bac0*/  IMAD.MOV.U32 R9, RZ, RZ, R3 ;  /* 0x000000ffff097224 */ /* 0x002fc400078e0003 */
[----:B----4-:R-:W-:Y:S02]  /*5bad0*/  IMAD.MOV.U32 R8, RZ, RZ, R2 ;  /* 0x000000ffff087224 */ /* 0x010fe400078e0002 */
[----:B0-----:R-:W-:Y:S02]  /*5bae0*/  IMAD.MOV.U32 R19, RZ, RZ, R13 ;  /* 0x000000ffff137224 */ /* 0x001fe400078e000d */
[----:B------:R-:W-:Y:S01]  /*5baf0*/  IMAD.MOV.U32 R18, RZ, RZ, R12 ;  /* 0x000000ffff127224 */ /* 0x000fe200078e000c */
[----:B------:R-:W4:Y:S04]  /*5bb00*/  @P4 LDG.E.U16 R33, desc[UR6][R8.64] ;  /* 0x0000000608214981 */ /* 0x000f28000c1e1500 */
[----:B------:R-:W3:Y:S04]  /*5bb10*/  @P4 LDG.E.U16 R32, desc[UR6][R18.64] ;  /* 0x0000000612204981 */ /* 0x000ee8000c1e1500 */
[----:B--2---:R0:W-:Y:S04]  /*5bb20*/  @P2 STL [R1+0x2294], R30 ;  /* 0x0022941e01002387 */ /* 0x0041e80000100800 */
[----:B------:R-:W2:Y:S04]  /*5bb30*/  @P4 LDG.E.U16 R35, desc[UR6][R10.64] ;  /* 0x000000060a234981 */ /* 0x000ea8000c1e1500 */
[----:B0-----:R-:W3:Y:S04]  /*5bb40*/  LDL R30, [R1+0x2270] ;  /* 0x00227000011e7983 */ /* 0x001ee80000100800 */
[----:B------:R0:W-:Y:S04]  /*5bb50*/  @P2 STL [R1+0x228c], R34 ;  /* 0x00228c2201002387 */ /* 0x0001e80000100800 */
[----:B0-----:R-:W4:Y:S04]  /*5bb60*/  LDL R34, [R1+0x226c] ;  /* 0x00226c0001227983 */ /* 0x001f280000100800 */
[----:B------:R0:W-:Y:S04]  /*5bb70*/  @P2 STL [R1+0x2288], R41 ;  /* 0x0022882901002387 */ /* 0x0001e80000100800 */
[----:B0-----:R-:W4:Y:S04]  /*5bb80*/  LDL R41, [R1+0x2268] ;  /* 0x0022680001297983 */ /* 0x001f280000100800 */
[----:B------:R-:W-:Y:S04]  /*5bb90*/  @P2 STL [R1+0x2290], R31 ;  /* 0x0022901f01002387 */ /* 0x000fe80000100800 */
[----:B------:R-:W4:Y:S04]  /*5bba0*/  LDL.LU R3, [R1+0x31d0] ;  /* 0x0031d00001037983 */ /* 0x000f280000300800 */
[----:B------:R-:W4:Y:S04]  /*5bbb0*/  LDL.LU R2, [R1+0x31ec] ;  /* 0x0031ec0001027983 */ /* 0x000f280000300800 */
[----:B------:R-:W-:Y:S04]  /*5bbc0*/  STL.64 [R1+0x958], R4 ;  /* 0x0009580401007387 */ /* 0x000fe80000100a00 */
[----:B------:R-:W-:Y:S04]  /*5bbd0*/  STL.64 [R1+0x960], R8 ;  /* 0x0009600801007387 */ /* 0x000fe80000100a00 */
[----:B------:R0:W-:Y:S04]  /*5bbe0*/  STL.64 [R1+0x970], R10 ;  /* 0x0009700a01007387 */ /* 0x0001e80000100a00 */
[----:B0-----:R-:W4:Y:S04]  /*5bbf0*/  LDL.LU R11, [R1+0x31d4] ;  /* 0x0031d400010b7983 */ /* 0x001f280000300800 */
[----:B------:R-:W-:Y:S04]  /*5bc00*/  STL.64 [R1+0x968], R18 ;  /* 0x0009681201007387 */ /* 0x000fe80000100a00 */
[----:B------:R-:W4:Y:S04]  /*5bc10*/  LDL.LU R10, [R1+0x31e0] ;  /* 0x0031e000010a7983 */ /* 0x000f280000300800 */
[----:B------:R-:W4:Y:S04]  /*5bc20*/  LDL.LU R15, [R1+0x31d8] ;  /* 0x0031d800010f7983 */ /* 0x000f280000300800 */
[----:B------:R-:W4:Y:S04]  /*5bc30*/  LDL.LU R14, [R1+0x31e4] ;  /* 0x0031e400010e7983 */ /* 0x000f280000300800 */
[----:B------:R-:W4:Y:S04]  /*5bc40*/  LDL.LU R13, [R1+0x31dc] ;  /* 0x0031dc00010d7983 */ /* 0x000f280000300800 */
[----:B------:R-:W4:Y:S01]  /*5bc50*/  LDL.LU R12, [R1+0x31e8] ;  /* 0x0031e800010c7983 */ /* 0x000f220000300800 */
[----:B------:R-:W-:-:S03]  /*5bc60*/  ISETP.GT.AND P5, PT, R6, 0xb2, PT ;  /* 0x000000b20600780c */ /* 0x000fc60003fa4270 */
[----:B--2---:R0:W-:Y:S04]  /*5bc70*/  @P4 STL [R1+0x2284], R35 ;  /* 0x0022842301004387 */ /* 0x0041e80000100800 */
[----:B------:R-:W2:Y:S04]  /*5bc80*/  LDL R31, [R1+0x2260] ;  /* 0x00226000011f7983 */ /* 0x000ea80000100800 */
[----:B0-----:R-:W2:Y:S04]  /*5bc90*/  LDL R35, [R1+0x2264] ;  /* 0x0022640001237983 */ /* 0x001ea80000100800 */
[----:B---3--:R0:W-:Y:S04]  /*5bca0*/  @P4 STL [R1+0x2280], R32 ;  /* 0x0022802001004387 */ /* 0x0081e80000100800 */
[----:B0-----:R-:W3:Y:S04]  /*5bcb0*/  LDL R32, [R1+0x225c] ;  /* 0x00225c0001207983 */ /* 0x001ee80000100800 */
[----:B------:R0:W-:Y:S04]  /*5bcc0*/  @P4 STL [R1+0x2278], R40 ;  /* 0x0022782801004387 */ /* 0x0001e80000100800 */
[----:B----4-:R-:W-:Y:S04]  /*5bcd0*/  @P4 STL [R1+0x227c], R33 ;  /* 0x00227c2101004387 */ /* 0x010fe80000100800 */
[----:B------:R-:W4:Y:S04]  /*5bce0*/  LDL.LU R5, [R1+0x31f0] ;  /* 0x0031f00001057983 */ /* 0x000f280000300800 */
[----:B------:R-:W2:Y:S01]  /*5bcf0*/  LDL.LU R4, [R1+0x3208] ;  /* 0x0032080001047983 */ /* 0x000ea20000300800 */
[----:B------:R-:W-:Y:S01]  /*5bd00*/  IMAD.MOV.U32 R9, RZ, RZ, R3 ;  /* 0x000000ffff097224 */ /* 0x000fe200078e0003 */
[----:B------:R-:W-:-:S02]  /*5bd10*/  MOV R8, R2 ;  /* 0x0000000200087202 */ /* 0x000fc40000000f00 */
[----:B------:R-:W3:Y:S04]  /*5bd20*/  LDL.LU R3, [R1+0x31f4] ;  /* 0x0031f40001037983 */ /* 0x000ee80000300800 */
[----:B------:R-:W-:Y:S04]  /*5bd30*/  STL.64 [R1+0x938], R8 ;  /* 0x0009380801007387 */ /* 0x000fe80000100a00 */
[----:B------:R-:W3:Y:S04]  /*5bd40*/  LDL.LU R2, [R1+0x320c] ;  /* 0x00320c0001027983 */ /* 0x000ee80000300800 */
[----:B0-----:R-:W3:Y:S04]  /*5bd50*/  LDL R40, [R1+0x2258] ;  /* 0x0022580001287983 */ /* 0x001ee80000100800 */
[----:B------:R4:W3:Y:S04]  /*5bd60*/  @P5 LDG.E.U16 R41, desc[UR6][R8.64] ;  /* 0x0000000608295981 */ /* 0x0008e8000c1e1500 */
[----:B------:R3:W3:Y:S01]  /*5bd70*/  @P5 LDG.E.U16 R34, desc[UR6][R10.64] ;  /* 0x000000060a225981 */ /* 0x0006e2000c1e1500 */
[----:B------:R-:W-:-:S02]  /*5bd80*/  IMAD.MOV.U32 R19, RZ, RZ, R15 ;  /* 0x000000ffff137224 */ /* 0x000fc400078e000f */
[----:B------:R-:W-:Y:S01]  /*5bd90*/  IMAD.MOV.U32 R18, RZ, RZ, R14 ;  /* 0x000000ffff127224 */ /* 0x000fe200078e000e */
[----:B------:R0:W-:Y:S04]  /*5bda0*/  STL.64 [R1+0x950], R12 ;  /* 0x0009500c01007387 */ /* 0x0001e80000100a00 */
[----:B------:R-:W3:Y:S04]  /*5bdb0*/  @P5 LDG.E.U16 R0, desc[UR6][R12.64] ;  /* 0x000000060c005981 */ /* 0x000ee8000c1e1500 */
[----:B------:R3:W-:Y:S04]  /*5bdc0*/  STL.64 [R1+0x940], R10 ;  /* 0x0009400a01007387 */ /* 0x0007e80000100a00 */
[----:B------:R1:W-:Y:S04]  /*5bdd0*/  STL.64 [R1+0x948], R18 ;  /* 0x0009481201007387 */ /* 0x0003e80000100a00 */
[----:B------:R-:W1:Y:S04]  /*5bde0*/  LDL.LU R15, [R1+0x31f8] ;  /* 0x0031f800010f7983 */ /* 0x000e680000300800 */
[----:B------:R-:W3:Y:S04]  /*5bdf0*/  LDL.LU R14, [R1+0x3200] ;  /* 0x00320000010e7983 */ /* 0x000ee80000300800 */
[----:B------:R1:W3:Y:S04]  /*5be00*/  @P5 LDG.E.U16 R30, desc[UR6][R18.64] ;  /* 0x00000006121e5981 */ /* 0x0002e8000c1e1500 */
[----:B0-----:R-:W3:Y:S04]  /*5be10*/  LDL.LU R13, [R1+0x31fc] ;  /* 0x0031fc00010d7983 */ /* 0x001ee80000300800 */
[----:B------:R-:W3:Y:S01]  /*5be20*/  LDL.LU R12, [R1+0x3204] ;  /* 0x00320400010c7983 */ /* 0x000ee20000300800 */
[----:B------:R-:W-:-:S03]  /*5be30*/  ISETP.GT.AND P2, PT, R6, 0xb3, PT ;  /* 0x000000b30600780c */ /* 0x000fc60003f44270 */
[----:B------:R-:W3:Y:S01]  /*5be40*/  LDL R33, [R1+0x2254] ;  /* 0x0022540001217983 */ /* 0x000ee20000100800 */
[----:B----4-:R-:W-:Y:S02]  /*5be50*/  IMAD.MOV.U32 R9, RZ, RZ, R5 ;  /* 0x000000ffff097224 */ /* 0x010fe400078e0005 */
[----:B--2---:R-:W-:Y:S02]  /*5be60*/  IMAD.MOV.U32 R8, RZ, RZ, R4 ;  /* 0x000000ffff087224 */ /* 0x004fe400078e0004 */
[----:B---3--:R-:W-:Y:S02]  /*5be70*/  IMAD.MOV.U32 R11, RZ, RZ, R3 ;  /* 0x000000ffff0b7224 */ /* 0x008fe400078e0003 */
[----:B------:R-:W-:-:S03]  /*5be80*/  IMAD.MOV.U32 R10, RZ, RZ, R2 ;  /* 0x000000ffff0a7224 */ /* 0x000fc600078e0002 */
[----:B------:R0:W2:Y:S04]  /*5be90*/  @P2 LDG.E.U16 R40, desc[UR6][R8.64] ;  /* 0x0000000608282981 */ /* 0x0000a8000c1e1500 */
[----:B------:R3:W4:Y:S04]  /*5bea0*/  @P2 LDG.E.U16 R32, desc[UR6][R10.64] ;  /* 0x000000060a202981 */ /* 0x000728000c1e1500 */
[----:B------:R0:W-:Y:S01]  /*5beb0*/  @P5 STL [R1+0x2274], R0 ;  /* 0x0022740001005387 */ /* 0x0001e20000100800 */
[----:B-1----:R-:W-:Y:S02]  /*5bec0*/  IMAD.MOV.U32 R19, RZ, RZ, R15 ;  /* 0x000000ffff137224 */ /* 0x002fe400078e000f */
[----:B------:R-:W-:-:S05]  /*5bed0*/  IMAD.MOV.U32 R18, RZ, RZ, R14 ;  /* 0x000000ffff127224 */ /* 0x000fca00078e000e */
[----:B------:R-:W2:Y:S04]  /*5bee0*/  @P2 LDG.E.U16 R31, desc[UR6][R18.64] ;  /* 0x00000006121f2981 */ /* 0x000ea8000c1e1500 */
[----:B0-----:R-:W2:Y:S04]  /*5bef0*/  LDL R0, [R1+0x2250] ;  /* 0x0022500001007983 */ /* 0x001ea80000100800 */
[----:B------:R0:W-:Y:S04]  /*5bf00*/  @P5 STL [R1+0x2268], R41 ;  /* 0x0022682901005387 */ /* 0x0001e80000100800 */
[----:B------:R-:W2:Y:S04]  /*5bf10*/  @P2 LDG.E.U16 R35, desc[UR6][R12.64] ;  /* 0x000000060c232981 */ /* 0x000ea8000c1e1500 */
[----:B0-----:R-:W3:Y:S04]  /*5bf20*/  LDL R41, [R1+0x224c] ;  /* 0x00224c0001297983 */ /* 0x001ee80000100800 */
[----:B------:R0:W-:Y:S04]  /*5bf30*/  @P5 STL [R1+0x226c], R34 ;  /* 0x00226c2201005387 */ /* 0x0001e80000100800 */
[----:B------:R-:W-:Y:S04]  /*5bf40*/  @P5 STL [R1+0x2270], R30 ;  /* 0x0022701e01005387 */ /* 0x000fe80000100800 */
[----:B------:R-:W3:Y:S04]  /*5bf50*/  LDL.LU R5, [R1+0x3210] ;  /* 0x0032100001057983 */ /* 0x000ee80000300800 */
[----:B------:R-:W3:Y:S04]  /*5bf60*/  LDL.LU R4, [R1+0x3220] ;  /* 0x0032200001047983 */ /* 0x000ee80000300800 */
[----:B------:R-:W-:Y:S04]  /*5bf70*/  STL.64 [R1+0x918], R8 ;  /* 0x0009180801007387 */ /* 0x000fe80000100a00 */
[----:B------:R-:W-:Y:S04]  /*5bf80*/  STL.64 [R1+0x920], R10 ;  /* 0x0009200a01007387 */ /* 0x000fe80000100a00 */
[----:B------:R-:W4:Y:S04]  /*5bf90*/  LDL.LU R3, [R1+0x3214] ;  /* 0x0032140001037983 */ /* 0x000f280000300800 */
[----:B------:R-:W4:Y:S04]  /*5bfa0*/  LDL.LU R2, [R1+0x3224] ;  /* 0x0032240001027983 */ /* 0x000f280000300800 */
[----:B0-----:R-:W4:Y:S04]  /*5bfb0*/  LDL R34, [R1+0x2248] ;  /* 0x0022480001227983 */ /* 0x001f280000100800 */
[----:B------:R0:W-:Y:S04]  /*5bfc0*/  STL.64 [R1+0x930], R12 ;  /* 0x0009300c01007387 */ /* 0x0001e80000100a00 */
[----:B0-----:R-:W4:Y:S04]  /*5bfd0*/  LDL.LU R13, [R1+0x3218] ;  /* 0x00321800010d7983 */ /* 0x001f280000300800 */
[----:B------:R-:W-:Y:S04]  /*5bfe0*/  STL.64 [R1+0x928], R18 ;  /* 0x0009281201007387 */ /* 0x000fe80000100a00 */
[----:B------:R-:W4:Y:S04]  /*5bff0*/  LDL.LU R12, [R1+0x3228] ;  /* 0x00322800010c7983 */ /* 0x000f280000300800 */
[----:B------:R-:W4:Y:S04]  /*5c000*/  LDL.LU R15, [R1+0x321c] ;  /* 0x00321c00010f7983 */ /* 0x000f280000300800 */
[----:B------:R-:W4:Y:S01]  /*5c010*/  LDL.LU R14, [R1+0x322c] ;  /* 0x00322c00010e7983 */ /* 0x000f220000300800 */
[----:B------:R-:W-:-:S03]  /*5c020*/  ISETP.GT.AND P4, PT, R6, 0xb4, PT ;  /* 0x000000b40600780c */ /* 0x000fc60003f84270 */
[----:B--2---:R0:W-:Y:S04]  /*5c030*/  @P2 STL [R1+0x2264], R35 ;  /* 0x0022642301002387 */ /* 0x0041e80000100800 */
[----:B------:R-:W2:Y:S04]  /*5c040*/  LDL R30, [R1+0x2240] ;  /* 0x00224000011e7983 */ /* 0x000ea80000100800 */
[----:B0-----:R-:W2:Y:S04]  /*5c050*/  LDL R35, [R1+0x2244] ;  /* 0x0022440001237983 */ /* 0x001ea80000100800 */
[----:B------:R0:W-:Y:S01]  /*5c060*/  @P2 STL [R1+0x2260], R31 ;  /* 0x0022601f01002387 */ /* 0x0001e20000100800 */
[----:B---3--:R-:W-:-:S02]  /*5c070*/  IMAD.MOV.U32 R8, RZ, RZ, R4 ;  /* 0x000000ffff087224 */ /* 0x008fc400078e0004 */
[----:B------:R-:W-:Y:S02]  /*5c080*/  IMAD.MOV.U32 R9, RZ, RZ, R5 ;  /* 0x000000ffff097224 */ /* 0x000fe400078e0005 */
[----:B----4-:R-:W-:Y:S02]  /*5c090*/  IMAD.MOV.U32 R11, RZ, RZ, R3 ;  /* 0x000000ffff0b7224 */ /* 0x010fe400078e0003 */
[----:B------:R-:W-:Y:S01]  /*5c0a0*/  IMAD.MOV.U32 R10, RZ, RZ, R2 ;  /* 0x000000ffff0a7224 */ /* 0x000fe200078e0002 */
[----:B------:R-:W-:Y:S01]  /*5c0b0*/  ISETP.GT.AND P5, PT, R6, 0xb5, PT ;  /* 0x000000b50600780c */ /* 0x000fe20003fa4270 */
[----:B------:R-:W3:Y:S04]  /*5c0c0*/  @P4 LDG.E.U16 R34, desc[UR6][R8.64] ;  /* 0x0000000608224981 */ /* 0x000ee8000c1e1500 */
[----:B0-----:R-:W4:Y:S04]  /*5c0d0*/  LDL R31, [R1+0x223c] ;  /* 0x00223c00011f7983 */ /* 0x001f280000100800 */
[----:B------:R0:W-:Y:S04]  /*5c0e0*/  @P2 STL [R1+0x2258], R40 ;  /* 0x0022582801002387 */ /* 0x0001e80000100800 */
[----:B------:R-:W-:Y:S04]  /*5c0f0*/  @P2 STL [R1+0x225c], R32 ;  /* 0x00225c2001002387 */ /* 0x000fe80000100800 */
[----:B------:R1:W2:Y:S04]  /*5c100*/  @P4 LDG.E.U16 R41, desc[UR6][R10.64] ;  /* 0x000000060a294981 */ /* 0x0002a8000c1e1500 */
[----:B0-----:R-:W2:Y:S04]  /*5c110*/  LDL R40, [R1+0x2238] ;  /* 0x0022380001287983 */ /* 0x001ea80000100800 */
[----:B------:R-:W1:Y:S04]  /*5c120*/  LDL.LU R5, [R1+0x3230] ;  /* 0x0032300001057983 */ /* 0x000e680000300800 */
[----:B------:R-:W-:Y:S04]  /*5c130*/  STL.64 [R1+0x8f8], R8 ;  /* 0x0008f80801007387 */ /* 0x000fe80000100a00 */
[----:B------:R-:W2:Y:S04]  /*5c140*/  LDL.LU R4, [R1+0x324c] ;  /* 0x00324c0001047983 */ /* 0x000ea80000300800 */
[----:B------:R-:W-:Y:S04]  /*5c150*/  STL.64 [R1+0x900], R10 ;  /* 0x0009000a01007387 */ /* 0x000fe80000100a00 */
[----:B------:R-:W3:Y:S04]  /*5c160*/  LDL.LU R3, [R1+0x3234] ;  /* 0x0032340001037983 */ /* 0x000ee80000300800 */
[----:B------:R-:W4:Y:S04]  /*5c170*/  LDL.LU R2, [R1+0x3240] ;  /* 0x0032400001027983 */ /* 0x000f280000300800 */
[----:B------:R-:W-:Y:S04]  /*5c180*/  STL.64 [R1+0x910], R14 ;  /* 0x0009100e01007387 */ /* 0x000fe80000100a00 */
[----:B------:R0:W-:Y:S04]  /*5c190*/  STL.64 [R1+0x908], R12 ;  /* 0x0009080c01007387 */ /* 0x0001e80000100a00 */
[----:B------:R-:W4:Y:S04]  /*5c1a0*/  @P4 LDG.E.U16 R0, desc[UR6][R12.64] ;  /* 0x000000060c004981 */ /* 0x000f28000c1e1500 */
[----:B------:R-:W4:Y:S04]  /*5c1b0*/  @P4 LDG.E.U16 R33, desc[UR6][R14.64] ;  /* 0x000000060e214981 */ /* 0x000f28000c1e1500 */
[----:B0-----:R-:W4:Y:S04]  /*5c1c0*/  LDL.LU R13, [R1+0x3238] ;  /* 0x00323800010d7983 */ /* 0x001f280000300800 */
[----:B------:R-:W4:Y:S04]  /*5c1d0*/  LDL.LU R12, [R1+0x3244] ;  /* 0x00324400010c7983 */ /* 0x000f280000300800 */
[----:B------:R-:W4:Y:S04]  /*5c1e0*/  LDL.LU R15, [R1+0x323c] ;  /* 0x00323c00010f7983 */ /* 0x000f280000300800 */
[----:B------:R-:W4:Y:S04]  /*5c1f0*/  LDL.LU R14, [R1+0x3248] ;  /* 0x00324800010e7983 */ /* 0x000f280000300800 */
[----:B------:R-:W4:Y:S01]  /*5c200*/  LDL R32, [R1+0x2234] ;  /* 0x0022340001207983 */ /* 0x000f220000100800 */
[----:B-1----:R-:W-:-:S02]  /*5c210*/  IMAD.MOV.U32 R11, RZ, RZ, R5 ;  /* 0x000000ffff0b7224 */ /* 0x002fc400078e0005 */
[----:B--2---:R-:W-:Y:S02]  /*5c220*/  IMAD.MOV.U32 R10, RZ, RZ, R4 ;  /* 0x000000ffff0a7224 */ /* 0x004fe400078e0004 */
[----:B---3--:R-:W-:Y:S02]  /*5c230*/  IMAD.MOV.U32 R9, RZ, RZ, R3 ;  /* 0x000000ffff097224 */ /* 0x008fe400078e0003 */
[----:B----4-:R-:W-:Y:S01]  /*5c240*/  IMAD.MOV.U32 R8, RZ, RZ, R2 ;  /* 0x000000ffff087224 */ /* 0x010fe200078e0002 */
[----:B------:R-:W2:Y:S04]  /*5c250*/  @P5 LDG.E.U16 R40, desc[UR6][R10.64] ;  /* 0x000000060a285981 */ /* 0x000ea8000c1e1500 */
[----:B------:R-:W3:Y:S04]  /*5c260*/  @P5 LDG.E.U16 R30, desc[UR6][R12.64] ;  /* 0x000000060c1e5981 */ /* 0x000ee8000c1e1500 */
[----:B------:R-:W4:Y:S04]  /*5c270*/  @P5 LDG.E.U16 R35, desc[UR6][R14.64] ;  /* 0x000000060e235981 */ /* 0x000f28000c1e1500 */
[----:B------:R0:W-:Y:S04]  /*5c280*/  @P4 STL [R1+0x2254], R33 ;  /* 0x0022542101004387 */ /* 0x0001e80000100800 */
[----:B------:R-:W2:Y:S04]  /*5c290*/  @P5 LDG.E.U16 R31, desc[UR6][R8.64] ;  /* 0x00000006081f5981 */ /* 0x000ea8000c1e1500 */
[----:B0-----:R-:W2:Y:S04]  /*5c2a0*/  LDL R33, [R1+0x2230] ;  /* 0x0022300001217983 */ /* 0x001ea80000100800 */
[----:B------:R0:W-:Y:S04]  /*5c2b0*/  @P4 STL [R1+0x2250], R0 ;  /* 0x0022500001004387 */ /* 0x0001e80000100800 */
[----:B0-----:R-:W2:Y:S04]  /*5c2c0*/  LDL R0, [R1+0x222c] ;  /* 0x00222c0001007983 */ /* 0x001ea80000100800 */
[----:B------:R0:W-:Y:S04]  /*5c2d0*/  @P4 STL [R1+0x224c], R41 ;  /* 0x00224c2901004387 */ /* 0x0001e80000100800 */
[----:B0-----:R-:W3:Y:S04]  /*5c2e0*/  LDL R41, [R1+0x2228] ;  /* 0x0022280001297983 */ /* 0x001ee80000100800 */
[----:B------:R0:W-:Y:S04]  /*5c2f0*/  @P4 STL [R1+0x2248], R34 ;  /* 0x0022482201004387 */ /* 0x0001e80000100800 */
[----:B------:R-:W3:Y:S04]  /*5c300*/  LDL.LU R5, [R1+0x3250] ;  /* 0x0032500001057983 */ /* 0x000ee80000300800 */
[----:B------:R-:W3:Y:S04]  /*5c310*/  LDL.LU R4, [R1+0x3268] ;  /* 0x0032680001047983 */ /* 0x000ee80000300800 */
[----:B------:R-:W-:Y:S04]  /*5c320*/  STL.64 [R1+0x8d8], R10 ;  /* 0x0008d80a01007387 */ /* 0x000fe80000100a00 */
[----:B------:R-:W-:Y:S04]  /*5c330*/  STL.64 [R1+0x8e0], R8 ;  /* 0x0008e00801007387 */ /* 0x000fe80000100a00 */
[----:B------:R-:W3:Y:S04]  /*5c340*/  LDL.LU R3, [R1+0x3254] ;  /* 0x0032540001037983 */ /* 0x000ee80000300800 */
[----:B------:R-:W3:Y:S04]  /*5c350*/  LDL.LU R2, [R1+0x326c] ;  /* 0x00326c0001027983 */ /* 0x000ee80000300800 */
[----:B------:R-:W-:Y:S04]  /*5c360*/  STL.64 [R1+0x8f0], R14 ;  /* 0x0008f00e01007387 */ /* 0x000fe80000100a00 */
[----:B------:R-:W3:Y:S04]  /*5c370*/  LDL R28, [R1+0x2224] ;  /* 0x00222400011c7983 */ /* 0x000ee80000100800 */
[----:B------:R-:W-:Y:S04]  /*5c380*/  STL.64 [R1+0x8e8], R12 ;  /* 0x0008e80c01007387 */ /* 0x000fe80000100a00 */
[----:B0-----:R-:W3:Y:S04]  /*5c390*/  LDL R34, [R1+0x2220] ;  /* 0x0022200001227983 */ /* 0x001ee80000100800 */
[----:B----4-:R0:W-:Y:S04]  /*5c3a0*/  @P5 STL [R1+0x2244], R35 ;  /* 0x0022442301005387 */ /* 0x0101e80000100800 */
[----:B0-----:R-:W4:Y:S04]  /*5c3b0*/  LDL R35, [R1+0x221c] ;  /* 0x00221c0001237983 */ /* 0x001f280000100800 */
[----:B------:R-:W4:Y:S04]  /*5c3c0*/  LDL.LU R23, [R1+0x3258] ;  /* 0x0032580001177983 */ /* 0x000f280000300800 */
[----:B------:R-:W4:Y:S04]  /*5c3d0*/  LDL.LU R22, [R1+0x3260] ;  /* 0x0032600001167983 */ /* 0x000f280000300800 */
[----:B------:R-:W4:Y:S04]  /*5c3e0*/  LDL.LU R13, [R1+0x325c] ;  /* 0x00325c00010d7983 */ /* 0x000f280000300800 */
[----:B------:R-:W4:Y:S01]  /*5c3f0*/  LDL.LU R8, [R1+0x3264] ;  /* 0x0032640001087983 */ /* 0x000f220000300800 */
[----:B------:R-:W-:-:S03]  /*5c400*/  ISETP.GT.AND P2, PT, R6, 0xb6, PT ;  /* 0x000000b60600780c */ /* 0x000fc60003f44270 */
[----:B--2---:R0:W-:Y:S04]  /*5c410*/  @P5 STL [R1+0x2238], R40 ;  /* 0x0022382801005387 */ /* 0x0041e80000100800 */
[----:B0-----:R-:W2:Y:S04]  /*5c420*/  LDL R40, [R1+0x2218] ;  /* 0x0022180001287983 */ /* 0x001ea80000100800 */
[----:B------:R0:W-:Y:S04]  /*5c430*/  @P5 STL [R1+0x223c], R31 ;  /* 0x00223c1f01005387 */ /* 0x0001e80000100800 */
[----:B---3--:R1:W-:Y:S04]  /*5c440*/  @P5 STL [R1+0x2240], R30 ;  /* 0x0022401e01005387 */ /* 0x0083e80000100800 */
[----:B------:R-:W2:Y:S04]  /*5c450*/  LDL.LU R11, [R1+0x3270] ;  /* 0x00327000010b7983 */ /* 0x000ea80000300800 */
[----:B------:R-:W2:Y:S01]  /*5c460*/  LDL.LU R10, [R1+0x3280] ;  /* 0x00328000010a7983 */ /* 0x000ea20000300800 */
[----:B------:R-:W-:-:S02]  /*5c470*/  IMAD.MOV.U32 R15, RZ, RZ, R5 ;  /* 0x000000ffff0f7224 */ /* 0x000fc400078e0005 */
[----:B------:R-:W-:Y:S02]  /*5c480*/  IMAD.MOV.U32 R14, RZ, RZ, R4 ;  /* 0x000000ffff0e7224 */ /* 0x000fe400078e0004 */
[----:B------:R-:W-:Y:S02]  /*5c490*/  IMAD.MOV.U32 R19, RZ, RZ, R3 ;  /* 0x000000ffff137224 */ /* 0x000fe400078e0003 */
[----:B------:R-:W-:Y:S01]  /*5c4a0*/  IMAD.MOV.U32 R18, RZ, RZ, R2 ;  /* 0x000000ffff127224 */ /* 0x000fe200078e0002 */
[----:B------:R3:W-:Y:S04]  /*5c4b0*/  STL.64 [R1+0x8b8], R14 ;  /* 0x0008b80e01007387 */ /* 0x0007e80000100a00 */
[----:B------:R3:W3:Y:S04]  /*5c4c0*/  @P2 LDG.E.U16 R41, desc[UR6][R14.64] ;  /* 0x000000060e292981 */ /* 0x0006e8000c1e1500 */
[----:B------:R0:W-:Y:S04]  /*5c4d0*/  STL.64 [R1+0x8c0], R18 ;  /* 0x0008c01201007387 */ /* 0x0001e80000100a00 */
[----:B------:R-:W3:Y:S04]  /*5c4e0*/  @P2 LDG.E.U16 R0, desc[UR6][R18.64] ;  /* 0x0000000612002981 */ /* 0x000ee8000c1e1500 */
[----:B------:R-:W3:Y:S04]  /*5c4f0*/  LDL.LU R12, [R1+0x3274] ;  /* 0x00327400010c7983 */ /* 0x000ee80000300800 */
[----:B------:R-:W3:Y:S04]  /*5c500*/  LDL.LU R9, [R1+0x3284] ;  /* 0x0032840001097983 */ /* 0x000ee80000300800 */
[----:B------:R-:W3:Y:S04]  /*5c510*/  LDL.LU R5, [R1+0x3278] ;  /* 0x0032780001057983 */ /* 0x000ee80000300800 */
[----:B------:R-:W3:Y:S04]  /*5c520*/  LDL.LU R4, [R1+0x3288] ;  /* 0x0032880001047983 */ /* 0x000ee80000300800 */
[----:B------:R-:W3:Y:S04]  /*5c530*/  LDL.LU R3, [R1+0x327c] ;  /* 0x00327c0001037983 */ /* 0x000ee80000300800 */
[----:B------:R-:W3:Y:S04]  /*5c540*/  LDL.LU R2, [R1+0x328c] ;  /* 0x00328c0001027983 */ /* 0x000ee80000300800 */
[----:B----4-:R-:W4:Y:S01]  /*5c550*/  @P2 LDG.E.U16 R33, desc[UR6][R22.64] ;  /* 0x0000000616212981 */ /* 0x010f22000c1e1500 */
[----:B0-----:R-:W-:-:S02]  /*5c560*/  IMAD.MOV.U32 R31, RZ, RZ, R13 ;  /* 0x000000ffff1f7224 */ /* 0x001fc400078e000d */
[----:B-1----:R-:W-:-:S05]  /*5c570*/  IMAD.MOV.U32 R30, RZ, RZ, R8 ;  /* 0x000000ffff1e7224 */ /* 0x002fca00078e0008 */
[----:B------:R-:W4:Y:S01]  /*5c580*/  @P2 LDG.E.U16 R32, desc[UR6][R30.64] ;  /* 0x000000061e202981 */ /* 0x000f22000c1e1500 */
[----:B------:R-:W-:-:S03]  /*5c590*/  ISETP.GT.AND P4, PT, R6, 0xb7, PT ;  /* 0x000000b70600780c */ /* 0x000fc60003f84270 */
[----:B------:R-:W-:Y:S04]  /*5c5a0*/  STL.64 [R1+0x8d0], R30 ;  /* 0x0008d01e01007387 */ /* 0x000fe80000100a00 */
[----:B------:R-:W-:Y:S04]  /*5c5b0*/  STL.64 [R1+0x8c8], R22 ;  /* 0x0008c81601007387 */ /* 0x000fe80000100a00 */
[----:B------:R-:W4:Y:S04]  /*5c5c0*/  LDL.LU R8, [R1+0x3290] ;  /* 0x0032900001087983 */ /* 0x000f280000300800 */
[----:B--2---:R-:W2:Y:S04]  /*5c5d0*/  @P4 LDG.E.U16 R40, desc[UR6][R10.64] ;  /* 0x000000060a284981 */ /* 0x004ea8000c1e1500 */
[----:B---3--:R0:W-:Y:S01]  /*5c5e0*/  @P2 STL [R1+0x222c], R0 ;  /* 0x00222c0001002387 */ /* 0x0081e20000100800 */
[----:B------:R-:W-:-:S02]  /*5c5f0*/  IMAD.MOV.U32 R13, RZ, RZ, R12 ;  /* 0x000000ffff0d7224 */ /* 0x000fc400078e000c */
[----:B------:R-:W-:Y:S02]  /*5c600*/  IMAD.MOV.U32 R12, RZ, RZ, R9 ;  /* 0x000000ffff0c7224 */ /* 0x000fe400078e0009 */
[----:B------:R-:W-:Y:S02]  /*5c610*/  IMAD.MOV.U32 R15, RZ, RZ, R5 ;  /* 0x000000ffff0f7224 */ /* 0x000fe400078e0005 */
[----:B------:R-:W-:Y:S01]  /*5c620*/  IMAD.MOV.U32 R14, RZ, RZ, R4 ;  /* 0x000000ffff0e7224 */ /* 0x000fe200078e0004 */
[----:B------:R-:W-:Y:S01]  /*5c630*/  MOV R19, R3 ;  /* 0x0000000300137202 */ /* 0x000fe20000000f00 */
[----:B------:R-:W-:Y:S01]  /*5c640*/  IMAD.MOV.U32 R18, RZ, RZ, R2 ;  /* 0x000000ffff127224 */ /* 0x000fe200078e0002 */
[----:B------:R-:W3:Y:S04]  /*5c650*/  @P4 LDG.E.U16 R35, desc[UR6][R12.64] ;  /* 0x000000060c234981 */ /* 0x000ee8000c1e1500 */
[----:B0-----:R-:W3:Y:S04]  /*5c660*/  LDL.LU R0, [R1+0x32ac] ;  /* 0x0032ac0001007983 */ /* 0x001ee80000300800 */
[----:B------:R-:W3:Y:S04]  /*5c670*/  LDL R30, [R1+0x2214] ;  /* 0x00221400011e7983 */ /* 0x000ee80000100800 */
[----:B------:R-:W3:Y:S04]  /*5c680*/  LDL R31, [R1+0x2210] ;  /* 0x00221000011f7983 */ /* 0x000ee80000100800 */
[----:B------:R-:W3:Y:S04]  /*5c690*/  @P4 LDG.E.U16 R34, desc[UR6][R14.64] ;  /* 0x000000060e224981 */ /* 0x000ee8000c1e1500 */
[----:B------:R-:W3:Y:S04]  /*5c6a0*/  @P4 LDG.E.U16 R28, desc[UR6][R18.64] ;  /* 0x00000006121c4981 */ /* 0x000ee8000c1e1500 */
[----:B----4-:R0:W-:Y:S04]  /*5c6b0*/  @P2 STL [R1+0x2234], R32 ;  /* 0x0022342001002387 */ /* 0x0101e80000100800 */
[----:B0-----:R-:W4:Y:S04]  /*5c6c0*/  LDL R32, [R1+0x220c] ;  /* 0x00220c0001207983 */ /* 0x001f280000100800 */
[----:B------:R0:W-:Y:S04]  /*5c6d0*/  @P2 STL [R1+0x2228], R41 ;  /* 0x0022282901002387 */ /* 0x0001e80000100800 */
[----:B0-----:R-:W4:Y:S04]  /*5c6e0*/  LDL R41, [R1+0x2208] ;  /* 0x0022080001297983 */ /* 0x001f280000100800 */
[----:B------:R0:W-:Y:S04]  /*5c6f0*/  @P2 STL [R1+0x2230], R33 ;  /* 0x0022302101002387 */ /* 0x0001e80000100800 */
[----:B------:R-:W-:Y:S04]  /*5c700*/  STL.64 [R1+0x898], R10 ;  /* 0x0008980a01007387 */ /* 0x000fe80000100a00 */
[----:B------:R-:W-:Y:S04]  /*5c710*/  STL.64 [R1+0x8a0], R12 ;  /* 0x0008a00c01007387 */ /* 0x000fe80000100a00 */
[----:B------:R-:W-:Y:S04]  /*5c720*/  STL.64 [R1+0x8a8], R14 ;  /* 0x0008a80e01007387 */ /* 0x000fe80000100a00 */
[----:B------:R1:W-:Y:S04]  /*5c730*/  STL.64 [R1+0x8b0], R18 ;  /* 0x0008b01201007387 */ /* 0x0003e80000100a00 */
[----:B------:R-:W4:Y:S04]  /*5c740*/  LDL.LU R4, [R1+0x3294] ;  /* 0x0032940001047983 */ /* 0x000f280000300800 */
[----:B------:R-:W4:Y:S04]  /*5c750*/  LDL.LU R3, [R1+0x32a0] ;  /* 0x0032a00001037983 */ /* 0x000f280000300800 */
[----:B0-----:R-:W4:Y:S04]  /*5c760*/  LDL R33, [R1+0x2204] ;  /* 0x0022040001217983 */ /* 0x001f280000100800 */
[----:B-1----:R-:W4:Y:S04]  /*5c770*/  LDL.LU R19, [R1+0x3298] ;  /* 0x0032980001137983 */ /* 0x002f280000300800 */
[----:B------:R-:W4:Y:S04]  /*5c780*/  LDL.LU R18, [R1+0x32a4] ;  /* 0x0032a40001127983 */ /* 0x000f280000300800 */
[----:B------:R-:W4:Y:S04]  /*5c790*/  LDL.LU R5, [R1+0x329c] ;  /* 0x00329c0001057983 */ /* 0x000f280000300800 */
[----:B------:R-:W4:Y:S01]  /*5c7a0*/  LDL.LU R2, [R1+0x32a8] ;  /* 0x0032a80001027983 */ /* 0x000f220000300800 */
[----:B------:R-:W-:-:S03]  /*5c7b0*/  ISETP.GT.AND P5, PT, R6, 0xb8, PT ;  /* 0x000000b80600780c */ /* 0x000fc60003fa4270 */
[----:B--2---:R-:W-:Y:S04]  /*5c7c0*/  @P4 STL [R1+0x2218], R40 ;  /* 0x0022182801004387 */ /* 0x004fe80000100800 */
[----:B---3--:R-:W-:Y:S04]  /*5c7d0*/  @P4 STL [R1+0x221c], R35 ;  /* 0x00221c2301004387 */ /* 0x008fe80000100800 */
[----:B------:R0:W-:Y:S01]  /*5c7e0*/  @P4 STL [R1+0x2220], R34 ;  /* 0x0022202201004387 */ /* 0x0001e20000100800 */
[----:B------:R-:W-:Y:S02]  /*5c7f0*/  IMAD.MOV.U32 R12, RZ, RZ, R0 ;  /* 0x000000ffff0c7224 */ /* 0x000fe400078e0000 */
[----:B------:R-:W-:Y:S01]  /*5c800*/  IMAD.MOV.U32 R13, RZ, RZ, R8 ;  /* 0x000000ffff0d7224 */ /* 0x000fe200078e0008 */
[----:B------:R-:W-:Y:S04]  /*5c810*/  @P4 STL [R1+0x2224], R28 ;  /* 0x0022241c01004387 */ /* 0x000fe80000100800 */
[----:B------:R-:W2:Y:S04]  /*5c820*/  LDL.LU R11, [R1+0x32b0] ;  /* 0x0032b000010b7983 */ /* 0x000ea80000300800 */
[----:B------:R-:W2:Y:S04]  /*5c830*/  LDL.LU R10, [R1+0x32c8] ;  /* 0x0032c800010a7983 */ /* 0x000ea80000300800 */
[----:B0-----:R-:W3:Y:S04]  /*5c840*/  LDL R34, [R1+0x2200] ;  /* 0x0022000001227983 */ /* 0x001ee80000100800 */
[----:B------:R-:W-:Y:S04]  /*5c850*/  STL.64 [R1+0x878], R12 ;  /* 0x0008780c01007387 */ /* 0x000fe80000100a00 */
[----:B------:R-:W2:Y:S04]  /*5c860*/  LDL R0, [R1+0x21fc] ;  /* 0x0021fc0001007983 */ /* 0x000ea80000100800 */
[----:B------:R-:W2:Y:S04]  /*5c870*/  LDL.LU R9, [R1+0x32b4] ;  /* 0x0032b40001097983 */ /* 0x000ea80000300800 */
[----:B------:R-:W3:Y:S04]  /*5c880*/  LDL.LU R8, [R1+0x32cc] ;  /* 0x0032cc0001087983 */ /* 0x000ee80000300800 */
[----:B----4-:R-:W4:Y:S01]  /*5c890*/  @P5 LDG.E.U16 R41, desc[UR6][R12.64] ;  /* 0x000000060c295981 */ /* 0x010f22000c1e1500 */
[----:B------:R-:W-:-:S02]  /*5c8a0*/  IMAD.MOV.U32 R15, RZ, RZ, R4 ;  /* 0x000000ffff0f7224 */ /* 0x000fc400078e0004 */
[----:B------:R-:W-:Y:S01]  /*5c8b0*/  IMAD.MOV.U32 R14, RZ, RZ, R3 ;  /* 0x000000ffff0e7224 */ /* 0x000fe200078e0003 */
[----:B------:R-:W4:Y:S04]  /*5c8c0*/  LDL.LU R4, [R1+0x32b8] ;  /* 0x0032b80001047983 */ /* 0x000f280000300800 */
[----:B------:R-:W-:Y:S04]  /*5c8d0*/  STL.64 [R1+0x880], R14 ;  /* 0x0008800e01007387 */ /* 0x000fe80000100a00 */
[----:B------:R-:W4:Y:S04]  /*5c8e0*/  LDL.LU R3, [R1+0x32c0] ;  /* 0x0032c00001037983 */ /* 0x000f280000300800 */
[----:B------:R-:W4:Y:S04]  /*5c8f0*/  @P5 LDG.E.U16 R32, desc[UR6][R14.64] ;  /* 0x000000060e205981 */ /* 0x000f28000c1e1500 */
[----:B------:R-:W4:Y:S04]  /*5c900*/  LDL R35, [R1+0x21f8] ;  /* 0x0021f80001237983 */ /* 0x000f280000100800 */
[----:B------:R2:W4:Y:S01]  /*5c910*/  @P5 LDG.E.U16 R31, desc[UR6][R18.64] ;  /* 0x00000006121f5981 */ /* 0x000522000c1e1500 */
[----:B------:R-:W-:-:S02]  /*5c920*/  IMAD.MOV.U32 R23, RZ, RZ, R5 ;  /* 0x000000ffff177224 */ /* 0x000fc400078e0005 */
[----:B------:R-:W-:Y:S01]  /*5c930*/  IMAD.MOV.U32 R22, RZ, RZ, R2 ;  /* 0x000000ffff167224 */ /* 0x000fe200078e0002 */
[----:B------:R-:W4:Y:S04]  /*5c940*/  LDL.LU R5, [R1+0x32bc] ;  /* 0x0032bc0001057983 */ /* 0x000f280000300800 */
[----:B------:R-:W4:Y:S04]  /*5c950*/  LDL.LU R2, [R1+0x32c4] ;  /* 0x0032c40001027983 */ /* 0x000f280000300800 */
[----:B------:R0:W4:Y:S01]  /*5c960*/  @P5 LDG.E.U16 R30, desc[UR6][R22.64] ;  /* 0x00000006161e5981 */ /* 0x000122000c1e1500 */
[----:B------:R-:W-:-:S03]  /*5c970*/  ISETP.GT.AND P2, PT, R6, 0xb9, PT ;  /* 0x000000b90600780c */ /* 0x000fc60003f44270 */
[----:B------:R2:W-:Y:S04]  /*5c980*/  STL.64 [R1+0x888], R18 ;  /* 0x0008881201007387 */ /* 0x0005e80000100a00 */
[----:B------:R0:W-:Y:S04]  /*5c990*/  STL.64 [R1+0x890], R22 ;  /* 0x0008901601007387 */ /* 0x0001e80000100a00 */
[----:B------:R-:W4:Y:S01]  /*5c9a0*/  LDL R40, [R1+0x21f4] ;  /* 0x0021f40001287983 */ /* 0x000f220000100800 */
[----:B--2---:R-:W-:Y:S02]  /*5c9b0*/  IMAD.MOV.U32 R19, RZ, RZ, R9 ;  /* 0x000000ffff137224 */ /* 0x004fe400078e0009 */
[----:B---3--:R-:W-:-:S05]  /*5c9c0*/  IMAD.MOV.U32 R18, RZ, RZ, R8 ;  /* 0x000000ffff127224 */ /* 0x008fca00078e0008 */
[----:B------:R-:W2:Y:S04]  /*5c9d0*/  @P2 LDG.E.U16 R0, desc[UR6][R18.64] ;  /* 0x0000000612002981 */ /* 0x000ea8000c1e1500 */
[----:B----4-:R1:W-:Y:S01]  /*5c9e0*/  @P5 STL [R1+0x2208], R41 ;  /* 0x0022082901005387 */ /* 0x0103e20000100800 */
[----:B0-----:R-:W-:-:S03]  /*5c9f0*/  IMAD.MOV.U32 R23, RZ, RZ, R4 ;  /* 0x000000ffff177224 */ /* 0x001fc600078e0004 */
[----:B------:R-:W-:Y:S01]  /*5ca00*/  @P5 STL [R1+0x220c], R32 ;  /* 0x00220c2001005387 */ /* 0x000fe20000100800 */
[----:B------:R-:W-:-:S03]  /*5ca10*/  IMAD.MOV.U32 R22, RZ, RZ, R3 ;  /* 0x000000ffff167224 */ /* 0x000fc600078e0003 */
[----:B------:R0:W3:Y:S04]  /*5ca20*/  @P2 LDG.E.U16 R35, desc[UR6][R10.64] ;  /* 0x000000060a232981 */ /* 0x0000e8000c1e1500 */
[----:B------:R-:W-:Y:S04]  /*5ca30*/  @P5 STL [R1+0x2210], R31 ;  /* 0x0022101f01005387 */ /* 0x000fe80000100800 */
[----:B------:R-:W4:Y:S01]  /*5ca40*/  @P2 LDG.E.U16 R34, desc[UR6][R22.64] ;  /* 0x0000000616222981 */ /* 0x000f22000c1e1500 */
[----:B------:R-:W-:Y:S02]  /*5ca50*/  IMAD.MOV.U32 R9, RZ, RZ, R5 ;  /* 0x000000ffff097224 */ /* 0x000fe400078e0005 */
[----:B------:R-:W-:Y:S01]  /*5ca60*/  IMAD.MOV.U32 R8, RZ, RZ, R2 ;  /* 0x000000ffff087224 */ /* 0x000fe200078e0002 */
[----:B------:R0:W-:Y:S04]  /*5ca70*/  @P5 STL [R1+0x2214], R30 ;  /* 0x0022141e01005387 */ /* 0x0001e80000100800 */
[----:B------:R-:W2:Y:S04]  /*5ca80*/  LDL R28, [R1+0x21f0] ;  /* 0x0021f000011c7983 */ /* 0x000ea80000100800 */
[----:B-1----:R-:W2:Y:S04]  /*5ca90*/  LDL R41, [R1+0x21e8] ;  /* 0x0021e80001297983 */ /* 0x002ea80000100800 */
[----:B------:R-:W2:Y:S04]  /*5caa0*/  @P2 LDG.E.U16 R33, desc[UR6][R8.64] ;  /* 0x0000000608212981 */ /* 0x000ea8000c1e1500 */
[----:B0-----:R-:W3:Y:S04]  /*5cab0*/  LDL R30, [R1+0x21ec] ;  /* 0x0021ec00011e7983 */ /* 0x001ee80000100800 */
[----:B------:R-:W-:Y:S04]  /*5cac0*/  STL.64 [R1+0x858], R10 ;  /* 0x0008580a01007387 */ /* 0x000fe80000100a00 */
[----:B------:R-:W3:Y:S04]  /*5cad0*/  LDL.LU R4, [R1+0x32d0] ;  /* 0x0032d00001047983 */ /* 0x000ee80000300800 */
[----:B------:R-:W3:Y:S04]  /*5cae0*/  LDL.LU R3, [R1+0x32e0] ;  /* 0x0032e00001037983 */ /* 0x000ee80000300800 */
[----:B------:R-:W-:Y:S04]  /*5caf0*/  STL.64 [R1+0x860], R18 ;  /* 0x0008601201007387 */ /* 0x000fe80000100a00 */
[----:B------:R-:W-:Y:S04]  /*5cb00*/  STL.64 [R1+0x868], R22 ;  /* 0x0008681601007387 */ /* 0x000fe80000100a00 */
[----:B------:R0:W-:Y:S04]  /*5cb10*/  STL.64 [R1+0x870], R8 ;  /* 0x0008700801007387 */ /* 0x0001e80000100a00 */
[----:B------:R-:W3:Y:S04]  /*5cb20*/  LDL.LU R13, [R1+0x32d4] ;  /* 0x0032d400010d7983 */ /* 0x000ee80000300800 */
[----:B------:R-:W3:Y:S04]  /*5cb30*/  LDL.LU R12, [R1+0x32e4] ;  /* 0x0032e400010c7983 */ /* 0x000ee80000300800 */
[----:B------:R-:W3:Y:S04]  /*5cb40*/  LDL.LU R15, [R1+0x32d8] ;  /* 0x0032d800010f7983 */ /* 0x000ee80000300800 */
[----:B------:R-:W3:Y:S04]  /*5cb50*/  LDL.LU R14, [R1+0x32e8] ;  /* 0x0032e800010e7983 */ /* 0x000ee80000300800 */
[----:B0-----:R-:W3:Y:S04]  /*5cb60*/  LDL.LU R9, [R1+0x32dc] ;  /* 0x0032dc0001097983 */ /* 0x001ee80000300800 */
[----:B------:R-:W3:Y:S04]  /*5cb70*/  LDL.LU R2, [R1+0x32ec] ;  /* 0x0032ec0001027983 */ /* 0x000ee80000300800 */
[----:B------:R-:W3:Y:S01]  /*5cb80*/  LDL R32, [R1+0x21e4] ;  /* 0x0021e40001207983 */ /* 0x000ee20000100800 */
[----:B------:R-:W-:-:S03]  /*5cb90*/  ISETP.GT.AND P4, PT, R6, 0xba, PT ;  /* 0x000000ba0600780c */ /* 0x000fc60003f84270 */
[----:B--2---:R0:W-:Y:S04]  /*5cba0*/  @P2 STL [R1+0x2204], R33 ;  /* 0x0022042101002387 */ /* 0x0041e80000100800 */
[----:B0-----:R-:W2:Y:S04]  /*5cbb0*/  LDL R33, [R1+0x21e0] ;  /* 0x0021e00001217983 */ /* 0x001ea80000100800 */
[----:B----4-:R0:W-:Y:S01]  /*5cbc0*/  @P2 STL [R1+0x2200], R34 ;  /* 0x0022002201002387 */ /* 0x0101e20000100800 */
[----:B---3--:R-:W-:Y:S02]  /*5cbd0*/  IMAD.MOV.U32 R10, RZ, RZ, R3 ;  /* 0x000000ffff0a7224 */ /* 0x008fe400078e0003 */
[----:B------:R-:W-:Y:S01]  /*5cbe0*/  IMAD.MOV.U32 R11, RZ, RZ, R4 ;  /* 0x000000ffff0b7224 */ /* 0x000fe200078e0004 */
[----:B------:R-:W3:Y:S01]  /*5cbf0*/  @P4 LDG.E.U16 R30, desc[UR6][R12.64] ;  /* 0x000000060c1e4981 */ /* 0x000ee2000c1e1500 */
[----:B------:R-:W-:-:S02]  /*5cc00*/  IMAD.MOV.U32 R19, RZ, RZ, R15 ;  /* 0x000000ffff137224 */ /* 0x000fc400078e000f */
[----:B------:R-:W-:Y:S01]  /*5cc10*/  IMAD.MOV.U32 R18, RZ, RZ, R14 ;  /* 0x000000ffff127224 */ /* 0x000fe200078e000e */
[----:B------:R1:W4:Y:S04]  /*5cc20*/  @P4 LDG.E.U16 R41, desc[UR6][R10.64] ;  /* 0x000000060a294981 */ /* 0x000328000c1e1500 */
[----:B0-----:R-:W2:Y:S04]  /*5cc30*/  LDL R34, [R1+0x21dc] ;  /* 0x0021dc0001227983 */ /* 0x001ea80000100800 */
[----:B------:R0:W-:Y:S04]  /*5cc40*/  @P2 STL [R1+0x21fc], R0 ;  /* 0x0021fc0001002387 */ /* 0x0001e80000100800 */
[----:B------:R-:W2:Y:S01]  /*5cc50*/  @P4 LDG.E.U16 R28, desc[UR6][R18.64] ;  /* 0x00000006121c4981 */ /* 0x000ea2000c1e1500 */
[----:B------:R-:W-:-:S02]  /*5cc60*/  IMAD.MOV.U32 R15, RZ, RZ, R9 ;  /* 0x000000ffff0f7224 */ /* 0x000fc400078e0009 */
[----:B------:R-:W-:Y:S01]  /*5cc70*/  IMAD.MOV.U32 R14, RZ, RZ, R2 ;  /* 0x000000ffff0e7224 */ /* 0x000fe200078e0002 */
[----:B0-----:R-:W2:Y:S04]  /*5cc80*/  LDL R0, [R1+0x21d8] ;  /* 0x0021d80001007983 */ /* 0x001ea80000100800 */
[----:B------:R-:W-:Y:S04]  /*5cc90*/  @P2 STL [R1+0x21f8], R35 ;  /* 0x0021f82301002387 */ /* 0x000fe80000100800 */
[----:B------:R-:W1:Y:S04]  /*5cca0*/  LDL.LU R8, [R1+0x32f0] ;  /* 0x0032f00001087983 */ /* 0x000e680000300800 */
[----:B------:R-:W2:Y:S04]  /*5ccb0*/  LDL.LU R5, [R1+0x330c] ;  /* 0x00330c0001057983 */ /* 0x000ea80000300800 */
[----:B------:R-:W3:Y:S04]  /*5ccc0*/  LDL.LU R4, [R1+0x32f4] ;  /* 0x0032f40001047983 */ /* 0x000ee80000300800 */
[----:B------:R-:W-:Y:S04]  /*5ccd0*/  STL.64 [R1+0x838], R10 ;  /* 0x0008380a01007387 */ /* 0x000fe80000100a00 */
[----:B------:R-:W4:Y:S04]  /*5cce0*/  LDL.LU R3, [R1+0x3300] ;  /* 0x0033000001037983 */ /* 0x000f280000300800 */
[----:B------:R0:W-:Y:S04]  /*5ccf0*/  STL.64 [R1+0x850], R14 ;  /* 0x0008500e01007387 */ /* 0x0001e80000100a00 */
[----:B------:R3:W-:Y:S04]  /*5cd00*/  STL.64 [R1+0x840], R12 ;  /* 0x0008400c01007387 */ /* 0x0007e80000100a00 */
[----:B------:R-:W4:Y:S04]  /*5cd10*/  @P4 LDG.E.U16 R40, desc[UR6][R14.64] ;  /* 0x000000060e284981 */ /* 0x000f28000c1e1500 */
[----:B------:R-:W-:Y:S04]  /*5cd20*/  STL.64 [R1+0x848], R18 ;  /* 0x0008481201007387 */ /* 0x000fe80000100a00 */
[----:B0-----:R-:W4:Y:S04]  /*5cd30*/  LDL.LU R15, [R1+0x32f8] ;  /* 0x0032f800010f7983 */ /* 0x001f280000300800 */
[----:B------:R-:W4:Y:S04]  /*5cd40*/  LDL.LU R14, [R1+0x3304] ;  /* 0x00330400010e7983 */ /* 0x000f280000300800 */
[----:B------:R-:W4:Y:S04]  /*5cd50*/  LDL.LU R9, [R1+0x32fc] ;  /* 0x0032fc0001097983 */ /* 0x000f280000300800 */
[----:B------:R-:W4:Y:S01]  /*5cd60*/  LDL.LU R2, [R1+0x3308] ;  /* 0x0033080001027983 */ /* 0x000f220000300800 */
[----:B------:R-:W-:-:S03]  /*5cd70*/  ISETP.GT.AND P5, PT, R6, 0xbb, PT ;  /* 0x000000bb0600780c */ /* 0x000fc60003fa4270 */
[----:B------:R-:W4:Y:S04]  /*5cd80*/  LDL R31, [R1+0x21d4] ;  /* 0x0021d400011f7983 */ /* 0x000f280000100800 */
[----:B------:R-:W4:Y:S01]  /*5cd90*/  LDL R35, [R1+0x21d0] ;  /* 0x0021d00001237983 */ /* 0x000f220000100800 */
[----:B-1----:R-:W-:Y:S02]  /*5cda0*/  IMAD.MOV.U32 R11, RZ, RZ, R8 ;  /* 0x000000ffff0b7224 */ /* 0x002fe400078e0008 */
[----:B--2---:R-:W-:Y:S02]  /*5cdb0*/  IMAD.MOV.U32 R10, RZ, RZ, R5 ;  /* 0x000000ffff0a7224 */ /* 0x004fe400078e0005 */
[----:B---3--:R-:W-:Y:S02]  /*5cdc0*/  IMAD.MOV.U32 R13, RZ, RZ, R4 ;  /* 0x000000ffff0d7224 */ /* 0x008fe400078e0004 */
[----:B----4-:R-:W-:Y:S01]  /*5cdd0*/  IMAD.MOV.U32 R12, RZ, RZ, R3 ;  /* 0x000000ffff0c7224 */ /* 0x010fe200078e0003 */
[----:B------:R0:W2:Y:S04]  /*5cde0*/  @P5 LDG.E.U16 R0, desc[UR6][R10.64] ;  /* 0x000000060a005981 */ /* 0x0000a8000c1e1500 */
[----:B------:R1:W-:Y:S04]  /*5cdf0*/  @P4 STL [R1+0x21f4], R40 ;  /* 0x0021f42801004387 */ /* 0x0003e80000100800 */
[----:B------:R3:W4:Y:S04]  /*5ce00*/  @P5 LDG.E.U16 R34, desc[UR6][R12.64] ;  /* 0x000000060c225981 */ /* 0x000728000c1e1500 */
[----:B-1----:R-:W2:Y:S04]  /*5ce10*/  LDL R40, [R1+0x21cc] ;  /* 0x0021cc0001287983 */ /* 0x002ea80000100800 */
[----:B------:R1:W-:Y:S04]  /*5ce20*/  @P4 STL [R1+0x21e8], R41 ;  /* 0x0021e82901004387 */ /* 0x0003e80000100800 */
[----:B------:R-:W-:Y:S04]  /*5ce30*/  @P4 STL [R1+0x21ec], R30 ;  /* 0x0021ec1e01004387 */ /* 0x000fe80000100800 */
[----:B------:R-:W-:Y:S01]  /*5ce40*/  @P4 STL [R1+0x21f0], R28 ;  /* 0x0021f01c01004387 */ /* 0x000fe20000100800 */
[----:B------:R-:W-:-:S02]  /*5ce50*/  IMAD.MOV.U32 R18, RZ, RZ, R2 ;  /* 0x000000ffff127224 */ /* 0x000fc400078e0002 */
[----:B------:R-:W-:Y:S01]  /*5ce60*/  IMAD.MOV.U32 R19, RZ, RZ, R9 ;  /* 0x000000ffff137224 */ /* 0x000fe200078e0009 */
[----:B------:R-:W0:Y:S04]  /*5ce70*/  LDL.LU R8, [R1+0x3310] ;  /* 0x0033100001087983 */ /* 0x000e280000300800 */
[----:B------:R-:W2:Y:S04]  /*5ce80*/  LDL.LU R5, [R1+0x3328] ;  /* 0x0033280001057983 */ /* 0x000ea80000300800 */
[----:B------:R-:W-:Y:S04]  /*5ce90*/  STL.64 [R1+0x818], R10 ;  /* 0x0008180a01007387 */ /* 0x000fe80000100a00 */
[----:B------:R-:W-:Y:S04]  /*5cea0*/  STL.64 [R1+0x820], R12 ;  /* 0x0008200c01007387 */ /* 0x000fe80000100a00 */
[----:B------:R-:W2:Y:S04]  /*5ceb0*/  LDL.LU R4, [R1+0x3314] ;  /* 0x0033140001047983 */ /* 0x000ea80000300800 */
[----:B------:R-:W2:Y:S04]  /*5cec0*/  @P5 LDG.E.U16 R32, desc[UR6][R18.64] ;  /* 0x0000000612205981 */ /* 0x000ea8000c1e1500 */
[----:B------:R-:W3:Y:S04]  /*5ced0*/  LDL.LU R3, [R1+0x332c] ;  /* 0x00332c0001037983 */ /* 0x000ee80000300800 */
[----:B-1----:R-:W4:Y:S04]  /*5cee0*/  LDL R41, [R1+0x21c8] ;  /* 0x0021c80001297983 */ /* 0x002f280000100800 */
[----:B------:R-:W4:Y:S04]  /*5cef0*/  @P5 LDG.E.U16 R33, desc[UR6][R14.64] ;  /* 0x000000060e215981 */ /* 0x000f28000c1e1500 */
[----:B------:R-:W-:Y:S04]  /*5cf00*/  STL.64 [R1+0x830], R18 ;  /* 0x0008301201007387 */ /* 0x000fe80000100a00 */
[----:B------:R1:W-:Y:S04]  /*5cf10*/  STL.64 [R1+0x828], R14 ;  /* 0x0008280e01007387 */ /* 0x0003e80000100a00 */
[----:B-1----:R-:W4:Y:S04]  /*5cf20*/  LDL.LU R15, [R1+0x3318] ;  /* 0x00331800010f7983 */ /* 0x002f280000300800 */
[----:B------:R-:W4:Y:S04]  /*5cf30*/  LDL.LU R14, [R1+0x3320] ;  /* 0x00332000010e7983 */ /* 0x000f280000300800 */
[----:B------:R-:W4:Y:S04]  /*5cf40*/  LDL.LU R9, [R1+0x331c] ;  /* 0x00331c0001097983 */ /* 0x000f280000300800 */
[----:B------:R-:W4:Y:S01]  /*5cf50*/  LDL.LU R2, [R1+0x3324] ;  /* 0x0033240001027983 */ /* 0x000f220000300800 */
[----:B------:R-:W-:Y:S01]  /*5cf60*/  ISETP.GT.AND P2, PT, R6, 0xbc, PT ;  /* 0x000000bc0600780c */ /* 0x000fe20003f44270 */
[----:B0-----:R-:W-:-:S02]  /*5cf70*/  IMAD.MOV.U32 R11, RZ, RZ, R8 ;  /* 0x000000ffff0b7224 */ /* 0x001fc400078e0008 */
[----:B--2---:R0:W-:Y:S01]  /*5cf80*/  @P5 STL [R1+0x21e4], R32 ;  /* 0x0021e42001005387 */ /* 0x0041e20000100800 */
[----:B------:R-:W-:Y:S02]  /*5cf90*/  IMAD.MOV.U32 R10, RZ, RZ, R5 ;  /* 0x000000ffff0a7224 */ /* 0x000fe400078e0005 */
[----:B---3--:R-:W-:Y:S02]  /*5cfa0*/  IMAD.MOV.U32 R12, RZ, RZ, R3 ;  /* 0x000000ffff0c7224 */ /* 0x008fe400078e0003 */
[----:B------:R-:W-:-:S05]  /*5cfb0*/  IMAD.MOV.U32 R13, RZ, RZ, R4 ;  /* 0x000000ffff0d7224 */ /* 0x000fca00078e0004 */
[----:B----4-:R-:W2:Y:S04]  /*5cfc0*/  @P2 LDG.E.U16 R41, desc[UR6][R10.64] ;  /* 0x000000060a292981 */ /* 0x010ea8000c1e1500 */
[----:B------:R-:W3:Y:S04]  /*5cfd0*/  @P2 LDG.E.U16 R40, desc[UR6][R12.64] ;  /* 0x000000060c282981 */ /* 0x000ee8000c1e1500 */
[----:B0-----:R-:W4:Y:S04]  /*5cfe0*/  LDL R32, [R1+0x21c4] ;  /* 0x0021c40001207983 */ /* 0x001f280000100800 */
[----:B------:R0:W-:Y:S04]  /*5cff0*/  @P5 STL [R1+0x21e0], R33 ;  /* 0x0021e02101005387 */ /* 0x0001e80000100800 */
[----:B------:R-:W2:Y:S04]  /*5d000*/  @P2 LDG.E.U16 R35, desc[UR6][R14.64] ;  /* 0x000000060e232981 */ /* 0x000ea8000c1e1500 */
[----:B0-----:R-:W2:Y:S04]  /*5d010*/  LDL R33, [R1+0x21c0] ;  /* 0x0021c00001217983 */ /* 0x001ea80000100800 */
[----:B------:R0:W-:Y:S01]  /*5d020*/  @P5 STL [R1+0x21dc], R34 ;  /* 0x0021dc2201005387 */ /* 0x0001e20000100800 */
[----:B------:R-:W-:Y:S01]  /*5d030*/  MOV R18, R2 ;  /* 0x0000000200127202 */ /* 0x000fe20000000f00 */
[----:B------:R-:W-:-:S05]  /*5d040*/  IMAD.MOV.U32 R19, RZ, RZ, R9 ;  /* 0x000000ffff137224 */ /* 0x000fca00078e0009 */
[----:B------:R-:W2:Y:S04]  /*5d050*/  @P2 LDG.E.U16 R31, desc[UR6][R18.64] ;  /* 0x00000006121f2981 */ /* 0x000ea8000c1e1500 */
[----:B0-----:R-:W3:Y:S04]  /*5d060*/  LDL R34, [R1+0x21bc] ;  /* 0x0021bc0001227983 */ /* 0x001ee80000100800 */
[----:B------:R0:W-:Y:S04]  /*5d070*/  @P5 STL [R1+0x21d8], R0 ;  /* 0x0021d80001005387 */ /* 0x0001e80000100800 */
[----:B0-----:R-:W3:Y:S04]  /*5d080*/  LDL R0, [R1+0x21b8] ;  /* 0x0021b80001007983 */ /* 0x001ee80000100800 */
[----:B------:R-:W3:Y:S04]  /*5d090*/  LDL.LU R8, [R1+0x3330] ;  /* 0x0033300001087983 */ /* 0x000ee80000300800 */
[----:B------:R-:W3:Y:S04]  /*5d0a0*/  LDL.LU R5, [R1+0x3340] ;  /* 0x0033400001057983 */ /* 0x000ee80000300800 */
[----:B------:R-:W-:Y:S04]  /*5d0b0*/  STL.64 [R1+0x7f8], R10 ;  /* 0x0007f80a01007387 */ /* 0x000fe80000100a00 */
[----:B------:R0:W-:Y:S04]  /*5d0c0*/  STL.64 [R1+0x800], R12 ;  /* 0x0008000c01007387 */ /* 0x0001e80000100a00 */
[----:B------:R-:W4:Y:S04]  /*5d0d0*/  LDL.LU R4, [R1+0x3334] ;  /* 0x0033340001047983 */ /* 0x000f280000300800 */
[----:B------:R-:W4:Y:S04]  /*5d0e0*/  LDL.LU R3, [R1+0x3344] ;  /* 0x0033440001037983 */ /* 0x000f280000300800 */
[----:B------:R-:W4:Y:S04]  /*5d0f0*/  LDL R30, [R1+0x21b4] ;  /* 0x0021b400011e7983 */ /* 0x000f280000100800 */
[----:B------:R-:W-:Y:S04]  /*5d100*/  STL.64 [R1+0x810], R18 ;  /* 0x0008101201007387 */ /* 0x000fe80000100a00 */
[----:B------:R-:W-:Y:S04]  /*5d110*/  STL.64 [R1+0x808], R14 ;  /* 0x0008080e01007387 */ /* 0x000fe80000100a00 */
[----:B------:R-:W4:Y:S04]  /*5d120*/  LDL.LU R23, [R1+0x3338] ;  /* 0x0033380001177983 */ /* 0x000f280000300800 */
[----:B------:R-:W4:Y:S04]  /*5d130*/  LDL.LU R22, [R1+0x3348] ;  /* 0x0033480001167983 */ /* 0x000f280000300800 */
[----:B0-----:R-:W4:Y:S04]  /*5d140*/  LDL.LU R13, [R1+0x333c] ;  /* 0x00333c00010d7983 */ /* 0x001f280000300800 */
[----:B------:R-:W4:Y:S01]  /*5d150*/  LDL.LU R2, [R1+0x334c] ;  /* 0x00334c0001027983 */ /* 0x000f220000300800 */
[----:B------:R-:W-:-:S03]  /*5d160*/  ISETP.GT.AND P4, PT, R6, 0xbd, PT ;  /* 0x000000bd0600780c */ /* 0x000fc60003f84270 */
[----:B--2---:R0:W-:Y:S04]  /*5d170*/  @P2 STL [R1+0x21d4], R31 ;  /* 0x0021d41f01002387 */ /* 0x0041e80000100800 */
[----:B0-----:R-:W2:Y:S04]  /*5d180*/  LDL R31, [R1+0x21b0] ;  /* 0x0021b000011f7983 */ /* 0x001ea80000100800 */
[----:B------:R0:W-:Y:S01]  /*5d190*/  @P2 STL [R1+0x21d0], R35 ;  /* 0x0021d02301002387 */ /* 0x0001e20000100800 */
[----:B---3--:R-:W-:Y:S02]  /*5d1a0*/  IMAD.MOV.U32 R14, RZ, RZ, R5 ;  /* 0x000000ffff0e7224 */ /* 0x008fe400078e0005 */
[----:B------:R-:W-:-:S02]  /*5d1b0*/  IMAD.MOV.U32 R15, RZ, RZ, R8 ;  /* 0x000000ffff0f7224 */ /* 0x000fc400078e0008 */
[----:B----4-:R-:W-:Y:S02]  /*5d1c0*/  IMAD.MOV.U32 R19, RZ, RZ, R4 ;  /* 0x000000ffff137224 */ /* 0x010fe400078e0004 */
[----:B------:R-:W-:Y:S01]  /*5d1d0*/  IMAD.MOV.U32 R18, RZ, RZ, R3 ;  /* 0x000000ffff127224 */ /* 0x000fe200078e0003 */
[----:B------:R-:W3:Y:S04]  /*5d1e0*/  @P4 LDG.E.U16 R0, desc[UR6][R14.64] ;  /* 0x000000060e004981 */ /* 0x000ee8000c1e1500 */
[----:B0-----:R-:W4:Y:S04]  /*5d1f0*/  LDL R35, [R1+0x21ac] ;  /* 0x0021ac0001237983 */ /* 0x001f280000100800 */
[----:B------:R0:W-:Y:S04]  /*5d200*/  @P2 STL [R1+0x21cc], R40 ;  /* 0x0021cc2801002387 */ /* 0x0001e80000100800 */
[----:B------:R-:W2:Y:S04]  /*5d210*/  @P4 LDG.E.U16 R33, desc[UR6][R22.64] ;  /* 0x0000000616214981 */ /* 0x000ea8000c1e1500 */
[----:B------:R1:W2:Y:S01]  /*5d220*/  @P4 LDG.E.U16 R34, desc[UR6][R18.64] ;  /* 0x0000000612224981 */ /* 0x0002a2000c1e1500 */
[----:B------:R-:W-:-:S02]  /*5d230*/  IMAD.MOV.U32 R29, RZ, RZ, R13 ;  /* 0x000000ffff1d7224 */ /* 0x000fc400078e000d */
[----:B------:R-:W-:Y:S01]  /*5d240*/  IMAD.MOV.U32 R28, RZ, RZ, R2 ;  /* 0x000000ffff1c7224 */ /* 0x000fe200078e0002 */
[----:B0-----:R-:W2:Y:S04]  /*5d250*/  LDL R40, [R1+0x21a8] ;  /* 0x0021a80001287983 */ /* 0x001ea80000100800 */
[----:B------:R0:W-:Y:S04]  /*5d260*/  @P2 STL [R1+0x21c8], R41 ;  /* 0x0021c82901002387 */ /* 0x0001e80000100800 */
[----:B------:R-:W2:Y:S04]  /*5d270*/  LDL.LU R9, [R1+0x3350] ;  /* 0x0033500001097983 */ /* 0x000ea80000300800 */
[----:B------:R-:W2:Y:S04]  /*5d280*/  LDL.LU R8, [R1+0x336c] ;  /* 0x00336c0001087983 */ /* 0x000ea80000300800 */
[----:B------:R-:W-:Y:S04]  /*5d290*/  STL.64 [R1+0x7d8], R14 ;  /* 0x0007d80e01007387 */ /* 0x000fe80000100a00 */
[----:B------:R-:W-:Y:S04]  /*5d2a0*/  STL.64 [R1+0x7e0], R18 ;  /* 0x0007e01201007387 */ /* 0x000fe80000100a00 */
[----:B------:R-:W1:Y:S04]  /*5d2b0*/  LDL.LU R12, [R1+0x3354] ;  /* 0x00335400010c7983 */ /* 0x000e680000300800 */
[----:B------:R-:W4:Y:S04]  /*5d2c0*/  LDL.LU R11, [R1+0x3360] ;  /* 0x00336000010b7983 */ /* 0x000f280000300800 */
[----:B------:R-:W4:Y:S04]  /*5d2d0*/  @P4 LDG.E.U16 R32, desc[UR6][R28.64] ;  /* 0x000000061c204981 */ /* 0x000f28000c1e1500 */
[----:B------:R-:W4:Y:S04]  /*5d2e0*/  LDL.LU R10, [R1+0x3358] ;  /* 0x00335800010a7983 */ /* 0x000f280000300800 */
[----:B------:R-:W4:Y:S04]  /*5d2f0*/  LDL.LU R5, [R1+0x3364] ;  /* 0x0033640001057983 */ /* 0x000f280000300800 */
[----:B------:R-:W4:Y:S04]  /*5d300*/  LDL.LU R4, [R1+0x335c] ;  /* 0x00335c0001047983 */ /* 0x000f280000300800 */
[----:B------:R-:W4:Y:S04]  /*5d310*/  LDL.LU R3, [R1+0x3368] ;  /* 0x0033680001037983 */ /* 0x000f280000300800 */
[----:B0-----:R-:W4:Y:S04]  /*5d320*/  LDL R41, [R1+0x21a4] ;  /* 0x0021a40001297983 */ /* 0x001f280000100800 */
[----:B------:R-:W-:Y:S04]  /*5d330*/  STL.64 [R1+0x7f0], R28 ;  /* 0x0007f01c01007387 */ /* 0x000fe80000100a00 */
[----:B------:R-:W-:Y:S04]  /*5d340*/  STL.64 [R1+0x7e8], R22 ;  /* 0x0007e81601007387 */ /* 0x000fe80000100a00 */
[----:B------:R-:W4:Y:S01]  /*5d350*/  LDL.LU R2, [R1+0x3370] ;  /* 0x0033700001027983 */ /* 0x000f220000300800 */
[----:B------:R-:W-:-:S03]  /*5d360*/  ISETP.GT.AND P5, PT, R6, 0xbe, PT ;  /* 0x000000be0600780c */ /* 0x000fc60003fa4270 */
[----:B---3--:R0:W-:Y:S04]  /*5d370*/  @P4 STL [R1+0x21b8], R0 ;  /* 0x0021b80001004387 */ /* 0x0081e80000100800 */
[----:B0-----:R-:W3:Y:S06]  /*5d380*/  LDL.LU R0, [R1+0x3388] ;  /* 0x0033880001007983 */ /* 0x001eec0000300800 */
[----:B--2---:R0:W2:Y:S01]  /*5d390*/  @P5 LDG.E.U16 R40, desc[UR6][R8.64] ;  /* 0x0000000608285981 */ /* 0x0040a2000c1e1500 */
[----:B-1----:R-:W-:-:S03]  /*5d3a0*/  IMAD.MOV.U32 R19, RZ, RZ, R12 ;  /* 0x000000ffff137224 */ /* 0x002fc600078e000c */
[----:B----4-:R1:W-:Y:S01]  /*5d3b0*/  @P4 STL [R1+0x21c4], R32 ;  /* 0x0021c42001004387 */ /* 0x0103e20000100800 */
[----:B------:R-:W-:Y:S02]  /*5d3c0*/  IMAD.MOV.U32 R18, RZ, RZ, R11 ;  /* 0x000000ffff127224 */ /* 0x000fe400078e000b */
[----:B------:R-:W-:Y:S02]  /*5d3d0*/  IMAD.MOV.U32 R22, RZ, RZ, R5 ;  /* 0x000000ffff167224 */ /* 0x000fe400078e0005 */
[----:B------:R-:W-:Y:S02]  /*5d3e0*/  IMAD.MOV.U32 R23, RZ, RZ, R10 ;  /* 0x000000ffff177224 */ /* 0x000fe400078e000a */
[----:B------:R-:W-:Y:S02]  /*5d3f0*/  IMAD.MOV.U32 R5, RZ, RZ, R4 ;  /* 0x000000ffff057224 */ /* 0x000fe400078e0004 */
[----:B------:R-:W-:Y:S01]  /*5d400*/  IMAD.MOV.U32 R4, RZ, RZ, R3 ;  /* 0x000000ffff047224 */ /* 0x000fe200078e0003 */
[----:B------:R-:W4:Y:S04]  /*5d410*/  @P5 LDG.E.U16 R35, desc[UR6][R18.64] ;  /* 0x0000000612235981 */ /* 0x000f28000c1e1500 */
[----:B------:R-:W4:Y:S04]  /*5d420*/  @P5 LDG.E.U16 R31, desc[UR6][R22.64] ;  /* 0x00000006161f5981 */ /* 0x000f28000c1e1500 */
[----:B-1----:R-:W4:Y:S04]  /*5d430*/  LDL R32, [R1+0x21a0] ;  /* 0x0021a00001207983 */ /* 0x002f280000100800 */
[----:B------:R1:W-:Y:S04]  /*5d440*/  @P4 STL [R1+0x21c0], R33 ;  /* 0x0021c02101004387 */ /* 0x0003e80000100800 */
[----:B------:R-:W4:Y:S04]  /*5d450*/  @P5 LDG.E.U16 R30, desc[UR6][R4.64] ;  /* 0x00000006041e5981 */ /* 0x000f28000c1e1500 */
[----:B-1----:R-:W4:Y:S04]  /*5d460*/  LDL R33, [R1+0x219c] ;  /* 0x00219c0001217983 */ /* 0x002f280000100800 */
[----:B------:R1:W-:Y:S04]  /*5d470*/  @P4 STL [R1+0x21bc], R34 ;  /* 0x0021bc2201004387 */ /* 0x0003e80000100800 */
[----:B-1----:R-:W4:Y:S04]  /*5d480*/  LDL R34, [R1+0x2198] ;  /* 0x0021980001227983 */ /* 0x002f280000100800 */
[----:B------:R-:W-:Y:S04]  /*5d490*/  STL.64 [R1+0x7b8], R8 ;  /* 0x0007b80801007387 */ /* 0x000fe80000100a00 */
[----:B------:R-:W-:Y:S04]  /*5d4a0*/  STL.64 [R1+0x7c0], R18 ;  /* 0x0007c01201007387 */ /* 0x000fe80000100a00 */
[----:B------:R-:W-:Y:S04]  /*5d4b0*/  STL.64 [R1+0x7c8], R22 ;  /* 0x0007c81601007387 */ /* 0x000fe80000100a00 */
[----:B------:R1:W-:Y:S04]  /*5d4c0*/  STL.64 [R1+0x7d0], R4 ;  /* 0x0007d00401007387 */ /* 0x0003e80000100a00 */
[----:B------:R-:W4:Y:S04]  /*5d4d0*/  LDL.LU R11, [R1+0x3374] ;  /* 0x00337400010b7983 */ /* 0x000f280000300800 */
[----:B------:R-:W4:Y:S04]  /*5d4e0*/  LDL.LU R10, [R1+0x338c] ;  /* 0x00338c00010a7983 */ /* 0x000f280000300800 */
[----:B------:R-:W4:Y:S04]  /*5d4f0*/  LDL.LU R14, [R1+0x3378] ;  /* 0x00337800010e7983 */ /* 0x000f280000300800 */
[----:B------:R-:W4:Y:S04]  /*5d500*/  LDL.LU R13, [R1+0x3380] ;  /* 0x00338000010d7983 */ /* 0x000f280000300800 */
[----:B------:R-:W4:Y:S04]  /*5d510*/  LDL.LU R12, [R1+0x337c] ;  /* 0x00337c00010c7983 */ /* 0x000f280000300800 */
[----:B-1----:R-:W4:Y:S01]  /*5d520*/  LDL.LU R5, [R1+0x3384] ;  /* 0x0033840001057983 */ /* 0x002f220000300800 */
[----:B------:R-:W-:Y:S01]  /*5d530*/  ISETP.GT.AND P2, PT, R6, 0xbf, PT ;  /* 0x000000bf0600780c */ /* 0x000fe20003f44270 */
[----:B0-----:R-:W-:-:S02]  /*5d540*/  IMAD.MOV.U32 R9, RZ, RZ, R2 ;  /* 0x000000ffff097224 */ /* 0x001fc400078e0002 */
[----:B---3--:R-:W-:Y:S01]  /*5d550*/  IMAD.MOV.U32 R8, RZ, RZ, R0 ;  /* 0x000000ffff087224 */ /* 0x008fe200078e0000 */
[----:B--2---:R-:W-:Y:S04]  /*5d560*/  @P5 STL [R1+0x21a8], R40 ;  /* 0x0021a82801005387 */ /* 0x004fe80000100800 */
[----:B----4-:R0:W-:Y:S04]  /*5d570*/  @P5 STL [R1+0x21ac], R35 ;  /* 0x0021ac2301005387 */ /* 0x0101e80000100800 */
[----:B------:R-:W-:Y:S04]  /*5d580*/  @P5 STL [R1+0x21b0], R31 ;  /* 0x0021b01f01005387 */ /* 0x000fe80000100800 */
[----:B------:R1:W-:Y:S04]  /*5d590*/  @P5 STL [R1+0x21b4], R30 ;  /* 0x0021b41e01005387 */ /* 0x0003e80000100800 */
[----:B------:R-:W2:Y:S04]  /*5d5a0*/  LDL.LU R4, [R1+0x3390] ;  /* 0x0033900001047983 */ /* 0x000ea80000300800 */
[----:B------:R-:W3:Y:S04]  /*5d5b0*/  LDL.LU R3, [R1+0x33a0] ;  /* 0x0033a00001037983 */ /* 0x000ee80000300800 */
[----:B------:R-:W4:Y:S04]  /*5d5c0*/  LDL.LU R2, [R1+0x3394] ;  /* 0x0033940001027983 */ /* 0x000f280000300800 */
[----:B------:R-:W-:Y:S04]  /*5d5d0*/  STL.64 [R1+0x798], R8 ;  /* 0x0007980801007387 */ /* 0x000fe80000100a00 */
[----:B------:R-:W4:Y:S04]  /*5d5e0*/  LDL.LU R0, [R1+0x33a4] ;  /* 0x0033a40001007983 */ /* 0x000f280000300800 */
[----:B------:R-:W4:Y:S04]  /*5d5f0*/  LDL R165, [R1+0x2194] ;  /* 0x0021940001a57983 */ /* 0x000f280000100800 */
[----:B------:R-:W4:Y:S04]  /*5d600*/  LDL R28, [R1+0x2190] ;  /* 0x00219000011c7983 */ /* 0x000f280000100800 */
[----:B0-----:R-:W4:Y:S04]  /*5d610*/  LDL R35, [R1+0x2188] ;  /* 0x0021880001237983 */ /* 0x001f280000100800 */
[----:B-1----:R-:W4:Y:S04]  /*5d620*/  LDL R30, [R1+0x218c] ;  /* 0x00218c00011e7983 */ /* 0x002f280000100800 */
[----:B------:R2:W4:Y:S04]  /*5d630*/  @P2 LDG.E.U16 R34, desc[UR6][R8.64] ;  /* 0x0000000608222981 */ /* 0x000528000c1e1500 */
[----:B------:R4:W4:Y:S01]  /*5d640*/  @P2 LDG.E.U16 R33, desc[UR6][R10.64] ;  /* 0x000000060a212981 */ /* 0x000922000c1e1500 */
[----:B------:R-:W-:-:S02]  /*5d650*/  IMAD.MOV.U32 R18, RZ, RZ, R13 ;  /* 0x000000ffff127224 */ /* 0x000fc400078e000d */
[----:B------:R-:W-:Y:S02]  /*5d660*/  IMAD.MOV.U32 R13, RZ, RZ, R12 ;  /* 0x000000ffff0d7224 */ /* 0x000fe400078e000c */
[----:B------:R-:W-:-:S05]  /*5d670*/  IMAD.MOV.U32 R19, RZ, RZ, R14 ;  /* 0x000000ffff137224 */ /* 0x000fca00078e000e */
[----:B------:R-:W4:Y:S01]  /*5d680*/  @P2 LDG.E.U16 R32, desc[UR6][R18.64] ;  /* 0x0000000612202981 */ /* 0x000f22000c1e1500 */
[----:B------:R-:W-:-:S05]  /*5d690*/  IMAD.MOV.U32 R12, RZ, RZ, R5 ;  /* 0x000000ffff0c7224 */ /* 0x000fca00078e0005 */
[----:B------:R-:W4:Y:S04]  /*5d6a0*/  @P2 LDG.E.U16 R41, desc[UR6][R12.64] ;  /* 0x000000060c292981 */ /* 0x000f28000c1e1500 */
[----:B------:R0:W-:Y:S04]  /*5d6b0*/  STL.64 [R1+0x7b0], R12 ;  /* 0x0007b00c01007387 */ /* 0x0001e80000100a00 */
[----:B------:R4:W-:Y:S04]  /*5d6c0*/  STL.64 [R1+0x7a0], R10 ;  /* 0x0007a00a01007387 */ /* 0x0009e80000100a00 */
[----:B------:R-:W-:Y:S04]  /*5d6d0*/  STL.64 [R1+0x7a8], R18 ;  /* 0x0007a81201007387 */ /* 0x000fe80000100a00 */
[----:B------:R-:W4:Y:S04]  /*5d6e0*/  LDL.LU R14, [R1+0x3398] ;  /* 0x00339800010e7983 */ /* 0x000f280000300800 */
[----:B0-----:R-:W4:Y:S04]  /*5d6f0*/  LDL.LU R13, [R1+0x33a8] ;  /* 0x0033a800010d7983 */ /* 0x001f280000300800 */
[----:B------:R-:W4:Y:S04]  /*5d700*/  LDL.LU R12, [R1+0x339c] ;  /* 0x00339c00010c7983 */ /* 0x000f280000300800 */
[----:B------:R-:W4:Y:S01]  /*5d710*/  LDL.LU R5, [R1+0x33ac] ;  /* 0x0033ac0001057983 */ /* 0x000f220000300800 */
[----:B------:R-:W-:-:S03]  /*5d720*/  ISETP.GT.AND P4, PT, R6, 0xc0, PT ;  /* 0x000000c00600780c */ /* 0x000fc60003f84270 */
[----:B------:R-:W4:Y:S01]  /*5d730*/  LDL R40, [R1+0x2184] ;  /* 0x0021840001287983 */ /* 0x000f220000100800 */
[----:B--2---:R-:W-:Y:S02]  /*5d740*/  IMAD.MOV.U32 R9, RZ, RZ, R4 ;  /* 0x000000ffff097224 */ /* 0x004fe400078e0004 */
[----:B---3--:R-:W-:Y:S02]  /*5d750*/  IMAD.MOV.U32 R8, RZ, RZ, R3 ;  /* 0x000000ffff087224 */ /* 0x008fe400078e0003 */
[----:B----4-:R-:W-:Y:S02]  /*5d760*/  IMAD.MOV.U32 R11, RZ, RZ, R2 ;  /* 0x000000ffff0b7224 */ /* 0x010fe400078e0002 */
[----:B------:R-:W-:-:S03]  /*5d770*/  IMAD.MOV.U32 R10, RZ, RZ, R0 ;  /* 0x000000ffff0a7224 */ /* 0x000fc600078e0000 */
[----:B------:R-:W2:Y:S04]  /*5d780*/  @P4 LDG.E.U16 R35, desc[UR6][R8.64] ;  /* 0x0000000608234981 */ /* 0x000ea8000c1e1500 */
[----:B------:R-:W3:Y:S04]  /*5d790*/  @P4 LDG.E.U16 R30, desc[UR6][R10.64] ;  /* 0x000000060a1e4981 */ /* 0x000ee8000c1e1500 */
[----:B------:R0:W-:Y:S04]  /*5d7a0*/  @P2 STL [R1+0x21a4], R41 ;  /* 0x0021a42901002387 */ /* 0x0001e80000100800 */
[----:B0-----:R-:W4:Y:S04]  /*5d7b0*/  LDL R41, [R1+0x2180] ;  /* 0x0021800001297983 */ /* 0x001f280000100800 */
[----:B------:R-:W-:Y:S04]  /*5d7c0*/  @P2 STL [R1+0x2198], R34 ;  /* 0x0021982201002387 */ /* 0x000fe80000100800 */
[----:B------:R-:W-:Y:S04]  /*5d7d0*/  @P2 STL [R1+0x219c], R33 ;  /* 0x00219c2101002387 */ /* 0x000fe80000100800 */
[----:B------:R0:W-:Y:S04]  /*5d7e0*/  @P2 STL [R1+0x21a0], R32 ;  /* 0x0021a02001002387 */ /* 0x0001e80000100800 */
[----:B------:R-:W4:Y:S04]  /*5d7f0*/  LDL.LU R4, [R1+0x33b0] ;  /* 0x0033b00001047983 */ /* 0x000f280000300800 */
[----:B------:R-:W4:Y:S04]  /*5d800*/  LDL.LU R3, [R1+0x33cc] ;  /* 0x0033cc0001037983 */ /* 0x000f280000300800 */
[----:B------:R-:W-:Y:S04]  /*5d810*/  STL.64 [R1+0x778], R8 ;  /* 0x0007780801007387 */ /* 0x000fe80000100a00 */
[----:B------:R-:W-:Y:S01]  /*5d820*/  STL.64 [R1+0x780], R10 ;  /* 0x0007800a01007387 */ /* 0x000fe20000100a00 */
[----:B------:R-:W-:-:S02]  /*5d830*/  IMAD.MOV.U32 R22, RZ, RZ, R13 ;  /* 0x000000ffff167224 */ /* 0x000fc400078e000d */
[----:B------:R-:W-:Y:S01]  /*5d840*/  IMAD.MOV.U32 R23, RZ, RZ, R14 ;  /* 0x000000ffff177224 */ /* 0x000fe200078e000e */
[----:B------:R-:W4:Y:S01]  /*5d850*/  LDL.LU R2, [R1+0x33b4] ;  /* 0x0033b40001027983 */ /* 0x000f220000300800 */
[----:B------:R-:W-:Y:S02]  /*5d860*/  IMAD.MOV.U32 R18, RZ, RZ, R5 ;  /* 0x000000ffff127224 */ /* 0x000fe400078e0005 */
[----:B------:R-:W-:Y:S01]  /*5d870*/  IMAD.MOV.U32 R19, RZ, RZ, R12 ;  /* 0x000000ffff137224 */ /* 0x000fe200078e000c */
[----:B------:R-:W4:Y:S04]  /*5d880*/  LDL.LU R0, [R1+0x33c0] ;  /* 0x0033c00001007983 */ /* 0x000f280000300800 */
[----:B------:R-:W4:Y:S04]  /*5d890*/  LDL R29, [R1+0x217c] ;  /* 0x00217c00011d7983 */ /* 0x000f280000100800 */
[----:B------:R-:W4:Y:S04]  /*5d8a0*/  LDL R31, [R1+0x2178] ;  /* 0x00217800011f7983 */ /* 0x000f280000100800 */
[----:B------:R-:W4:Y:S04]  /*5d8b0*/  LDL.LU R13, [R1+0x33b8] ;  /* 0x0033b800010d7983 */ /* 0x000f280000300800 */
[----:B------:R-:W4:Y:S04]  /*5d8c0*/  LDL.LU R12, [R1+0x33c4] ;  /* 0x0033c400010c7983 */ /* 0x000f280000300800 */
[----:B------:R-:W4:Y:S04]  /*5d8d0*/  @P4 LDG.E.U16 R28, desc[UR6][R22.64] ;  /* 0x00000006161c4981 */ /* 0x000f28000c1e1500 */
[----:B------:R-:W-:Y:S04]  /*5d8e0*/  STL.64 [R1+0x788], R22 ;  /* 0x0007881601007387 */ /* 0x000fe80000100a00 */
[----:B------:R-:W4:Y:S04]  /*5d8f0*/  @P4 LDG.E.U16 R165, desc[UR6][R18.64] ;  /* 0x0000000612a54981 */ /* 0x000f28000c1e1500 */
[----:B------:R1:W-:Y:S04]  /*5d900*/  STL.64 [R1+0x790], R18 ;  /* 0x0007901201007387 */ /* 0x0003e80000100a00 */
[----:B------:R-:W4:Y:S04]  /*5d910*/  LDL.LU R14, [R1+0x33bc] ;  /* 0x0033bc00010e7983 */ /* 0x000f280000300800 */
[----:B------:R-:W4:Y:S04]  /*5d920*/  LDL.LU R5, [R1+0x33c8] ;  /* 0x0033c80001057983 */ /* 0x000f280000300800 */
[----:B0-----:R-:W4:Y:S04]  /*5d930*/  LDL R32, [R1+0x2174] ;  /* 0x0021740001207983 */ /* 0x001f280000100800 */
[----:B------:R-:W4:Y:S04]  /*5d940*/  LDL R33, [R1+0x2170] ;  /* 0x0021700001217983 */ /* 0x000f280000100800 */
[----:B------:R-:W4:Y:S01]  /*5d950*/  LDL R34, [R1+0x216c] ;  /* 0x00216c0001227983 */ /* 0x000f220000100800 */
[----:B------:R-:W-:-:S03]  /*5d960*/  ISETP.GT.AND P5, PT, R6, 0xc1, PT ;  /* 0x000000c10600780c */ /* 0x000fc60003fa4270 */
[----:B-1----:R-:W4:Y:S04]  /*5d970*/  LDL.LU.64 R18, [R1+0x4090] ;  /* 0x0040900001127983 */ /* 0x002f280000300a00 */
[----:B--2---:R-:W-:Y:S04]  /*5d980*/  @P4 STL [R1+0x2188], R35 ;  /* 0x0021882301004387 */ /* 0x004fe80000100800 */
[----:B---3--:R-:W-:Y:S01]  /*5d990*/  @P4 STL [R1+0x218c], R30 ;  /* 0x00218c1e01004387 */ /* 0x008fe20000100800 */
[----:B----4-:R-:W-:Y:S01]  /*5d9a0*/  MOV R9, R4 ;  /* 0x0000000400097202 */ /* 0x010fe20000000f00 */
[----:B------:R-:W-:-:S02]  /*5d9b0*/  IMAD.MOV.U32 R8, RZ, RZ, R3 ;  /* 0x000000ffff087224 */ /* 0x000fc400078e0003 */
[----:B------:R-:W-:Y:S02]  /*5d9c0*/  IMAD.MOV.U32 R11, RZ, RZ, R2 ;  /* 0x000000ffff0b7224 */ /* 0x000fe400078e0002 */
[----:B------:R-:W-:Y:S01]  /*5d9d0*/  IMAD.MOV.U32 R10, RZ, RZ, R0 ;  /* 0x000000ffff0a7224 */ /* 0x000fe200078e0000 */
[----:B------:R0:W2:Y:S04]  /*5d9e0*/  @P5 LDG.E.U16 R31, desc[UR6][R8.64] ;  /* 0x00000006081f5981 */ /* 0x0000a8000c1e1500 */
[----:B------:R1:W-:Y:S04]  /*5d9f0*/  @P4 STL [R1+0x2190], R28 ;  /* 0x0021901c01004387 */ /* 0x0003e80000100800 */
[----:B------:R-:W3:Y:S04]  /*5da00*/  @P5 LDG.E.U16 R41, desc[UR6][R12.64] ;  /* 0x000000060c295981 */ /* 0x000ee8000c1e1500 */
[----:B------:R-:W-:Y:S04]  /*5da10*/  @P4 STL [R1+0x2194], R165 ;  /* 0x002194a501004387 */ /* 0x000fe80000100800 */
[----:B------:R-:W0:Y:S04]  /*5da20*/  LDL.LU R4, [R1+0x33d0] ;  /* 0x0033d00001047983 */ /* 0x000e280000300800 */
[----:B------:R-:W4:Y:S01]  /*5da30*/  LDL.LU R3, [R1+0x33e8] ;  /* 0x0033e80001037983 */ /* 0x000f220000300800 */
[----:B------:R-:W-:-:S03]  /*5da40*/  IMAD.MOV.U32 R15, RZ, RZ, R14 ;  /* 0x000000ffff0f7224 */ /* 0x000fc600078e000e */
[----:B------:R-:W-:Y:S01]  /*5da50*/  STL.64 [R1+0x758], R8 ;  /* 0x0007580801007387 */ /* 0x000fe20000100a00 */
[----:B------:R-:W-:-:S03]  /*5da60*/  IMAD.MOV.U32 R14, RZ, RZ, R5 ;  /* 0x000000ffff0e7224 */ /* 0x000fc600078e0005 */
[----:B------:R-:W-:Y:S04]  /*5da70*/  STL.64 [R1+0x760], R10 ;  /* 0x0007600a01007387 */ /* 0x000fe80000100a00 */
[----:B------:R-:W2:Y:S04]  /*5da80*/  LDL.LU R2, [R1+0x33d4] ;  /* 0x0033d40001027983 */ /* 0x000ea80000300800 */
[----:B------:R-:W3:Y:S04]  /*5da90*/  LDL.LU R0, [R1+0x33ec] ;  /* 0x0033ec0001007983 */ /* 0x000ee80000300800 */
[----:B-1----:R-:W3:Y:S04]  /*5daa0*/  LDL R28, [R1+0x2168] ;  /* 0x00216800011c7983 */ /* 0x002ee80000100800 */
[----:B------:R-:W-:Y:S04]  /*5dab0*/  STL.64 [R1+0x770], R14 ;  /* 0x0007700e01007387 */ /* 0x000fe80000100a00 */
[----:B------:R1:W-:Y:S04]  /*5dac0*/  STL.64 [R1+0x768], R12 ;  /* 0x0007680c01007387 */ /* 0x0003e80000100a00 */
[----:B------:R-:W3:Y:S04]  /*5dad0*/  @P5 LDG.E.U16 R40, desc[UR6][R14.64] ;  /* 0x000000060e285981 */ /* 0x000ee8000c1e1500 */
[----:B------:R2:W3:Y:S04]  /*5dae0*/  @P5 LDG.E.U16 R29, desc[UR6][R10.64] ;  /* 0x000000060a1d5981 */ /* 0x0004e8000c1e1500 */
[----:B-1----:R-:W3:Y:S04]  /*5daf0*/  LDL.LU R13, [R1+0x33d8] ;  /* 0x0033d800010d7983 */ /* 0x002ee80000300800 */
[----:B------:R-:W3:Y:S04]  /*5db00*/  LDL.LU R12, [R1+0x33e0] ;  /* 0x0033e000010c7983 */ /* 0x000ee80000300800 */
[----:B------:R-:W3:Y:S04]  /*5db10*/  LDL.LU R14, [R1+0x33dc] ;  /* 0x0033dc00010e7983 */ /* 0x000ee80000300800 */
[----:B------:R-:W3:Y:S01]  /*5db20*/  LDL.LU R5, [R1+0x33e4] ;  /* 0x0033e40001057983 */ /* 0x000ee20000300800 */
[----:B------:R-:W-:-:S03]  /*5db30*/  ISETP.GT.AND P2, PT, R6, 0xc2, PT ;  /* 0x000000c20600780c */ /* 0x000fc60003f44270 */
[----:B------:R-:W3:Y:S04]  /*5db40*/  LDL R30, [R1+0x2164] ;  /* 0x00216400011e7983 */ /* 0x000ee80000100800 */
[----:B------:R-:W3:Y:S01]  /*5db50*/  LDL R35, [R1+0x2160] ;  /* 0x0021600001237983 */ /* 0x000ee20000100800 */
[----:B0-----:R-:W-:Y:S02]  /*5db60*/  IMAD.MOV.U32 R9, RZ, RZ, R4 ;  /* 0x000000ffff097224 */ /* 0x001fe400078e0004 */
[----:B----4-:R-:W-:Y:S02]  /*5db70*/  IMAD.MOV.U32 R8, RZ, RZ, R3 ;  /* 0x000000ffff087224 */ /* 0x010fe400078e0003 */
[----:B--2---:R-:W-:Y:S02]  /*5db80*/  IMAD.MOV.U32 R11, RZ, RZ, R2 ;  /* 0x000000ffff0b7224 */ /* 0x004fe400078e0002 */
[----:B---3--:R-:W-:Y:S01]  /*5db90*/  IMAD.MOV.U32 R10, RZ, RZ, R0 ;  /* 0x000000ffff0a7224 */ /* 0x008fe200078e0000 */
[----:B------:R-:W2:Y:S04]  /*5dba0*/  @P2 LDG.E.U16 R28, desc[UR6][R8.64] ;  /* 0x00000006081c2981 */ /* 0x000ea8000c1e1500 */
[----:B------:R0:W-:Y:S04]  /*5dbb0*/  @P5 STL [R1+0x2184], R40 ;  /* 0x0021842801005387 */ /* 0x0001e80000100800 */
[----:B------:R-:W3:Y:S04]  /*5dbc0*/  @P2 LDG.E.U16 R34, desc[UR6][R10.64] ;  /* 0x000000060a222981 */ /* 0x000ee8000c1e1500 */
[----:B0-----:R-:W4:Y:S04]  /*5dbd0*/  LDL R40, [R1+0x215c] ;  /* 0x00215c0001287983 */ /* 0x001f280000100800 */
[----:B------:R0:W-:Y:S04]  /*5dbe0*/  @P5 STL [R1+0x2180], R41 ;  /* 0x0021802901005387 */ /* 0x0001e80000100800 */
[----:B------:R1:W2:Y:S01]  /*5dbf0*/  @P2 LDG.E.U16 R33, desc[UR6][R12.64] ;  /* 0x000000060c212981 */ /* 0x0002a2000c1e1500 */
[----:B------:R-:W-:-:S02]  /*5dc00*/  IMAD.MOV.U32 R15, RZ, RZ, R14 ;  /* 0x000000ffff0f7224 */ /* 0x000fc400078e000e */
[----:B------:R-:W-:Y:S01]  /*5dc10*/  IMAD.MOV.U32 R14, RZ, RZ, R5 ;  /* 0x000000ffff0e7224 */ /* 0x000fe200078e0005 */
[----:B0-----:R-:W2:Y:S04]  /*5dc20*/  LDL R41, [R1+0x2158] ;  /* 0x0021580001297983 */ /* 0x001ea80000100800 */
[----:B------:R-:W-:Y:S04]  /*5dc30*/  @P5 STL [R1+0x2178], R31 ;  /* 0x0021781f01005387 */ /* 0x000fe80000100800 */
[----:B------:R-:W-:Y:S04]  /*5dc40*/  @P5 STL [R1+0x217c], R29 ;  /* 0x00217c1d01005387 */ /* 0x000fe80000100800 */
[----:B------:R-:W2:Y:S04]  /*5dc50*/  LDL.LU R3, [R1+0x33f0] ;  /* 0x0033f00001037983 */ /* 0x000ea80000300800 */
[----:B------:R-:W2:Y:S04]  /*5dc60*/  @P2 LDG.E.U16 R32, desc[UR6][R14.64] ;  /* 0x000000060e202981 */ /* 0x000ea8000c1e1500 */
[----:B------:R-:W3:Y:S04]  /*5dc70*/  LDL.LU R2, [R1+0x3400] ;  /* 0x0034000001027983 */ /* 0x000ee80000300800 */
[----:B------:R-:W-:Y:S04]  /*5dc80*/  STL.64 [R1+0x738], R8 ;  /* 0x0007380801007387 */ /* 0x000fe80000100a00 */
[----:B------:R-:W-:Y:S04]  /*5dc90*/  STL.64 [R1+0x740], R10 ;  /* 0x0007400a01007387 */ /* 0x000fe80000100a00 */
[----:B------:R-:W1:Y:S04]  /*5dca0*/  LDL.LU R4, [R1+0x33f4] ;  /* 0x0033f40001047983 */ /* 0x000e680000300800 */
[----:B------:R-:W4:Y:S04]  /*5dcb0*/  LDL.LU R0, [R1+0x3404] ;  /* 0x0034040001007983 */ /* 0x000f280000300800 */
        /* <DEDUP_REMOVED lines=8> */
[----:B--2---:R0:W-:Y:S06]  /*5dd40*/  @P2 STL [R1+0x2174], R32 ;  /* 0x0021742001002387 */ /* 0x0041ec0000100800 */
[----:B---3--:R-:W2:Y:S01]  /*5dd50*/  @P4 LDG.E.U16 R41, desc[UR6][R2.64] ;  /* 0x0000000602294981 */ /* 0x008ea2000c1e1500 */
[----:B-1----:R-:W-:-:S02]  /*5dd60*/  IMAD.MOV.U32 R13, RZ, RZ, R4 ;  /* 0x000000ffff0d7224 */ /* 0x002fc400078e0004 */
[----:B----4-:R-:W-:Y:S01]  /*5dd70*/  IMAD.MOV.U32 R12, RZ, RZ, R0 ;  /* 0x000000ffff0c7224 */ /* 0x010fe200078e0000 */
[----:B0-----:R-:W3:Y:S04]  /*5dd80*/  LDL R32, [R1+0x2150] ;  /* 0x0021500001207983 */ /* 0x001ee80000100800 */
[----:B------:R0:W-:Y:S04]  /*5dd90*/  @P2 STL [R1+0x2170], R33 ;  /* 0x0021702101002387 */ /* 0x0001e80000100800 */
[----:B------:R-:W4:Y:S04]  /*5dda0*/  @P4 LDG.E.U16 R40, desc[UR6][R12.64] ;  /* 0x000000060c284981 */ /* 0x000f28000c1e1500 */
[----:B------:R-:W2:Y:S04]  /*5ddb0*/  @P4 LDG.E.U16 R35, desc[UR6][R14.64] ;  /* 0x000000060e234981 */ /* 0x000ea8000c1e1500 */
[----:B0-----:R-:W3:Y:S04]  /*5ddc0*/  LDL R33, [R1+0x214c] ;  /* 0x00214c0001217983 */ /* 0x001ee80000100800 */
[----:B------:R0:W-:Y:S04]  /*5ddd0*/  @P2 STL [R1+0x216c], R34 ;  /* 0x00216c2201002387 */ /* 0x0001e80000100800 */
[----:B------:R1:W3:Y:S04]  /*5dde0*/  @P4 LDG.E.U16 R30, desc[UR6][R22.64] ;  /* 0x00000006161e4981 */ /* 0x0002e8000c1e1500 */
[----:B0-----:R-:W3:Y:S04]  /*5ddf0*/  LDL R34, [R1+0x2148] ;  /* 0x0021480001227983 */ /* 0x001ee80000100800 */
[----:B------:R0:W-:Y:S04]  /*5de00*/  @P2 STL [R1+0x2168], R28 ;  /* 0x0021681c01002387 */ /* 0x0001e80000100800 */
[----:B------:R-:W3:Y:S04]  /*5de10*/  LDL.LU R5, [R1+0x3410] ;  /* 0x0034100001057983 */ /* 0x000ee80000300800 */
[----:B------:R-:W3:Y:S04]  /*5de20*/  LDL.LU R4, [R1+0x342c] ;  /* 0x00342c0001047983 */ /* 0x000ee80000300800 */
[----:B------:R0:W-:Y:S04]  /*5de30*/  STL.64 [R1+0x718], R2 ;  /* 0x0007180201007387 */ /* 0x0001e80000100a00 */
[----:B------:R-:W-:Y:S04]  /*5de40*/  STL.64 [R1+0x720], R12 ;  /* 0x0007200c01007387 */ /* 0x000fe80000100a00 */
[----:B------:R-:W3:Y:S04]  /*5de50*/  LDL.LU R11, [R1+0x3414] ;  /* 0x00341400010b7983 */ /* 0x000ee80000300800 */
[----:B------:R-:W3:Y:S04]  /*5de60*/  LDL.LU R10, [R1+0x3420] ;  /* 0x00342000010a7983 */ /* 0x000ee80000300800 */
[----:B------:R-:W3:Y:S04]  /*5de70*/  LDL.LU R9, [R1+0x3418] ;  /* 0x0034180001097983 */ /* 0x000ee80000300800 */
[----:B------:R-:W1:Y:S04]  /*5de80*/  LDL.LU R8, [R1+0x3424] ;  /* 0x0034240001087983 */ /* 0x000e680000300800 */
[----:B------:R-:W3:Y:S04]  /*5de90*/  LDL R0, [R1+0x2144] ;  /* 0x0021440001007983 */ /* 0x000ee80000100800 */
[----:B------:R-:W-:Y:S04]  /*5dea0*/  STL.64 [R1+0x730], R22 ;  /* 0x0007301601007387 */ /* 0x000fe80000100a00 */
[----:B------:R-:W-:Y:S04]  /*5deb0*/  STL.64 [R1+0x728], R14 ;  /* 0x0007280e01007387 */ /* 0x000fe80000100a00 */
[----:B------:R-:W3:Y:S04]  /*5dec0*/  LDL.LU R29, [R1+0x341c] ;  /* 0x00341c00011d7983 */ /* 0x000ee80000300800 */
[----:B0-----:R-:W3:Y:S04]  /*5ded0*/  LDL.LU R28, [R1+0x3428] ;  /* 0x00342800011c7983 */ /* 0x001ee80000300800 */
[----:B------:R-:W3:Y:S04]  /*5dee0*/  LDL.LU R3, [R1+0x3430] ;  /* 0x0034300001037983 */ /* 0x000ee80000300800 */
[----:B------:R-:W3:Y:S04]  /*5def0*/  LDL.LU R2, [R1+0x3448] ;  /* 0x0034480001027983 */ /* 0x000ee80000300800 */
[----:B--2---:R0:W-:Y:S04]  /*5df00*/  @P4 STL [R1+0x2160], R35 ;  /* 0x0021602301004387 */ /* 0x0041e80000100800 */
[----:B0-----:R-:W2:Y:S04]  /*5df10*/  LDL R35, [R1+0x2140] ;  /* 0x0021400001237983 */ /* 0x001ea80000100800 */
[----:B----4-:R0:W-:Y:S01]  /*5df20*/  @P4 STL [R1+0x215c], R40 ;  /* 0x00215c2801004387 */ /* 0x0101e20000100800 */
[----:B---3--:R-:W-:-:S02]  /*5df30*/  IMAD.MOV.U32 R15, RZ, RZ, R11 ;  /* 0x000000ffff0f7224 */ /* 0x008fc400078e000b */
[----:B------:R-:W-:Y:S01]  /*5df40*/  IMAD.MOV.U32 R14, RZ, RZ, R10 ;  /* 0x000000ffff0e7224 */ /* 0x000fe200078e000a */
[----:B0-----:R-:W3:Y:S04]  /*5df50*/  LDL R40, [R1+0x213c] ;  /* 0x00213c0001287983 */ /* 0x001ee80000100800 */
[----:B------:R0:W-:Y:S01]  /*5df60*/  @P4 STL [R1+0x2158], R41 ;  /* 0x0021582901004387 */ /* 0x0001e20000100800 */
[----:B-1----:R-:W-:Y:S02]  /*5df70*/  IMAD.MOV.U32 R22, RZ, RZ, R8 ;  /* 0x000000ffff167224 */ /* 0x002fe400078e0008 */
[----:B------:R-:W-:Y:S01]  /*5df80*/  IMAD.MOV.U32 R23, RZ, RZ, R9 ;  /* 0x000000ffff177224 */ /* 0x000fe200078e0009 */
[----:B0-----:R-:W4:Y:S04]  /*5df90*/  LDL R41, [R1+0x2138] ;  /* 0x0021380001297983 */ /* 0x001f280000100800 */
[----:B------:R-:W-:Y:S04]  /*5dfa0*/  @P4 STL [R1+0x2164], R30 ;  /* 0x0021641e01004387 */ /* 0x000fe80000100800 */
[----:B------:R-:W3:Y:S04]  /*5dfb0*/  LDL.LU R9, [R1+0x3434] ;  /* 0x0034340001097983 */ /* 0x000ee80000300800 */
[----:B------:R0:W-:Y:S04]  /*5dfc0*/  STL.64 [R1+0x6f8], R4 ;  /* 0x0006f80401007387 */ /* 0x0001e80000100a00 */
[----:B------:R-:W-:Y:S04]  /*5dfd0*/  STL.64 [R1+0x700], R14 ;  /* 0x0007000e01007387 */ /* 0x000fe80000100a00 */
[----:B------:R1:W-:Y:S04]  /*5dfe0*/  STL.64 [R1+0x708], R22 ;  /* 0x0007081601007387 */ /* 0x0003e80000100a00 */
[----:B------:R-:W3:Y:S04]  /*5dff0*/  LDL.LU R8, [R1+0x344c] ;  /* 0x00344c0001087983 */ /* 0x000ee80000300800 */
[----:B------:R-:W2:Y:S04]  /*5e000*/  LDL.LU R13, [R1+0x3438] ;  /* 0x00343800010d7983 */ /* 0x000ea80000300800 */
[----:B------:R-:W1:Y:S04]  /*5e010*/  LDL.LU R12, [R1+0x3440] ;  /* 0x00344000010c7983 */ /* 0x000e680000300800 */
[----:B------:R-:W2:Y:S04]  /*5e020*/  LDL.LU R11, [R1+0x343c] ;  /* 0x00343c00010b7983 */ /* 0x000ea80000300800 */
[----:B------:R-:W2:Y:S01]  /*5e030*/  LDL.LU R10, [R1+0x3444] ;  /* 0x00344400010a7983 */ /* 0x000ea20000300800 */
[----:B------:R-:W-:-:S02]  /*5e040*/  ISETP.GT.AND P5, PT, R6, 0xc4, PT ;  /* 0x000000c40600780c */ /* 0x000fc40003fa4270 */
[----:B------:R-:W-:-:S11]  /*5e050*/  ISETP.GT.AND P2, PT, R6, 0xc5, PT ;  /* 0x000000c50600780c */ /* 0x000fd60003f44270 */
[----:B------:R0:W4:Y:S04]  /*5e060*/  @P5 LDG.E.U16 R34, desc[UR6][R4.64] ;  /* 0x0000000604225981 */ /* 0x000128000c1e1500 */
[----:B------:R-:W4:Y:S04]  /*5e070*/  @P5 LDG.E.U16 R33, desc[UR6][R14.64] ;  /* 0x000000060e215981 */ /* 0x000f28000c1e1500 */
[----:B------:R1:W4:Y:S04]  /*5e080*/  @P5 LDG.E.U16 R32, desc[UR6][R22.64] ;  /* 0x0000000616205981 */ /* 0x000328000c1e1500 */
[----:B------:R-:W4:Y:S04]  /*5e090*/  @P5 LDG.E.U16 R31, desc[UR6][R28.64] ;  /* 0x000000061c1f5981 */ /* 0x000f28000c1e1500 */
[----:B------:R0:W-:Y:S04]  /*5e0a0*/  STL.64 [R1+0x710], R28 ;  /* 0x0007101c01007387 */ /* 0x0001e80000100a00 */
[----:B---3--:R-:W3:Y:S04]  /*5e0b0*/  @P2 LDG.E.U16 R40, desc[UR6][R8.64] ;  /* 0x0000000608282981 */ /* 0x008ee8000c1e1500 */
[----:B--2---:R-:W2:Y:S01]  /*5e0c0*/  @P2 LDG.E.U16 R0, desc[UR6][R10.64] ;  /* 0x000000060a002981 */ /* 0x004ea2000c1e1500 */
[----:B0-----:R-:W-:-:S02]  /*5e0d0*/  IMAD.MOV.U32 R4, RZ, RZ, R2 ;  /* 0x000000ffff047224 */ /* 0x001fc400078e0002 */
[----:B------:R-:W-:Y:S02]  /*5e0e0*/  IMAD.MOV.U32 R5, RZ, RZ, R3 ;  /* 0x000000ffff057224 */ /* 0x000fe400078e0003 */
[----:B-1----:R-:W-:Y:S02]  /*5e0f0*/  IMAD.MOV.U32 R22, RZ, RZ, R12 ;  /* 0x000000ffff167224 */ /* 0x002fe400078e000c */
[----:B------:R-:W-:Y:S01]  /*5e100*/  IMAD.MOV.U32 R23, RZ, RZ, R13 ;  /* 0x000000ffff177224 */ /* 0x000fe200078e000d */
[----:B----4-:R-:W4:Y:S04]  /*5e110*/  @P2 LDG.E.U16 R41, desc[UR6][R4.64] ;  /* 0x0000000604292981 */ /* 0x010f28000c1e1500 */
[----:B------:R-:W3:Y:S04]  /*5e120*/  @P2 LDG.E.U16 R35, desc[UR6][R22.64] ;  /* 0x0000000616232981 */ /* 0x000ee8000c1e1500 */
[----:B------:R-:W-:Y:S04]  /*5e130*/  @P5 STL [R1+0x2148], R34 ;  /* 0x0021482201005387 */ /* 0x000fe80000100800 */
[----:B------:R-:W-:Y:S04]  /*5e140*/  @P5 STL [R1+0x214c], R33 ;  /* 0x00214c2101005387 */ /* 0x000fe80000100800 */
[----:B------:R-:W-:Y:S04]  /*5e150*/  @P5 STL [R1+0x2150], R32 ;  /* 0x0021502001005387 */ /* 0x000fe80000100800 */
[----:B------:R0:W-:Y:S04]  /*5e160*/  @P5 STL [R1+0x2154], R31 ;  /* 0x0021541f01005387 */ /* 0x0001e80000100800 */
[----:B------:R-:W3:Y:S04]  /*5e170*/  LDL.LU R3, [R1+0x3454] ;  /* 0x0034540001037983 */ /* 0x000ee80000300800 */
[----:B------:R-:W3:Y:S04]  /*5e180*/  LDL.LU R2, [R1+0x3464] ;  /* 0x0034640001027983 */ /* 0x000ee80000300800 */
[----:B------:R-:W3:Y:S04]  /*5e190*/  LDL R29, [R1+0x2134] ;  /* 0x00213400011d7983 */ /* 0x000ee80000100800 */
[----:B------:R-:W-:Y:S04]  /*5e1a0*/  STL.64 [R1+0x6d8], R4 ;  /* 0x0006d80401007387 */ /* 0x000fe80000100a00 */
[----:B------:R-:W3:Y:S04]  /*5e1b0*/  LDL R28, [R1+0x2130] ;  /* 0x00213000011c7983 */ /* 0x000ee80000100800 */
[----:B------:R-:W3:Y:S04]  /*5e1c0*/  LDL R30, [R1+0x212c] ;  /* 0x00212c00011e7983 */ /* 0x000ee80000100800 */
[----:B0-----:R-:W3:Y:S04]  /*5e1d0*/  LDL R31, [R1+0x2128] ;  /* 0x00212800011f7983 */ /* 0x001ee80000100800 */
[----:B------:R0:W-:Y:S04]  /*5e1e0*/  STL.64 [R1+0x6f0], R10 ;  /* 0x0006f00a01007387 */ /* 0x0001e80000100a00 */
[----:B------:R-:W-:Y:S04]  /*5e1f0*/  STL.64 [R1+0x6e0], R8 ;  /* 0x0006e00801007387 */ /* 0x000fe80000100a00 */
[----:B------:R-:W-:Y:S04]  /*5e200*/  STL.64 [R1+0x6e8], R22 ;  /* 0x0006e81601007387 */ /* 0x000fe80000100a00 */
[----:B0-----:R-:W3:Y:S04]  /*5e210*/  LDL.LU R11, [R1+0x3458] ;  /* 0x00345800010b7983 */ /* 0x001ee80000300800 */
[----:B------:R-:W3:Y:S04]  /*5e220*/  LDL.LU R10, [R1+0x3468] ;  /* 0x00346800010a7983 */ /* 0x000ee80000300800 */
[----:B------:R-:W3:Y:S04]  /*5e230*/  LDL.LU R14, [R1+0x345c] ;  /* 0x00345c00010e7983 */ /* 0x000ee80000300800 */
[----:B------:R-:W3:Y:S04]  /*5e240*/  LDL.LU R13, [R1+0x346c] ;  /* 0x00346c00010d7983 */ /* 0x000ee80000300800 */
[----:B------:R-:W3:Y:S04]  /*5e250*/  LDL.LU R12, [R1+0x3460] ;  /* 0x00346000010c7983 */ /* 0x000ee80000300800 */
[----:B--2---:R0:W-:Y:S04]  /*5e260*/  @P2 STL [R1+0x2144], R0 ;  /* 0x0021440001002387 */ /* 0x0041e80000100800 */
[----:B0-----:R-:W2:Y:S01]  /*5e270*/  LDL.LU R0, [R1+0x3470] ;  /* 0x0034700001007983 */ /* 0x001ea20000300800 */
[----:B------:R-:W-:-:S03]  /*5e280*/  ISETP.GT.AND P4, PT, R6, 0xc6, PT ;  /* 0x000000c60600780c */ /* 0x000fc60003f84270 */
[----:B------:R-:W2:Y:S04]  /*5e290*/  LDL R32, [R1+0x2124] ;  /* 0x0021240001207983 */ /* 0x000ea80000100800 */
[----:B------:R-:W2:Y:S04]  /*5e2a0*/  LDL R33, [R1+0x2120] ;  /* 0x0021200001217983 */ /* 0x000ea80000100800 */
[----:B----4-:R-:W-:Y:S04]  /*5e2b0*/  @P2 STL [R1+0x2138], R41 ;  /* 0x0021382901002387 */ /* 0x010fe80000100800 */
[----:B---3--:R-:W-:Y:S01]  /*5e2c0*/  @P2 STL [R1+0x213c], R40 ;  /* 0x00213c2801002387 */ /* 0x008fe20000100800 */
[----:B------:R-:W-:-:S03]  /*5e2d0*/  IMAD.MOV.U32 R9, RZ, RZ, R3 ;  /* 0x000000ffff097224 */ /* 0x000fc600078e0003 */
[----:B------:R0:W-:Y:S01]  /*5e2e0*/  @P2 STL [R1+0x2140], R35 ;  /* 0x0021402301002387 */ /* 0x0001e20000100800 */
[----:B------:R-:W-:-:S03]  /*5e2f0*/  IMAD.MOV.U32 R8, RZ, RZ, R2 ;  /* 0x000000ffff087224 */ /* 0x000fc600078e0002 */
[----:B------:R-:W3:Y:S04]  /*5e300*/  LDL.LU R5, [R1+0x3474] ;  /* 0x0034740001057983 */ /* 0x000ee80000300800 */
[----:B------:R-:W4:Y:S04]  /*5e310*/  LDL.LU R4, [R1+0x3490] ;  /* 0x0034900001047983 */ /* 0x000f280000300800 */
[----:B------:R-:W3:Y:S04]  /*5e320*/  LDL.LU R3, [R1+0x3478] ;  /* 0x0034780001037983 */ /* 0x000ee80000300800 */
[----:B------:R4:W-:Y:S04]  /*5e330*/  STL.64 [R1+0x6b8], R8 ;  /* 0x0006b80801007387 */ /* 0x0009e80000100a00 */
[----:B------:R-:W3:Y:S04]  /*5e340*/  LDL.LU R2, [R1+0x3484] ;  /* 0x0034840001027983 */ /* 0x000ee80000300800 */
[----:B------:R-:W3:Y:S04]  /*5e350*/  LDL R34, [R1+0x211c] ;  /* 0x00211c0001227983 */ /* 0x000ee80000100800 */
[----:B------:R4:W3:Y:S04]  /*5e360*/  @P4 LDG.E.U16 R31, desc[UR6][R8.64] ;  /* 0x00000006081f4981 */ /* 0x0008e8000c1e1500 */
[----:B0-----:R-:W3:Y:S04]  /*5e370*/  LDL R35, [R1+0x2118] ;  /* 0x0021180001237983 */ /* 0x001ee80000100800 */
[----:B------:R0:W3:Y:S01]  /*5e380*/  @P4 LDG.E.U16 R30, desc[UR6][R10.64] ;  /* 0x000000060a1e4981 */ /* 0x0000e2000c1e1500 */
[----:B------:R-:W-:-:S02]  /*5e390*/  IMAD.MOV.U32 R23, RZ, RZ, R14 ;  /* 0x000000ffff177224 */ /* 0x000fc400078e000e */
[----:B------:R-:W-:Y:S02]  /*5e3a0*/  IMAD.MOV.U32 R22, RZ, RZ, R13 ;  /* 0x000000ffff167224 */ /* 0x000fe400078e000d */
[----:B------:R-:W-:Y:S01]  /*5e3b0*/  IMAD.MOV.U32 R165, RZ, RZ, R12 ;  /* 0x000000ffffa57224 */ /* 0x000fe200078e000c */
[----:B------:R-:W3:Y:S04]  /*5e3c0*/  LDL.LU R13, [R1+0x347c] ;  /* 0x00347c00010d7983 */ /* 0x000ee80000300800 */
[----:B------:R-:W3:Y:S04]  /*5e3d0*/  @P4 LDG.E.U16 R28, desc[UR6][R22.64] ;  /* 0x00000006161c4981 */ /* 0x000ee8000c1e1500 */
[----:B------:R0:W-:Y:S04]  /*5e3e0*/  STL.64 [R1+0x6c0], R10 ;  /* 0x0006c00a01007387 */ /* 0x0001e80000100a00 */
[----:B------:R-:W-:Y:S01]  /*5e3f0*/  STL.64 [R1+0x6c8], R22 ;  /* 0x0006c81601007387 */ /* 0x000fe20000100a00 */
[----:B--2---:R-:W-:-:S05]  /*5e400*/  IMAD.MOV.U32 R164, RZ, RZ, R0 ;  /* 0x000000ffffa47224 */ /* 0x004fca00078e0000 */
[----:B------:R-:W2:Y:S04]  /*5e410*/  @P4 LDG.E.U16 R29, desc[UR6][R164.64] ;  /* 0x00000006a41d4981 */ /* 0x000ea8000c1e1500 */
[----:B------:R-:W-:Y:S04]  /*5e420*/  STL.64 [R1+0x6d0], R164 ;  /* 0x0006d0a401007387 */ /* 0x000fe80000100a00 */
[----:B------:R-:W2:Y:S04]  /*5e430*/  LDL.LU R12, [R1+0x3488] ;  /* 0x00348800010c7983 */ /* 0x000ea80000300800 */
[----:B------:R-:W2:Y:S04]  /*5e440*/  LDL.LU R15, [R1+0x3480] ;  /* 0x00348000010f7983 */ /* 0x000ea80000300800 */
[----:B------:R-:W2:Y:S01]  /*5e450*/  LDL.LU R14, [R1+0x348c] ;  /* 0x00348c00010e7983 */ /* 0x000ea20000300800 */
[----:B------:R-:W-:-:S03]  /*5e460*/  ISETP.GT.AND P5, PT, R6, 0xc7, PT ;  /* 0x000000c70600780c */ /* 0x000fc60003fa4270 */
[----:B------:R-:W2:Y:S04]  /*5e470*/  LDL R0, [R1+0x2114] ;  /* 0x0021140001007983 */ /* 0x000ea80000100800 */
[----:B------:R-:W2:Y:S04]  /*5e480*/  LDL R40, [R1+0x2110] ;  /* 0x0021100001287983 */ /* 0x000ea80000100800 */
[----:B------:R-:W2:Y:S01]  /*5e490*/  LDL R41, [R1+0x210c] ;  /* 0x00210c0001297983 */ /* 0x000ea20000100800 */
[----:B----4-:R-:W-:Y:S02]  /*5e4a0*/  IMAD.MOV.U32 R8, RZ, RZ, R4 ;  /* 0x000000ffff087224 */ /* 0x010fe400078e0004 */
[----:B---3--:R-:W-:Y:S01]  /*5e4b0*/  IMAD.MOV.U32 R9, RZ, RZ, R5 ;  /* 0x000000ffff097224 */ /* 0x008fe200078e0005 */
[----:B------:R1:W-:Y:S01]  /*5e4c0*/  @P4 STL [R1+0x2128], R31 ;  /* 0x0021281f01004387 */ /* 0x0003e20000100800 */
[----:B0-----:R-:W-:Y:S01]  /*5e4d0*/  MOV R10, R2 ;  /* 0x00000002000a7202 */ /* 0x001fe20000000f00 */
[----:B------:R-:W-:Y:S01]  /*5e4e0*/  IMAD.MOV.U32 R11, RZ, RZ, R3 ;  /* 0x000000ffff0b7224 */ /* 0x000fe200078e0003 */
[----:B------:R-:W-:Y:S01]  /*5e4f0*/  ISETP.GT.AND P2, PT, R6, 0xc8, PT ;  /* 0x000000c80600780c */ /* 0x000fe20003f44270 */
[----:B------:R0:W3:Y:S04]  /*5e500*/  @P5 LDG.E.U16 R35, desc[UR6][R8.64] ;  /* 0x0000000608235981 */ /* 0x0000e8000c1e1500 */
[----:B------:R4:W3:Y:S04]  /*5e510*/  @P5 LDG.E.U16 R34, desc[UR6][R10.64] ;  /* 0x000000060a225981 */ /* 0x0008e8000c1e1500 */
[----:B------:R-:W-:Y:S04]  /*5e520*/  @P4 STL [R1+0x212c], R30 ;  /* 0x00212c1e01004387 */ /* 0x000fe80000100800 */
[----:B------:R-:W-:Y:S04]  /*5e530*/  @P4 STL [R1+0x2130], R28 ;  /* 0x0021301c01004387 */ /* 0x000fe80000100800 */
[----:B--2---:R-:W-:Y:S04]  /*5e540*/  @P4 STL [R1+0x2134], R29 ;  /* 0x0021341d01004387 */ /* 0x004fe80000100800 */
[----:B------:R-:W0:Y:S04]  /*5e550*/  LDL.LU R5, [R1+0x3494] ;  /* 0x0034940001057983 */ /* 0x000e280000300800 */
[----:B------:R-:W2:Y:S04]  /*5e560*/  LDL.LU R4, [R1+0x34ac] ;  /* 0x0034ac0001047983 */ /* 0x000ea80000300800 */
[----:B------:R-:W-:Y:S04]  /*5e570*/  STL.64 [R1+0x698], R8 ;  /* 0x0006980801007387 */ /* 0x000fe80000100a00 */
[----:B------:R-:W-:Y:S04]  /*5e580*/  STL.64 [R1+0x6a0], R10 ;  /* 0x0006a00a01007387 */ /* 0x000fe80000100a00 */
[----:B------:R-:W4:Y:S04]  /*5e590*/  LDL.LU R3, [R1+0x3498] ;  /* 0x0034980001037983 */ /* 0x000f280000300800 */
[----:B------:R-:W3:Y:S04]  /*5e5a0*/  LDL.LU R2, [R1+0x34b0] ;  /* 0x0034b00001027983 */ /* 0x000ee80000300800 */
[----:B-1----:R-:W3:Y:S04]  /*5e5b0*/  LDL R31, [R1+0x2108] ;  /* 0x00210800011f7983 */ /* 0x002ee80000100800 */
[----:B------:R-:W-:Y:S04]  /*5e5c0*/  STL.64 [R1+0x6b0], R14 ;  /* 0x0006b00e01007387 */ /* 0x000fe80000100a00 */
[----:B------:R1:W-:Y:S04]  /*5e5d0*/  STL.64 [R1+0x6a8], R12 ;  /* 0x0006a80c01007387 */ /* 0x0003e80000100a00 */
[----:B------:R-:W3:Y:S04]  /*5e5e0*/  @P5 LDG.E.U16 R33, desc[UR6][R12.64] ;  /* 0x000000060c215981 */ /* 0x000ee8000c1e1500 */
[----:B------:R-:W3:Y:S04]  /*5e5f0*/  @P5 LDG.E.U16 R32, desc[UR6][R14.64] ;  /* 0x000000060e205981 */ /* 0x000ee8000c1e1500 */
[----:B-1----:R-:W3:Y:S04]  /*5e600*/  LDL.LU R13, [R1+0x349c] ;  /* 0x00349c00010d7983 */ /* 0x002ee80000300800 */
[----:B------:R-:W3:Y:S04]  /*5e610*/  LDL.LU R12, [R1+0x34a4] ;  /* 0x0034a400010c7983 */ /* 0x000ee80000300800 */
[----:B------:R-:W3:Y:S04]  /*5e620*/  LDL.LU R15, [R1+0x34a0] ;  /* 0x0034a000010f7983 */ /* 0x000ee80000300800 */
[----:B------:R-:W3:Y:S04]  /*5e630*/  LDL.LU R14, [R1+0x34a8] ;  /* 0x0034a800010e7983 */ /* 0x000ee80000300800 */
[----:B------:R-:W3:Y:S01]  /*5e640*/  LDL R28, [R1+0x2104] ;  /* 0x00210400011c7983 */ /* 0x000ee20000100800 */
[----:B0-----:R-:W-:-:S02]  /*5e650*/  IMAD.MOV.U32 R9, RZ, RZ, R5 ;  /* 0x000000ffff097224 */ /* 0x001fc400078e0005 */
[----:B--2---:R-:W-:Y:S02]  /*5e660*/  IMAD.MOV.U32 R8, RZ, RZ, R4 ;  /* 0x000000ffff087224 */ /* 0x004fe400078e0004 */
[----:B----4-:R-:W-:Y:S02]  /*5e670*/  IMAD.MOV.U32 R11, RZ, RZ, R3 ;  /* 0x000000ffff0b7224 */ /* 0x010fe400078e0003 */
[----:B---3--:R-:W-:Y:S01]  /*5e680*/  IMAD.MOV.U32 R10, RZ, RZ, R2 ;  /* 0x000000ffff0a7224 */ /* 0x008fe200078e0002 */
[----:B------:R0:W2:Y:S04]  /*5e690*/  @P2 LDG.E.U16 R31, desc[UR6][R8.64] ;  /* 0x00000006081f2981 */ /* 0x0000a8000c1e1500 */
[----:B------:R-:W3:Y:S04]  /*5e6a0*/  @P2 LDG.E.U16 R40, desc[UR6][R12.64] ;  /* 0x000000060c282981 */ /* 0x000ee8000c1e1500 */
[----:B------:R-:W4:Y:S04]  /*5e6b0*/  @P2 LDG.E.U16 R0, desc[UR6][R14.64] ;  /* 0x000000060e002981 */ /* 0x000f28000c1e1500 */
[----:B------:R1:W-:Y:S04]  /*5e6c0*/  @P5 STL [R1+0x2124], R32 ;  /* 0x0021242001005387 */ /* 0x0003e80000100800 */
[----:B------:R-:W2:Y:S04]  /*5e6d0*/  @P2 LDG.E.U16 R41, desc[UR6][R10.64] ;  /* 0x000000060a292981 */ /* 0x000ea8000c1e1500 */
[----:B-1----:R-:W2:Y:S04]  /*5e6e0*/  LDL R32, [R1+0x2100] ;  /* 0x0021000001207983 */ /* 0x002ea80000100800 */
[----:B------:R1:W-:Y:S04]  /*5e6f0*/  @P5 STL [R1+0x2120], R33 ;  /* 0x0021202101005387 */ /* 0x0003e80000100800 */
[----:B-1----:R-:W2:Y:S04]  /*5e700*/  LDL R33, [R1+0x20fc] ;  /* 0x0020fc0001217983 */ /* 0x002ea80000100800 */
[----:B------:R-:W-:Y:S04]  /*5e710*/  @P5 STL [R1+0x2118], R35 ;  /* 0x0021182301005387 */ /* 0x000fe80000100800 */
[----:B------:R-:W-:Y:S04]  /*5e720*/  @P5 STL [R1+0x211c], R34 ;  /* 0x00211c2201005387 */ /* 0x000fe80000100800 */
[----:B------:R-:W0:Y:S04]  /*5e730*/  LDL.LU R5, [R1+0x34b4] ;  /* 0x0034b40001057983 */ /* 0x000e280000300800 */
[----:B------:R-:W2:Y:S04]  /*5e740*/  LDL.LU R4, [R1+0x34c4] ;  /* 0x0034c40001047983 */ /* 0x000ea80000300800 */
[----:B------:R-:W-:Y:S04]  /*5e750*/  STL.64 [R1+0x678], R8 ;  /* 0x0006780801007387 */ /* 0x000fe80000100a00 */
[----:B------:R-:W-:Y:S04]  /*5e760*/  STL.64 [R1+0x680], R10 ;  /* 0x0006800a01007387 */ /* 0x000fe80000100a00 */
[----:B------:R-:W2:Y:S04]  /*5e770*/  LDL.LU R3, [R1+0x34b8] ;  /* 0x0034b80001037983 */ /* 0x000ea80000300800 */
[----:B------:R-:W2:Y:S04]  /*5e780*/  LDL.LU R2, [R1+0x34c8] ;  /* 0x0034c80001027983 */ /* 0x000ea80000300800 */
[----:B------:R-:W2:Y:S04]  /*5e790*/  LDL R30, [R1+0x20f8] ;  /* 0x0020f800011e7983 */ /* 0x000ea80000100800 */
[----:B------:R-:W-:Y:S04]  /*5e7a0*/  STL.64 [R1+0x690], R14 ;  /* 0x0006900e01007387 */ /* 0x000fe80000100a00 */
[----:B------:R1:W-:Y:S04]  /*5e7b0*/  STL.64 [R1+0x688], R12 ;  /* 0x0006880c01007387 */ /* 0x0003e80000100a00 */
[----:B-1----:R-:W2:Y:S04]  /*5e7c0*/  LDL.LU R12, [R1+0x34bc] ;  /* 0x0034bc00010c7983 */ /* 0x002ea80000300800 */
[----:B----4-:R1:W-:Y:S04]  /*5e7d0*/  @P2 STL [R1+0x2114], R0 ;  /* 0x0021140001002387 */ /* 0x0103e80000100800 */
[----:B-1----:R-:W4:Y:S04]  /*5e7e0*/  LDL.LU R0, [R1+0x34cc] ;  /* 0x0034cc0001007983 */ /* 0x002f280000300800 */
[----:B------:R-:W4:Y:S04]  /*5e7f0*/  LDL.LU R15, [R1+0x34c0] ;  /* 0x0034c000010f7983 */ /* 0x000f280000300800 */
[----:B------:R-:W4:Y:S01]  /*5e800*/  LDL.LU R14, [R1+0x34d0] ;  /* 0x0034d000010e7983 */ /* 0x000f220000300800 */
[----:B------:R-:W-:-:S03]  /*5e810*/  ISETP.GT.AND P4, PT, R6, 0xc9, PT ;  /* 0x000000c90600780c */ /* 0x000fc60003f84270 */
[----:B------:R-:W4:Y:S04]  /*5e820*/  LDL R34, [R1+0x20f4] ;  /* 0x0020f40001227983 */ /* 0x000f280000100800 */
[----:B------:R-:W4:Y:S04]  /*5e830*/  LDL R35, [R1+0x20f0] ;  /* 0x0020f00001237983 */ /* 0x000f280000100800 */
[----:B---3--:R1:W-:Y:S01]  /*5e840*/  @P2 STL [R1+0x2110], R40 ;  /* 0x0021102801002387 */ /* 0x0083e20000100800 */
[----:B0-----:R-:W-:-:S03]  /*5e850*/  IMAD.MOV.U32 R9, RZ, RZ, R5 ;  /* 0x000000ffff097224 */ /* 0x001fc600078e0005 */
[----:B-1----:R-:W3:Y:S04]  /*5e860*/  LDL R40, [R1+0x20ec] ;  /* 0x0020ec0001287983 */ /* 0x002ee80000100800 */
[----:B--2---:R0:W-:Y:S01]  /*5e870*/  @P2 STL [R1+0x210c], R41 ;  /* 0x00210c2901002387 */ /* 0x0041e20000100800 */
[----:B------:R-:W-:Y:S02]  /*5e880*/  IMAD.MOV.U32 R8, RZ, RZ, R4 ;  /* 0x000000ffff087224 */ /* 0x000fe400078e0004 */
[----:B------:R-:W-:Y:S02]  /*5e890*/  IMAD.MOV.U32 R11, RZ, RZ, R3 ;  /* 0x000000ffff0b7224 */ /* 0x000fe400078e0003 */
[----:B------:R-:W-:Y:S01]  /*5e8a0*/  IMAD.MOV.U32 R10, RZ, RZ, R2 ;  /* 0x000000ffff0a7224 */ /* 0x000fe200078e0002 */
[----:B------:R-:W2:Y:S04]  /*5e8b0*/  @P4 LDG.E.U16 R30, desc[UR6][R8.64] ;  /* 0x00000006081e4981 */ /* 0x000ea8000c1e1500 */
[----:B------:R-:W2:Y:S04]  /*5e8c0*/  @P4 LDG.E.U16 R33, desc[UR6][R10.64] ;  /* 0x000000060a214981 */ /* 0x000ea8000c1e1500 */
[----:B0-----:R-:W2:Y:S04]  /*5e8d0*/  LDL R41, [R1+0x2094] ;  /* 0x0020940001297983 */ /* 0x001ea80000100800 */
[----:B------:R0:W-:Y:S04]  /*5e8e0*/  @P2 STL [R1+0x2108], R31 ;  /* 0x0021081f01002387 */ /* 0x0001e80000100800 */
[----:B------:R-:W2:Y:S04]  /*5e8f0*/  LDL.LU R3, [R1+0x34d4] ;  /* 0x0034d40001037983 */ /* 0x000ea80000300800 */
[----:B------:R-:W2:Y:S04]  /*5e900*/  LDL.LU R2, [R1+0x34f0] ;  /* 0x0034f00001027983 */ /* 0x000ea80000300800 */
[----:B------:R-:W-:Y:S01]  /*5e910*/  STL.64 [R1+0x658], R8 ;  /* 0x0006580801007387 */ /* 0x000fe20000100a00 */
[----:B------:R-:W-:-:S03]  /*5e920*/  IMAD.MOV.U32 R13, RZ, RZ, R12 ;  /* 0x000000ffff0d7224 */ /* 0x000fc600078e000c */
[----:B------:R-:W-:Y:S04]  /*5e930*/  STL.64 [R1+0x660], R10 ;  /* 0x0006600a01007387 */ /* 0x000fe80000100a00 */
[----:B------:R-:W2:Y:S04]  /*5e940*/  LDL.LU R5, [R1+0x34d8] ;  /* 0x0034d80001057983 */ /* 0x000ea80000300800 */
[----:B------:R-:W3:Y:S04]  /*5e950*/  LDL.LU R4, [R1+0x34e4] ;  /* 0x0034e40001047983 */ /* 0x000ee80000300800 */
[----:B0-----:R-:W3:Y:S01]  /*5e960*/  LDL R31, [R1+0x2090] ;  /* 0x00209000011f7983 */ /* 0x001ee20000100800 */
[----:B----4-:R-:W-:-:S03]  /*5e970*/  IMAD.MOV.U32 R12, RZ, RZ, R0 ;  /* 0x000000ffff0c7224 */ /* 0x010fc600078e0000 */
[----:B------:R2:W4:Y:S04]  /*5e980*/  @P4 LDG.E.U16 R28, desc[UR6][R14.64] ;  /* 0x000000060e1c4981 */ /* 0x000528000c1e1500 */
[----:B------:R-:W4:Y:S04]  /*5e990*/  @P4 LDG.E.U16 R32, desc[UR6][R12.64] ;  /* 0x000000060c204981 */ /* 0x000f28000c1e1500 */
[----:B------:R-:W4:Y:S04]  /*5e9a0*/  LDL R0, [R1+0x208c] ;  /* 0x00208c0001007983 */ /* 0x000f280000100800 */
[----:B------:R-:W-:Y:S04]  /*5e9b0*/  STL.64 [R1+0x668], R12 ;  /* 0x0006680c01007387 */ /* 0x000fe80000100a00 */
[----:B------:R2:W-:Y:S04]  /*5e9c0*/  STL.64 [R1+0x670], R14 ;  /* 0x0006700e01007387 */ /* 0x0005e80000100a00 */
[----:B------:R-:W4:Y:S04]  /*5e9d0*/  LDL.LU R23, [R1+0x34dc] ;  /* 0x0034dc0001177983 */ /* 0x000f280000300800 */
[----:B------:R-:W4:Y:S04]  /*5e9e0*/  LDL.LU R22, [R1+0x34e8] ;  /* 0x0034e80001167983 */ /* 0x000f280000300800 */
[----:B------:R-:W4:Y:S01]  /*5e9f0*/  LDL.LU R29, [R1+0x34e0] ;  /* 0x0034e000011d7983 */ /* 0x000f220000300800 */
[----:B--2---:R-:W-:-:S02]  /*5ea00*/  IMAD.MOV.U32 R15, RZ, RZ, R5 ;  /* 0x000000ffff0f7224 */ /* 0x004fc400078e0005 */
[----:B---3--:R-:W-:Y:S01]  /*5ea10*/  IMAD.MOV.U32 R14, RZ, RZ, R4 ;  /* 0x000000ffff0e7224 */ /* 0x008fe200078e0004 */
[----:B----4-:R0:W-:Y:S04]  /*5ea20*/  @P4 STL [R1+0x2104], R28 ;  /* 0x0021041c01004387 */ /* 0x0101e80000100800 */
[----:B0-----:R-:W2:Y:S04]  /*5ea30*/  LDL.LU R28, [R1+0x34ec] ;  /* 0x0034ec00011c7983 */ /* 0x001ea80000300800 */
[----:B------:R0:W-:Y:S04]  /*5ea40*/  @P4 STL [R1+0x2100], R32 ;  /* 0x0021002001004387 */ /* 0x0001e80000100800 */
[----:B0-----:R-:W3:Y:S04]  /*5ea50*/  LDL R32, [R1+0x2088] ;  /* 0x0020880001207983 */ /* 0x001ee80000100800 */
[----:B------:R0:W-:Y:S04]  /*5ea60*/  @P4 STL [R1+0x20fc], R33 ;  /* 0x0020fc2101004387 */ /* 0x0001e80000100800 */
[----:B0-----:R-:W4:Y:S04]  /*5ea70*/  LDL R33, [R1+0x2084] ;  /* 0x0020840001217983 */ /* 0x001f280000100800 */
[----:B------:R-:W-:Y:S04]  /*5ea80*/  @P4 STL [R1+0x20f8], R30 ;  /* 0x0020f81e01004387 */ /* 0x000fe80000100800 */
[----:B------:R-:W4:Y:S04]  /*5ea90*/  LDL.LU R5, [R1+0x34f4] ;  /* 0x0034f40001057983 */ /* 0x000f280000300800 */
[----:B------:R-:W4:Y:S04]  /*5eaa0*/  LDL.LU R4, [R1+0x350c] ;  /* 0x00350c0001047983 */ /* 0x000f280000300800 */
[----:B------:R0:W-:Y:S04]  /*5eab0*/  STL.64 [R1+0x638], R2 ;  /* 0x0006380201007387 */ /* 0x0001e80000100a00 */
[----:B------:R-:W-:Y:S04]  /*5eac0*/  STL.64 [R1+0x640], R14 ;  /* 0x0006400e01007387 */ /* 0x000fe80000100a00 */
[----:B------:R-:W3:Y:S04]  /*5ead0*/  LDL.LU R9, [R1+0x34f8] ;  /* 0x0034f80001097983 */ /* 0x000ee80000300800 */
[----:B------:R-:W3:Y:S04]  /*5eae0*/  LDL.LU R8, [R1+0x3510] ;  /* 0x0035100001087983 */ /* 0x000ee80000300800 */
[----:B------:R-:W3:Y:S04]  /*5eaf0*/  LDL.LU R11, [R1+0x34fc] ;  /* 0x0034fc00010b7983 */ /* 0x000ee80000300800 */
[----:B------:R-:W3:Y:S01]  /*5eb00*/  LDL.LU R10, [R1+0x3504] ;  /* 0x00350400010a7983 */ /* 0x000ee20000300800 */
[----:B------:R-:W-:-:S02]  /*5eb10*/  ISETP.GT.AND P5, PT, R6, 0xca, PT ;  /* 0x000000ca0600780c */ /* 0x000fc40003fa4270 */
[C---:B------:R-:W-:Y:S01]  /*5eb20*/  ISETP.GT.AND P2, PT, R6.reuse, 0xcb, PT ;  /* 0x000000cb0600780c */ /* 0x040fe20003f44270 */
[----:B------:R-:W3:Y:S04]  /*5eb30*/  LDL.LU R13, [R1+0x3500] ;  /* 0x00350000010d7983 */ /* 0x000ee80000300800 */
[----:B------:R-:W3:Y:S06]  /*5eb40*/  LDL.LU R12, [R1+0x3508] ;  /* 0x00350800010c7983 */ /* 0x000eec0000300800 */
[----:B------:R-:W3:Y:S04]  /*5eb50*/  @P5 LDG.E.U16 R35, desc[UR6][R22.64] ;  /* 0x0000000616235981 */ /* 0x000ee8000c1e1500 */
[----:B------:R-:W3:Y:S04]  /*5eb60*/  @P5 LDG.E.U16 R40, desc[UR6][R14.64] ;  /* 0x000000060e285981 */ /* 0x000ee8000c1e1500 */
[----:B------:R-:W3:Y:S04]  /*5eb70*/  @P5 LDG.E.U16 R41, desc[UR6][R2.64] ;  /* 0x0000000602295981 */ /* 0x000ee8000c1e1500 */
[----:B--2---:R-:W2:Y:S04]  /*5eb80*/  @P5 LDG.E.U16 R34, desc[UR6][R28.64] ;  /* 0x000000061c225981 */ /* 0x004ea8000c1e1500 */
[----:B----4-:R-:W4:Y:S04]  /*5eb90*/  @P2 LDG.E.U16 R33, desc[UR6][R4.64] ;  /* 0x0000000604212981 */ /* 0x010f28000c1e1500 */
[----:B---3--:R-:W3:Y:S04]  /*5eba0*/  @P2 LDG.E.U16 R32, desc[UR6][R8.64] ;  /* 0x0000000608202981 */ /* 0x008ee8000c1e1500 */
[----:B------:R-:W3:Y:S04]  /*5ebb0*/  @P2 LDG.E.U16 R0, desc[UR6][R10.64] ;  /* 0x000000060a002981 */ /* 0x000ee8000c1e1500 */
[----:B------:R-:W-:Y:S04]  /*5ebc0*/  STL.64 [R1+0x650], R28 ;  /* 0x0006501c01007387 */ /* 0x000fe80000100a00 */
[----:B------:R-:W-:Y:S04]  /*5ebd0*/  STL.64 [R1+0x648], R22 ;  /* 0x0006481601007387 */ /* 0x000fe80000100a00 */
[----:B0-----:R-:W3:Y:S04]  /*5ebe0*/  LDL.LU R3, [R1+0x3514] ;  /* 0x0035140001037983 */ /* 0x001ee80000300800 */
[----:B------:R-:W3:Y:S04]  /*5ebf0*/  LDL.LU R2, [R1+0x3524] ;  /* 0x0035240001027983 */ /* 0x000ee80000300800 */
[----:B------:R-:W3:Y:S04]  /*5ec00*/  @P2 LDG.E.U16 R31, desc[UR6][R12.64] ;  /* 0x000000060c1f2981 */ /* 0x000ee8000c1e1500 */
[----:B--2---:R0:W-:Y:S04]  /*5ec10*/  @P5 STL [R1+0x20f4], R34 ;  /* 0x0020f42201005387 */ /* 0x0041e80000100800 */
[----:B0-----:R-:W2:Y:S04]  /*5ec20*/  LDL R34, [R1+0x2080] ;  /* 0x0020800001227983 */ /* 0x001ea80000100800 */
[----:B------:R0:W-:Y:S04]  /*5ec30*/  @P5 STL [R1+0x20f0], R35 ;  /* 0x0020f02301005387 */ /* 0x0001e80000100800 */
[----:B0-----:R-:W2:Y:S04]  /*5ec40*/  LDL R35, [R1+0x207c] ;  /* 0x00207c0001237983 */ /* 0x001ea80000100800 */
[----:B------:R0:W-:Y:S04]  /*5ec50*/  @P5 STL [R1+0x20ec], R40 ;  /* 0x0020ec2801005387 */ /* 0x0001e80000100800 */
[----:B0-----:R-:W2:Y:S04]  /*5ec60*/  LDL R40, [R1+0x2078] ;  /* 0x0020780001287983 */ /* 0x001ea80000100800 */
[----:B------:R0:W-:Y:S04]  /*5ec70*/  @P5 STL [R1+0x2094], R41 ;  /* 0x0020942901005387 */ /* 0x0001e80000100800 */
[----:B0-----:R-:W2:Y:S04]  /*5ec80*/  LDL R41, [R1+0x2074] ;  /* 0x0020740001297983 */ /* 0x001ea80000100800 */
        /* <DEDUP_REMOVED lines=8> */
[----:B0-----:R-:W2:Y:S04]  /*5ed10*/  LDL.LU R13, [R1+0x3520] ;  /* 0x00352000010d7983 */ /* 0x001ea80000300800 */
[----:B---3--:R0:W-:Y:S04]  /*5ed20*/  @P2 STL [R1+0x208c], R0 ;  /* 0x00208c0001002387 */ /* 0x0081e80000100800 */
[----:B0-----:R-:W3:Y:S04]  /*5ed30*/  LDL.LU R0, [R1+0x3530] ;  /* 0x0035300001007983 */ /* 0x001ee80000300800 */
[----:B------:R-:W3:Y:S04]  /*5ed40*/  LDL R9, [R1+0x2070] ;  /* 0x0020700001097983 */ /* 0x000ee80000100800 */
[----:B----4-:R-:W-:Y:S01]  /*5ed50*/  @P2 STL [R1+0x2084], R33 ;  /* 0x0020842101002387 */ /* 0x010fe20000100800 */
[----:B------:R-:W-:-:S03]  /*5ed60*/  ISETP.GT.AND P4, PT, R6, 0xcc, PT ;  /* 0x000000cc0600780c */ /* 0x000fc60003f84270 */
[----:B------:R-:W-:Y:S01]  /*5ed70*/  @P2 STL [R1+0x2088], R32 ;  /* 0x0020882001002387 */ /* 0x000fe20000100800 */
[----:B------:R-:W-:Y:S02]  /*5ed80*/  IMAD.MOV.U32 R14, RZ, RZ, R2 ;  /* 0x000000ffff0e7224 */ /* 0x000fe400078e0002 */
[----:B------:R-:W-:Y:S01]  /*5ed90*/  IMAD.MOV.U32 R15, RZ, RZ, R3 ;  /* 0x000000ffff0f7224 */ /* 0x000fe200078e0003 */
        /* <DEDUP_REMOVED lines=10> */
[----:B--2---:R-:W2:Y:S04]  /*5ee40*/  @P4 LDG.E.U16 R41, desc[UR6][R14.64] ;  /* 0x000000060e294981 */ /* 0x004ea8000c1e1500 */
[----:B------:R-:W2:Y:S01]  /*5ee50*/  @P4 LDG.E.U16 R40, desc[UR6][R22.64] ;  /* 0x0000000616284981 */ /* 0x000ea2000c1e1500 */
[----:B0-----:R-:W-:-:S02]  /*5ee60*/  IMAD.MOV.U32 R31, RZ, RZ, R29 ;  /* 0x000000ffff1f7224 */ /* 0x001fc400078e001d */
[----:B------:R-:W-:Y:S02]  /*5ee70*/  IMAD.MOV.U32 R30, RZ, RZ, R28 ;  /* 0x000000ffff1e7224 */ /* 0x000fe400078e001c */
[----:B------:R-:W2:Y:S04]  /*5ee80*/  LDL R28, [R1+0x206c] ;  /* 0x00206c00011c7983 */ /* 0x000ea80000100800 */
[----:B------:R4:W2:Y:S01]  /*5ee90*/  @P4 LDG.E.U16 R35, desc[UR6][R30.64] ;  /* 0x000000061e234981 */ /* 0x0008a2000c1e1500 */
[----:B------:R-:W-:-:S03]  /*5eea0*/  IMAD.MOV.U32 R33, RZ, RZ, R13 ;  /* 0x000000ffff217224 */ /* 0x000fc600078e000d */
[----:B------:R-:W-:Y:S04]  /*5eeb0*/  STL.64 [R1+0x600], R22 ;  /* 0x0006001601007387 */ /* 0x000fe80000100a00 */
[----:B------:R4:W-:Y:S01]  /*5eec0*/  STL.64 [R1+0x608], R30 ;  /* 0x0006081e01007387 */ /* 0x0009e20000100a00 */
[----:B---3--:R-:W-:-:S05]  /*5eed0*/  IMAD.MOV.U32 R32, RZ, RZ, R0 ;  /* 0x000000ffff207224 */ /* 0x008fca00078e0000 */
[----:B------:R-:W3:Y:S04]  /*5eee0*/  @P4 LDG.E.U16 R34, desc[UR6][R32.64] ;  /* 0x0000000620224981 */ /* 0x000ee8000c1e1500 */
[----:B------:R0:W-:Y:S04]  /*5eef0*/  STL.64 [R1+0x610], R32 ;  /* 0x0006102001007387 */ /* 0x0001e80000100a00 */
[----:B------:R-:W3:Y:S04]  /*5ef00*/  LDL R0, [R1+0x2068] ;  /* 0x0020680001007983 */ /* 0x000ee80000100800 */
[----:B------:R-:W3:Y:S01]  /*5ef10*/  LDL R164, [R1+0x2064] ;  /* 0x0020640001a47983 */ /* 0x000ee20000100800 */
[----:B------:R-:W-:-:S03]  /*5ef20*/  ISETP.GT.AND P5, PT, R6, 0xcd, PT ;  /* 0x000000cd0600780c */ /* 0x000fc60003fa4270 */
[----:B------:R-:W3:Y:S01]  /*5ef30*/  LDL R165, [R1+0x2060] ;  /* 0x0020600001a57983 */ /* 0x000ee20000100800 */
[----:B----4-:R-:W-:-:S03]  /*5ef40*/  IMAD.MOV.U32 R30, RZ, RZ, R11 ;  /* 0x000000ffff1e7224 */ /* 0x010fc600078e000b */
[----:B------:R-:W4:Y:S01]  /*5ef50*/  LDL.LU R29, [R1+0x2050] ;  /* 0x00205000011d7983 */ /* 0x000f220000300800 */
[----:B------:R-:W-:Y:S02]  /*5ef60*/  IMAD.MOV.U32 R31, RZ, RZ, R12 ;  /* 0x000000ffff1f7224 */ /* 0x000fe400078e000c */
[----:B------:R-:W-:Y:S02]  /*5ef70*/  IMAD.MOV.U32 R11, RZ, RZ, R10 ;  /* 0x000000ffff0b7224 */ /* 0x000fe400078e000a */
[----:B------:R-:W-:Y:S02]  /*5ef80*/  IMAD.MOV.U32 R10, RZ, RZ, R8 ;  /* 0x000000ffff0a7224 */ /* 0x000fe400078e0008 */
[----:B------:R-:W-:Y:S02]  /*5ef90*/  IMAD.MOV.U32 R22, RZ, RZ, R4 ;  /* 0x000000ffff167224 */ /* 0x000fe400078e0004 */
[----:B------:R-:W-:Y:S01]  /*5efa0*/  IMAD.MOV.U32 R23, RZ, RZ, R5 ;  /* 0x000000ffff177224 */ /* 0x000fe200078e0005 */
[----:B------:R-:W4:Y:S04]  /*5efb0*/  @P5 LDG.E.U16 R9, desc[UR6][R2.64] ;  /* 0x0000000602095981 */ /* 0x000f28000c1e1500 */
[----:B--2---:R-:W-:Y:S04]  /*5efc0*/  @P4 STL [R1+0x2074], R41 ;  /* 0x0020742901004387 */ /* 0x004fe80000100800 */
[----:B------:R-:W-:Y:S04]  /*5efd0*/  @P4 STL [R1+0x2078], R40 ;  /* 0x0020782801004387 */ /* 0x000fe80000100800 */
[----:B------:R-:W2:Y:S04]  /*5efe0*/  @P5 LDG.E.U16 R28, desc[UR6][R22.64] ;  /* 0x00000006161c5981 */ /* 0x000ea8000c1e1500 */
[----:B------:R1:W-:Y:S04]  /*5eff0*/  @P4 STL [R1+0x207c], R35 ;  /* 0x00207c2301004387 */ /* 0x0003e80000100800 */
[----:B---3--:R3:W-:Y:S04]  /*5f000*/  @P4 STL [R1+0x2080], R34 ;  /* 0x0020802201004387 */ /* 0x0087e80000100800 */
[----:B------:R-:W-:Y:S04]  /*5f010*/  STL.64 [R1+0x5d8], R30 ;  /* 0x0005d81e01007387 */ /* 0x000fe80000100a00 */
[----:B------:R-:W-:Y:S04]  /*5f020*/  STL.64 [R1+0x5e0], R10 ;  /* 0x0005e00a01007387 */ /* 0x000fe80000100a00 */
[----:B------:R-:W-:Y:S04]  /*5f030*/  STL.64 [R1+0x5e8], R22 ;  /* 0x0005e81601007387 */ /* 0x000fe80000100a00 */
[----:B------:R-:W-:Y:S04]  /*5f040*/  STL.64 [R1+0x5f0], R2 ;  /* 0x0005f00201007387 */ /* 0x000fe80000100a00 */
[----:B------:R-:W2:Y:S04]  /*5f050*/  LDL.LU R15, [R1+0x3554] ;  /* 0x00355400010f7983 */ /* 0x000ea80000300800 */
[----:B------:R-:W2:Y:S04]  /*5f060*/  @P5 LDG.E.U16 R0, desc[UR6][R10.64] ;  /* 0x000000060a005981 */ /* 0x000ea8000c1e1500 */
[----:B------:R-:W2:Y:S04]  /*5f070*/  LDL.LU R14, [R1+0x356c] ;  /* 0x00356c00010e7983 */ /* 0x000ea80000300800 */
[----:B0-----:R-:W2:Y:S04]  /*5f080*/  LDL.LU R33, [R1+0x3558] ;  /* 0x0035580001217983 */ /* 0x001ea80000300800 */
[----:B------:R-:W2:Y:S04]  /*5f090*/  LDL.LU R32, [R1+0x3570] ;  /* 0x0035700001207983 */ /* 0x000ea80000300800 */
[----:B------:R-:W2:Y:S04]  /*5f0a0*/  @P5 LDG.E.U16 R164, desc[UR6][R30.64] ;  /* 0x000000061ea45981 */ /* 0x000ea8000c1e1500 */
[----:B-1----:R-:W2:Y:S04]  /*5f0b0*/  LDL.LU R35, [R1+0x355c] ;  /* 0x00355c0001237983 */ /* 0x002ea80000300800 */
[----:B---3--:R-:W3:Y:S04]  /*5f0c0*/  LDL.LU R34, [R1+0x3564] ;  /* 0x0035640001227983 */ /* 0x008ee80000300800 */
[----:B------:R-:W3:Y:S04]  /*5f0d0*/  LDL.LU R41, [R1+0x3560] ;  /* 0x0035600001297983 */ /* 0x000ee80000300800 */
[----:B------:R-:W3:Y:S04]  /*5f0e0*/  LDL.LU R40, [R1+0x3568] ;  /* 0x0035680001287983 */ /* 0x000ee80000300800 */
[----:B------:R-:W3:Y:S04]  /*5f0f0*/  LDL.LU R13, [R1+0x3574] ;  /* 0x00357400010d7983 */ /* 0x000ee80000300800 */
[----:B------:R-:W3:Y:S04]  /*5f100*/  LDL.LU R12, [R1+0x3584] ;  /* 0x00358400010c7983 */ /* 0x000ee80000300800 */
[----:B----4-:R0:W-:Y:S01]  /*5f110*/  @P5 STL [R1+0x2070], R9 ;  /* 0x0020700901005387 */ /* 0x0101e20000100800 */
[----:B------:R-:W-:-:S03]  /*5f120*/  ISETP.GT.AND P2, PT, R6, 0xce, PT ;  /* 0x000000ce0600780c */ /* 0x000fc60003f44270 */
[----:B0-----:R-:W4:Y:S04]  /*5f130*/  LDL.LU R9, [R1+0x3578] ;  /* 0x0035780001097983 */ /* 0x001f280000300800 */
[----:B------:R-:W4:Y:S04]  /*5f140*/  LDL.LU R8, [R1+0x3588] ;  /* 0x0035880001087983 */ /* 0x000f280000300800 */
[----:B------:R-:W4:Y:S04]  /*5f150*/  LDL.LU R5, [R1+0x357c] ;  /* 0x00357c0001057983 */ /* 0x000f280000300800 */
[----:B------:R-:W4:Y:S04]  /*5f160*/  LDL.LU R4, [R1+0x358c] ;  /* 0x00358c0001047983 */ /* 0x000f280000300800 */
[----:B------:R-:W4:Y:S04]  /*5f170*/  LDL.LU R3, [R1+0x3580] ;  /* 0x0035800001037983 */ /* 0x000f280000300800 */
[----:B------:R-:W4:Y:S04]  /*5f180*/  LDL.LU R2, [R1+0x3590] ;  /* 0x0035900001027983 */ /* 0x000f280000300800 */
[----:B------:R-:W4:Y:S04]  /*5f190*/  LDL.LU.64 R22, [R1+0x4088] ;  /* 0x0040880001167983 */ /* 0x000f280000300a00 */
[----:B--2---:R0:W-:Y:S04]  /*5f1a0*/  @P5 STL [R1+0x206c], R28 ;  /* 0x00206c1c01005387 */ /* 0x0041e80000100800 */
[----:B0-----:R-:W2:Y:S04]  /*5f1b0*/  LDL.LU R28, [R1+0x4080] ;  /* 0x00408000011c7983 */ /* 0x001ea80000300800 */
[----:B------:R-:W2:Y:S04]  /*5f1c0*/  LDL.LU.64 R10, [R1+0x4078] ;  /* 0x00407800010a7983 */ /* 0x000ea80000300a00 */
[----:B------:R0:W-:Y:S04]  /*5f1d0*/  @P5 STL [R1+0x2068], R0 ;  /* 0x0020680001005387 */ /* 0x0001e80000100800 */
[----:B---3--:R-:W3:Y:S04]  /*5f1e0*/  @P2 LDG.E.U16 R165, desc[UR6][R40.64] ;  /* 0x0000000628a52981 */ /* 0x008ee8000c1e1500 */
[----:B0-----:R-:W2:Y:S04]  /*5f1f0*/  LDL.LU R0, [R1+0x4070] ;  /* 0x0040700001007983 */ /* 0x001ea80000300800 */
[----:B------:R-:W3:Y:S04]  /*5f200*/  LDL.LU.64 R30, [R1+0x4068] ;  /* 0x00406800011e7983 */ /* 0x000ee80000300a00 */
[----:B------:R-:W-:Y:S04]  /*5f210*/  @P5 STL [R1+0x2064], R164 ;  /* 0x002064a401005387 */ /* 0x000fe80000100800 */
[----:B------:R-:W-:Y:S04]  /*5f220*/  STL.64 [R1+0x5b8], R14 ;  /* 0x0005b80e01007387 */ /* 0x000fe80000100a00 */
[----:B------:R-:W-:Y:S04]  /*5f230*/  STL.64 [R1+0x5c0], R32 ;  /* 0x0005c02001007387 */ /* 0x000fe80000100a00 */
[----:B------:R-:W-:Y:S04]  /*5f240*/  STL.64 [R1+0x5c8], R34 ;  /* 0x0005c82201007387 */ /* 0x000fe80000100a00 */
[----:B------:R0:W-:Y:S04]  /*5f250*/  STL.64 [R1+0x5d0], R40 ;  /* 0x0005d02801007387 */ /* 0x0001e80000100a00 */
[----:B0-----:R-:W3:Y:S04]  /*5f260*/  LDL.LU.64 R40, [R1+0x4060] ;  /* 0x0040600001287983 */ /* 0x001ee80000300a00 */
[----:B--2---:R0:W2:Y:S04]  /*5f270*/  @P2 LDG.E.U16 R0, desc[UR6][R14.64] ;  /* 0x000000060e002981 */ /* 0x0040a8000c1e1500 */
[----:B---3--:R4:W3:Y:S04]  /*5f280*/  @P2 LDG.E.U16 R40, desc[UR6][R34.64] ;  /* 0x0000000622282981 */ /* 0x0088e8000c1e1500 */
[----:B------:R1:W2:Y:S01]  /*5f290*/  @P2 LDG.E.U16 R41, desc[UR6][R32.64] ;  /* 0x0000000620292981 */ /* 0x0002a2000c1e1500 */
[----:B------:R-:W-:Y:S01]  /*5f2a0*/  ISETP.GT.AND P4, PT, R6, 0xcf, PT ;  /* 0x000000cf0600780c */ /* 0x000fe20003f84270 */
[----:B0-----:R-:W-:-:S02]  /*5f2b0*/  IMAD.MOV.U32 R14, RZ, RZ, R12 ;  /* 0x000000ffff0e7224 */ /* 0x001fc400078e000c */
[----:B------:R-:W-:Y:S01]  /*5f2c0*/  IMAD.MOV.U32 R15, RZ, RZ, R13 ;  /* 0x000000ffff0f7224 */ /* 0x000fe200078e000d */
[----:B------:R-:W-:Y:S01]  /*5f2d0*/  PRMT R28, RZ, 0x7610, R28 ;  /* 0x00007610ff1c7816 */ /* 0x000fe2000000001c */
[----:B----4-:R-:W-:Y:S02]  /*5f2e0*/  IMAD.MOV.U32 R34, RZ, RZ, R4 ;  /* 0x000000ffff227224 */ /* 0x010fe400078e0004 */
[----:B-1----:R-:W-:Y:S01]  /*5f2f0*/  IMAD.MOV.U32 R32, RZ, RZ, R8 ;  /* 0x000000ffff207224 */ /* 0x002fe200078e0008 */
[----:B------:R-:W-:Y:S01]  /*5f300*/  MOV R33, R9 ;  /* 0x0000000900217202 */ /* 0x000fe20000000f00 */
[----:B------:R-:W-:Y:S02]  /*5f310*/  IMAD.MOV.U32 R35, RZ, RZ, R5 ;  /* 0x000000ffff237224 */ /* 0x000fe400078e0005 */
[----:B------:R-:W-:Y:S02]  /*5f320*/  IMAD.MOV.U32 R4, RZ, RZ, R2 ;  /* 0x000000ffff047224 */ /* 0x000fe400078e0002 */
[----:B------:R-:W-:Y:S01]  /*5f330*/  IMAD.MOV.U32 R5, RZ, RZ, R3 ;  /* 0x000000ffff057224 */ /* 0x000fe200078e0003 */
[----:B------:R-:W-:-:S02]  /*5f340*/  PRMT R31, RZ, 0x7610, R31 ;  /* 0x00007610ff1f7816 */ /* 0x000fc4000000001f */
[----:B------:R-:W-:Y:S01]  /*5f350*/  PRMT R30, RZ, 0x7610, R30 ;  /* 0x00007610ff1e7816 */ /* 0x000fe2000000001e */
[----:B------:R-:W4:Y:S04]  /*5f360*/  @P4 LDG.E.U16 R28, desc[UR6][R34.64] ;  /* 0x00000006221c4981 */ /* 0x000f28000c1e1500 */
[----:B------:R-:W4:Y:S04]  /*5f370*/  @P4 LDG.E.U16 R29, desc[UR6][R4.64] ;  /* 0x00000006041d4981 */ /* 0x000f28000c1e1500 */
[----:B------:R-:W4:Y:S04]  /*5f380*/  @P4 LDG.E.U16 R31, desc[UR6][R32.64] ;  /* 0x00000006201f4981 */ /* 0x000f28000c1e1500 */
[----:B------:R-:W4:Y:S04]  /*5f390*/  @P4 LDG.E.U16 R30, desc[UR6][R14.64] ;  /* 0x000000060e1e4981 */ /* 0x000f28000c1e1500 */
[----:B---3--:R0:W-:Y:S04]  /*5f3a0*/  STL [R1+0x205c], R40 ;  /* 0x00205c2801007387 */ /* 0x0081e80000100800 */
[----:B0-----:R-:W3:Y:S04]  /*5f3b0*/  LDL.LU R40, [R1+0x4058] ;  /* 0x0040580001287983 */ /* 0x001ee80000300800 */
[----:B--2---:R0:W-:Y:S04]  /*5f3c0*/  STL [R1+0x2058], R41 ;  /* 0x0020582901007387 */ /* 0x0041e80000100800 */
[----:B0-----:R-:W2:Y:S04]  /*5f3d0*/  LDL.LU R41, [R1+0x4054] ;  /* 0x0040540001297983 */ /* 0x001ea80000300800 */
[----:B------:R0:W-:Y:S04]  /*5f3e0*/  STL [R1+0x2054], R0 ;  /* 0x0020540001007387 */ /* 0x0001e80000100800 */
[----:B0-----:R-:W2:Y:S04]  /*5f3f0*/  LDL.LU R0, [R1+0x4050] ;  /* 0x0040500001007983 */ /* 0x001ea80000300800 */
[----:B------:R-:W-:Y:S04]  /*5f400*/  @P2 STL [R1+0x2060], R165 ;  /* 0x002060a501002387 */ /* 0x000fe80000100800 */
        /* <DEDUP_REMOVED lines=10> */
[----:B0-----:R-:W2:Y:S04]  /*5f4b0*/  LDL.LU R5, [R1+0x35a0] ;  /* 0x0035a00001057983 */ /* 0x001ea80000300800 */
[----:B------:R-:W2:Y:S01]  /*5f4c0*/  LDL.LU R4, [R1+0x35ac] ;  /* 0x0035ac0001047983 */ /* 0x000ea20000300800 */
[----:B------:R-:W-:-:S03]  /*5f4d0*/  ISETP.GT.AND P5, PT, R6, 0xd0, PT ;  /* 0x000000d00600780c */ /* 0x000fc60003fa4270 */
[----:B----4-:R-:W-:Y:S04]  /*5f4e0*/  STL [R1+0x3f28], R29 ;  /* 0x003f281d01007387 */ /* 0x010fe80000100800 */
[----:B------:R-:W-:Y:S04]  /*5f4f0*/  STL [R1+0x3f2c], R28 ;  /* 0x003f2c1c01007387 */ /* 0x000fe80000100800 */
[----:B------:R-:W-:Y:S04]  /*5f500*/  STL [R1+0x3f30], R31 ;  /* 0x003f301f01007387 */ /* 0x000fe80000100800 */
[----:B------:R-:W-:Y:S01]  /*5f510*/  STL [R1+0x3f34], R30 ;  /* 0x003f341e01007387 */ /* 0x000fe20000100800 */
[----:B------:R-:W-:-:S02]  /*5f520*/  PRMT R11, RZ, 0x7610, R11 ;  /* 0x00007610ff0b7816 */ /* 0x000fc4000000000b */
[----:B------:R-:W-:Y:S02]  /*5f530*/  PRMT R10, RZ, 0x7610, R10 ;  /* 0x00007610ff0a7816 */ /* 0x000fe4000000000a */
[----:B---3--:R-:W-:Y:S02]  /*5f540*/  PRMT R40, RZ, 0x7610, R40 ;  /* 0x00007610ff287816 */ /* 0x008fe40000000028 */
[----:B--2---:R-:W-:Y:S01]  /*5f550*/  PRMT R41, RZ, 0x7610, R41 ;  /* 0x00007610ff297816 */ /* 0x004fe20000000029 */
[----:B------:R-:W-:Y:S02]  /*5f560*/  IMAD.MOV.U32 R15, RZ, RZ, R13 ;  /* 0x000000ffff0f7224 */ /* 0x000fe400078e000d */
[----:B------:R-:W-:Y:S02]  /*5f570*/  IMAD.MOV.U32 R14, RZ, RZ, R12 ;  /* 0x000000ffff0e7224 */ /* 0x000fe400078e000c */
[----:B------:R-:W-:Y:S02]  /*5f580*/  IMAD.MOV.U32 R33, RZ, RZ, R9 ;  /* 0x000000ffff217224 */ /* 0x000fe400078e0009 */
[----:B------:R-:W-:-:S02]  /*5f590*/  IMAD.MOV.U32 R32, RZ, RZ, R8 ;  /* 0x000000ffff207224 */ /* 0x000fc400078e0008 */
[----:B------:R-:W-:Y:S02]  /*5f5a0*/  IMAD.MOV.U32 R165, RZ, RZ, R3 ;  /* 0x000000ffffa57224 */ /* 0x000fe400078e0003 */
[----:B------:R-:W-:Y:S01]  /*5f5b0*/  IMAD.MOV.U32 R164, RZ, RZ, R2 ;  /* 0x000000ffffa47224 */ /* 0x000fe200078e0002 */
[----:B------:R-:W2:Y:S04]  /*5f5c0*/  LDL.LU R3, [R1+0x35b4] ;  /* 0x0035b40001037983 */ /* 0x000ea80000300800 */
[----:B------:R-:W-:Y:S04]  /*5f5d0*/  STL.64 [R1+0x578], R14 ;  /* 0x0005780e01007387 */ /* 0x000fe80000100a00 */
[----:B------:R-:W-:Y:S01]  /*5f5e0*/  STL.64 [R1+0x580], R32 ;  /* 0x0005802001007387 */ /* 0x000fe20000100a00 */
[----:B------:R-:W-:-:S03]  /*5f5f0*/  IMAD.MOV.U32 R13, RZ, RZ, R5 ;  /* 0x000000ffff0d7224 */ /* 0x000fc600078e0005 */
[----:B------:R-:W-:Y:S04]  /*5f600*/  STL.64 [R1+0x588], R164 ;  /* 0x000588a401007387 */ /* 0x000fe80000100a00 */
[----:B------:R-:W3:Y:S01]  /*5f610*/  LDL.LU R2, [R1+0x35cc] ;  /* 0x0035cc0001027983 */ /* 0x000ee20000300800 */
[----:B------:R-:W-:-:S03]  /*5f620*/  IMAD.MOV.U32 R12, RZ, RZ, R4 ;  /* 0x000000ffff0c7224 */ /* 0x000fc600078e0004 */
[----:B------:R-:W4:Y:S04]  /*5f630*/  LDL.LU R35, [R1+0x35b8] ;  /* 0x0035b80001237983 */ /* 0x000f280000300800 */
[----:B------:R2:W4:Y:S04]  /*5f640*/  @P5 LDG.E.U16 R11, desc[UR6][R32.64] ;  /* 0x00000006200b5981 */ /* 0x000528000c1e1500 */
[----:B------:R-:W4:Y:S04]  /*5f650*/  LDL.LU R34, [R1+0x35d0] ;  /* 0x0035d00001227983 */ /* 0x000f280000300800 */
[----:B------:R-:W4:Y:S04]  /*5f660*/  LDL.LU R9, [R1+0x35bc] ;  /* 0x0035bc0001097983 */ /* 0x000f280000300800 */
[----:B------:R0:W-:Y:S04]  /*5f670*/  STL.64 [R1+0x590], R12 ;  /* 0x0005900c01007387 */ /* 0x0001e80000100a00 */
[----:B------:R-:W4:Y:S04]  /*5f680*/  @P5 LDG.E.U16 R10, desc[UR6][R14.64] ;  /* 0x000000060e0a5981 */ /* 0x000f28000c1e1500 */
[----:B------:R-:W4:Y:S04]  /*5f690*/  LDL.LU R8, [R1+0x35c4] ;  /* 0x0035c40001087983 */ /* 0x000f280000300800 */
[----:B------:R-:W4:Y:S04]  /*5f6a0*/  LDL.LU R5, [R1+0x35c0] ;  /* 0x0035c00001057983 */ /* 0x000f280000300800 */
[----:B------:R-:W4:Y:S04]  /*5f6b0*/  LDL.LU R4, [R1+0x35c8] ;  /* 0x0035c80001047983 */ /* 0x000f280000300800 */
[----:B------:R-:W4:Y:S04]  /*5f6c0*/  @P5 LDG.E.U16 R41, desc[UR6][R12.64] ;  /* 0x000000060c295981 */ /* 0x000f28000c1e1500 */
[----:B------:R-:W4:Y:S04]  /*5f6d0*/  @P5 LDG.E.U16 R40, desc[UR6][R164.64] ;  /* 0x00000006a4285981 */ /* 0x000f28000c1e1500 */
[----:B0-----:R-:W4:Y:S04]  /*5f6e0*/  LDL.LU.64 R12, [R1+0x4048] ;  /* 0x00404800010c7983 */ /* 0x001f280000300a00 */
[----:B------:R-:W4:Y:S04]  /*5f6f0*/  LDL.LU.64 R164, [R1+0x4040] ;  /* 0x0040400001a47983 */ /* 0x000f280000300a00 */
[----:B------:R-:W4:Y:S04]  /*5f700*/  LDL.LU R15, [R1+0x35d4] ;  /* 0x0035d400010f7983 */ /* 0x000f280000300800 */
[----:B------:R-:W4:Y:S01]  /*5f710*/  LDL.LU R14, [R1+0x35e4] ;  /* 0x0035e400010e7983 */ /* 0x000f220000300800 */
[----:B------:R-:W-:-:S02]  /*5f720*/  ISETP.GT.AND P2, PT, R6, 0xd1, PT ;  /* 0x000000d10600780c */ /* 0x000fc40003f44270 */
[----:B------:R-:W-:Y:S02]  /*5f730*/  PRMT R25, RZ, 0x7610, R25 ;  /* 0x00007610ff197816 */ /* 0x000fe40000000019 */
[----:B------:R-:W-:Y:S01]  /*5f740*/  PRMT R24, RZ, 0x7610, R24 ;  /* 0x00007610ff187816 */ /* 0x000fe20000000018 */
[----:B--2---:R-:W-:Y:S02]  /*5f750*/  IMAD.MOV.U32 R33, RZ, RZ, R3 ;  /* 0x000000ffff217224 */ /* 0x004fe400078e0003 */
[----:B---3--:R-:W-:Y:S01]  /*5f760*/  IMAD.MOV.U32 R32, RZ, RZ, R2 ;  /* 0x000000ffff207224 */ /* 0x008fe200078e0002 */
[----:B----4-:R0:W-:Y:S05]  /*5f770*/  STL [R1+0x2038], R11 ;  /* 0x0020380b01007387 */ /* 0x0101ea0000100800 */
[----:B------:R1:W2:Y:S04]  /*5f780*/  @P2 LDG.E.U16 R25, desc[UR6][R34.64] ;  /* 0x0000000622192981 */ /* 0x0002a8000c1e1500 */
[----:B------:R-:W3:Y:S04]  /*5f790*/  @P2 LDG.E.U16 R24, desc[UR6][R32.64] ;  /* 0x0000000620182981 */ /* 0x000ee8000c1e1500 */
[----:B0-----:R-:W1:Y:S04]  /*5f7a0*/  LDL.LU R11, [R1+0x35d8] ;  /* 0x0035d800010b7983 */ /* 0x001e680000300800 */
[----:B------:R-:W-:Y:S04]  /*5f7b0*/  STL.64 [R1+0x558], R32 ;  /* 0x0005582001007387 */ /* 0x000fe80000100a00 */
[----:B------:R0:W-:Y:S04]  /*5f7c0*/  STL [R1+0x2034], R10 ;  /* 0x0020340a01007387 */ /* 0x0001e80000100800 */
[----:B0-----:R-:W4:Y:S04]  /*5f7d0*/  LDL.LU R10, [R1+0x35e8] ;  /* 0x0035e800010a7983 */ /* 0x001f280000300800 */
[----:B------:R-:W2:Y:S04]  /*5f7e0*/  LDL.LU R3, [R1+0x35dc] ;  /* 0x0035dc0001037983 */ /* 0x000ea80000300800 */
[----:B------:R-:W2:Y:S04]  /*5f7f0*/  LDL.LU R2, [R1+0x35ec] ;  /* 0x0035ec0001027983 */ /* 0x000ea80000300800 */
[----:B------:R0:W-:Y:S04]  /*5f800*/  STL [R1+0x203c], R40 ;  /* 0x00203c2801007387 */ /* 0x0001e80000100800 */
[----:B------:R0:W-:Y:S01]  /*5f810*/  STL [R1+0x2040], R41 ;  /* 0x0020402901007387 */ /* 0x0001e20000100800 */
[----:B------:R-:W-:-:S02]  /*5f820*/  PRMT R164, RZ, 0x7610, R164 ;  /* 0x00007610ffa47816 */ /* 0x000fc400000000a4 */
[----:B------:R-:W-:Y:S01]  /*5f830*/  PRMT R165, RZ, 0x7610, R165 ;  /* 0x00007610ffa57816 */ /* 0x000fe200000000a5 */
[----:B0-----:R-:W-:Y:S02]  /*5f840*/  IMAD.MOV.U32 R40, RZ, RZ, R8 ;  /* 0x000000ffff287224 */ /* 0x001fe400078e0008 */
[----:B------:R-:W-:Y:S02]  /*5f850*/  IMAD.MOV.U32 R41, RZ, RZ, R9 ;  /* 0x000000ffff297224 */ /* 0x000fe400078e0009 */
[----:B------:R-:W-:Y:S02]  /*5f860*/  IMAD.MOV.U32 R8, RZ, RZ, R4 ;  /* 0x000000ffff087224 */ /* 0x000fe400078e0004 */
[----:B------:R-:W-:Y:S02]  /*5f870*/  IMAD.MOV.U32 R9, RZ, RZ, R5 ;  /* 0x000000ffff097224 */ /* 0x000fe400078e0005 */
[----:B------:R-:W2:Y:S04]  /*5f880*/  LDL.LU R5, [R1+0x35e0] ;  /* 0x0035e00001057983 */ /* 0x000ea80000300800 */
[----:B------:R-:W2:Y:S04]  /*5f890*/  @P2 LDG.E.U16 R164, desc[UR6][R40.64] ;  /* 0x0000000628a42981 */ /* 0x000ea8000c1e1500 */
[----:B------:R-:W-:Y:S04]  /*5f8a0*/  STL.64 [R1+0x560], R34 ;  /* 0x0005602201007387 */ /* 0x000fe80000100a00 */
[----:B------:R-:W3:Y:S04]  /*5f8b0*/  @P2 LDG.E.U16 R165, desc[UR6][R8.64] ;  /* 0x0000000608a52981 */ /* 0x000ee8000c1e1500 */
[----:B------:R-:W-:Y:S04]  /*5f8c0*/  STL.64 [R1+0x568], R40 ;  /* 0x0005682801007387 */ /* 0x000fe80000100a00 */
[----:B------:R0:W-:Y:S04]  /*5f8d0*/  STL.64 [R1+0x570], R8 ;  /* 0x0005700801007387 */ /* 0x0001e80000100a00 */
[----:B------:R-:W3:Y:S04]  /*5f8e0*/  LDL.LU R4, [R1+0x35f0] ;  /* 0x0035f00001047983 */ /* 0x000ee80000300800 */
[----:B0-----:R-:W3:Y:S04]  /*5f8f0*/  LDL.LU.64 R8, [R1+0x4038] ;  /* 0x0040380001087983 */ /* 0x001ee80000300a00 */
[----:B------:R-:W3:Y:S01]  /*5f900*/  LDL.LU.64 R40, [R1+0x4030] ;  /* 0x0040300001287983 */ /* 0x000ee20000300a00 */
[----:B------:R-:W-:Y:S01]  /*5f910*/  ISETP.GT.AND P4, PT, R6, 0xd2, PT ;  /* 0x000000d20600780c */ /* 0x000fe20003f84270 */
[----:B-1----:R-:W-:-:S02]  /*5f920*/  IMAD.MOV.U32 R35, RZ, RZ, R11 ;  /* 0x000000ffff237224 */ /* 0x002fc400078e000b */
[----:B----4-:R-:W-:Y:S01]  /*5f930*/  IMAD.MOV.U32 R34, RZ, RZ, R10 ;  /* 0x000000ffff227224 */ /* 0x010fe200078e000a */
[----:B--2---:R0:W-:Y:S04]  /*5f940*/  STL [R1+0x202c], R164 ;  /* 0x00202ca401007387 */ /* 0x0041e80000100800 */
[----:B---3--:R1:W-:Y:S01]  /*5f950*/  STL [R1+0x2030], R165 ;  /* 0x002030a501007387 */ /* 0x0083e20000100800 */
[----:B------:R-:W-:Y:S02]  /*5f960*/  IMAD.MOV.U32 R11, RZ, RZ, R5 ;  /* 0x000000ffff0b7224 */ /* 0x000fe400078e0005 */
[----:B0-----:R-:W-:Y:S02]  /*5f970*/  IMAD.MOV.U32 R164, RZ, RZ, R2 ;  /* 0x000000ffffa47224 */ /* 0x001fe400078e0002 */
[----:B-1----:R-:W-:-:S02]  /*5f980*/  IMAD.MOV.U32 R165, RZ, RZ, R3 ;  /* 0x000000ffffa57224 */ /* 0x002fc400078e0003 */
[----:B------:R-:W2:Y:S04]  /*5f990*/  LDL.LU R3, [R1+0x35f4] ;  /* 0x0035f40001037983 */ /* 0x000ea80000300800 */
[----:B------:R-:W-:Y:S04]  /*5f9a0*/  STL.64 [R1+0x538], R14 ;  /* 0x0005380e01007387 */ /* 0x000fe80000100a00 */
[----:B------:R-:W-:Y:S01]  /*5f9b0*/  STL.64 [R1+0x540], R34 ;  /* 0x0005402201007387 */ /* 0x000fe20000100a00 */
[----:B------:R-:W-:-:S03]  /*5f9c0*/  PRMT R9, RZ, 0x7610, R9 ;  /* 0x00007610ff097816 */ /* 0x000fc60000000009 */
[----:B------:R-:W-:Y:S01]  /*5f9d0*/  STL.64 [R1+0x548], R164 ;  /* 0x000548a401007387 */ /* 0x000fe20000100a00 */
[----:B------:R-:W-:-:S03]  /*5f9e0*/  PRMT R8, RZ, 0x7610, R8 ;  /* 0x00007610ff087816 */ /* 0x000fc60000000008 */
[----:B------:R-:W3:Y:S01]  /*5f9f0*/  LDL.LU R2, [R1+0x3610] ;  /* 0x0036100001027983 */ /* 0x000ee20000300800 */
[----:B------:R-:W-:-:S03]  /*5fa00*/  IMAD.MOV.U32 R10, RZ, RZ, R4 ;  /* 0x000000ffff0a7224 */ /* 0x000fc600078e0004 */
[----:B------:R-:W4:Y:S04]  /*5fa10*/  LDL.LU R33, [R1+0x35f8] ;  /* 0x0035f80001217983 */ /* 0x000f280000300800 */
[----:B------:R-:W4:Y:S04]  /*5fa20*/  LDL.LU R32, [R1+0x3604] ;  /* 0x0036040001207983 */ /* 0x000f280000300800 */
[----:B------:R0:W-:Y:S01]  /*5fa30*/  STL [R1+0x2028], R25 ;  /* 0x0020281901007387 */ /* 0x0001e20000100800 */
[----:B------:R-:W-:-:S03]  /*5fa40*/  PRMT R41, RZ, 0x7610, R41 ;  /* 0x00007610ff297816 */ /* 0x000fc60000000029 */
[----:B------:R2:W4:Y:S01]  /*5fa50*/  @P4 LDG.E.U16 R9, desc[UR6][R34.64] ;  /* 0x0000000622094981 */ /* 0x000522000c1e1500 */
[----:B------:R-:W-:-:S03]  /*5fa60*/  PRMT R40, RZ, 0x7610, R40 ;  /* 0x00007610ff287816 */ /* 0x000fc60000000028 */
[----:B------:R-:W4:Y:S04]  /*5fa70*/  @P4 LDG.E.U16 R8, desc[UR6][R14.64] ;  /* 0x000000060e084981 */ /* 0x000f28000c1e1500 */
[----:B------:R-:W4:Y:S04]  /*5fa80*/  @P4 LDG.E.U16 R41, desc[UR6][R10.64] ;  /* 0x000000060a294981 */ /* 0x000f28000c1e1500 */
[----:B------:R1:W4:Y:S04]  /*5fa90*/  @P4 LDG.E.U16 R40, desc[UR6][R164.64] ;  /* 0x00000006a4284981 */ /* 0x000328000c1e1500 */
[----:B0-----:R-:W4:Y:S04]  /*5faa0*/  LDL.LU R25, [R1+0x35fc] ;  /* 0x0035fc0001197983 */ /* 0x001f280000300800 */
[----:B------:R-:W-:Y:S04]  /*5fab0*/  STL.64 [R1+0x550], R10 ;  /* 0x0005500a01007387 */ /* 0x000fe80000100a00 */
[----:B------:R0:W-:Y:S04]  /*5fac0*/  STL [R1+0x2024], R24 ;  /* 0x0020241801007387 */ /* 0x0001e80000100800 */
[----:B0-----:R-:W4:Y:S04]  /*5fad0*/  LDL.LU R24, [R1+0x3608] ;  /* 0x0036080001187983 */ /* 0x001f280000300800 */
[----:B------:R-:W4:Y:S04]  /*5fae0*/  LDL.LU R5, [R1+0x3600] ;  /* 0x0036000001057983 */ /* 0x000f280000300800 */
[----:B------:R-:W4:Y:S04]  /*5faf0*/  LDL.LU R4, [R1+0x360c] ;  /* 0x00360c0001047983 */ /* 0x000f280000300800 */
[----:B------:R-:W4:Y:S04]  /*5fb00*/  LDL.LU.64 R10, [R1+0x4028] ;  /* 0x00402800010a7983 */ /* 0x000f280000300a00 */
[----:B------:R-:W1:Y:S01]  /*5fb10*/  LDL.LU.64 R164, [R1+0x4020] ;  /* 0x0040200001a47983 */ /* 0x000e620000300a00 */
[----:B------:R-:W-:-:S02]  /*5fb20*/  ISETP.GT.AND P5, PT, R6, 0xd3, PT ;  /* 0x000000d30600780c */ /* 0x000fc40003fa4270 */
[----:B------:R-:W-:Y:S02]  /*5fb30*/  PRMT R0, RZ, 0x7610, R0 ;  /* 0x00007610ff007816 */ /* 0x000fe40000000000 */
[----:B------:R-:W-:Y:S02]  /*5fb40*/  PRMT R27, RZ, 0x7610, R27 ;  /* 0x00007610ff1b7816 */ /* 0x000fe4000000001b */
[----:B------:R-:W-:Y:S01]  /*5fb50*/  PRMT R26, RZ, 0x7610, R26 ;  /* 0x00007610ff1a7816 */ /* 0x000fe2000000001a */
[----:B--2---:R-:W-:Y:S02]  /*5fb60*/  IMAD.MOV.U32 R35, RZ, RZ, R3 ;  /* 0x000000ffff237224 */ /* 0x004fe400078e0003 */
[----:B---3--:R-:W-:-:S05]  /*5fb70*/  IMAD.MOV.U32 R34, RZ, RZ, R2 ;  /* 0x000000ffff227224 */ /* 0x008fca00078e0002 */
[----:B------:R-:W2:Y:S04]  /*5fb80*/  @P5 LDG.E.U16 R26, desc[UR6][R34.64] ;  /* 0x00000006221a5981 */ /* 0x000ea8000c1e1500 */
[----:B----4-:R0:W-:Y:S04]  /*5fb90*/  STL [R1+0x2018], R9 ;  /* 0x0020180901007387 */ /* 0x0101e80000100800 */
[----:B0-----:R-:W3:Y:S04]  /*5fba0*/  LDL.LU R9, [R1+0x3614] ;  /* 0x0036140001097983 */ /* 0x001ee80000300800 */
[----:B------:R0:W-:Y:S04]  /*5fbb0*/  STL [R1+0x2014], R8 ;  /* 0x0020140801007387 */ /* 0x0001e80000100800 */
[----:B0-----:R-:W3:Y:S04]  /*5fbc0*/  LDL.LU R8, [R1+0x362c] ;  /* 0x00362c0001087983 */ /* 0x001ee80000300800 */
[----:B------:R-:W4:Y:S04]  /*5fbd0*/  LDL.LU R15, [R1+0x3618] ;  /* 0x00361800010f7983 */ /* 0x000f280000300800 */
[----:B------:R-:W-:Y:S04]  /*5fbe0*/  STL.64 [R1+0x518], R34 ;  /* 0x0005182201007387 */ /* 0x000fe80000100a00 */
[----:B------:R-:W4:Y:S04]  /*5fbf0*/  LDL.LU R14, [R1+0x3630] ;  /* 0x00363000010e7983 */ /* 0x000f280000300800 */
[----:B------:R-:W2:Y:S04]  /*5fc00*/  LDL.LU R3, [R1+0x361c] ;  /* 0x00361c0001037983 */ /* 0x000ea80000300800 */
[----:B------:R-:W3:Y:S01]  /*5fc10*/  LDL.LU R2, [R1+0x3624] ;  /* 0x0036240001027983 */ /* 0x000ee20000300800 */
[----:B-1----:R-:W-:-:S03]  /*5fc20*/  PRMT R164, RZ, 0x7610, R164 ;  /* 0x00007610ffa47816 */ /* 0x002fc600000000a4 */
[----:B------:R0:W-:Y:S04]  /*5fc30*/  STL [R1+0x201c], R40 ;  /* 0x00201c2801007387 */ /* 0x0001e80000100800 */
[----:B------:R1:W-:Y:S04]  /*5fc40*/  STL [R1+0x2020], R41 ;  /* 0x0020202901007387 */ /* 0x0003e80000100800 */
[----:B------:R-:W3:Y:S01]  /*5fc50*/  @P5 LDG.E.U16 R164, desc[UR6][R4.64] ;  /* 0x0000000604a45981 */ /* 0x000ee2000c1e1500 */
[----:B0-----:R-:W-:Y:S02]  /*5fc60*/  IMAD.MOV.U32 R40, RZ, RZ, R32 ;  /* 0x000000ffff287224 */ /* 0x001fe400078e0020 */
[----:B-1----:R-:W-:Y:S01]  /*5fc70*/  IMAD.MOV.U32 R41, RZ, RZ, R33 ;  /* 0x000000ffff297224 */ /* 0x002fe200078e0021 */
[----:B------:R-:W-:Y:S01]  /*5fc80*/  MOV R32, R24 ;  /* 0x0000001800207202 */ /* 0x000fe20000000f00 */
[----:B------:R-:W-:-:S02]  /*5fc90*/  IMAD.MOV.U32 R33, RZ, RZ, R25 ;  /* 0x000000ffff217224 */ /* 0x000fc400078e0019 */
[----:B------:R-:W3:Y:S04]  /*5fca0*/  LDL.LU R25, [R1+0x3620] ;  /* 0x0036200001197983 */ /* 0x000ee80000300800 */
[----:B------:R-:W3:Y:S04]  /*5fcb0*/  @P5 LDG.E.U16 R0, desc[UR6][R32.64] ;  /* 0x0000000620005981 */ /* 0x000ee8000c1e1500 */
[----:B------:R-:W-:Y:S04]  /*5fcc0*/  STL.64 [R1+0x520], R40 ;  /* 0x0005202801007387 */ /* 0x000fe80000100a00 */
[----:B------:R-:W-:Y:S04]  /*5fcd0*/  STL.64 [R1+0x528], R32 ;  /* 0x0005282001007387 */ /* 0x000fe80000100a00 */
[----:B------:R0:W-:Y:S04]  /*5fce0*/  STL.64 [R1+0x530], R4 ;  /* 0x0005300401007387 */ /* 0x0001e80000100a00 */
[----:B------:R-:W3:Y:S04]  /*5fcf0*/  LDL.LU R24, [R1+0x3628] ;  /* 0x0036280001187983 */ /* 0x000ee80000300800 */
[----:B------:R2:W3:Y:S04]  /*5fd00*/  @P5 LDG.E.U16 R27, desc[UR6][R40.64] ;  /* 0x00000006281b5981 */ /* 0x0004e8000c1e1500 */
[----:B0-----:R-:W3:Y:S01]  /*5fd10*/  LDL.LU.64 R4, [R1+0x4018] ;  /* 0x0040180001047983 */ /* 0x001ee20000300a00 */
[----:B------:R-:W-:-:S02]  /*5fd20*/  ISETP.GT.AND P2, PT, R6, 0xd4, PT ;  /* 0x000000d40600780c */ /* 0x000fc40003f44270 */
[----:B------:R-:W-:Y:S02]  /*5fd30*/  PRMT R17, RZ, 0x7610, R17 ;  /* 0x00007610ff117816 */ /* 0x000fe40000000011 */
[----:B------:R-:W-:Y:S02]  /*5fd40*/  PRMT R16, RZ, 0x7610, R16 ;  /* 0x00007610ff107816 */ /* 0x000fe40000000010 */
[----:B------:R-:W-:-:S07]  /*5fd50*/  PRMT R7, RZ, 0x7610, R7 ;  /* 0x00007610ff077816 */ /* 0x000fce0000000007 */
[----:B----4-:R-:W4:Y:S01]  /*5fd60*/  @P2 LDG.E.U16 R7, desc[UR6][R14.64] ;  /* 0x000000060e072981 */ /* 0x010f22000c1e1500 */
[----:B--2---:R-:W-:Y:S02]  /*5fd70*/  IMAD.MOV.U32 R41, RZ, RZ, R3 ;  /* 0x000000ffff297224 */ /* 0x004fe400078e0003 */
[----:B---3--:R-:W-:-:S05]  /*5fd80*/  IMAD.MOV.U32 R40, RZ, RZ, R2 ;  /* 0x000000ffff287224 */ /* 0x008fca00078e0002 */
[----:B------:R-:W2:Y:S04]  /*5fd90*/  @P2 LDG.E.U16 R16, desc[UR6][R40.64] ;  /* 0x0000000628102981 */ /* 0x000ea8000c1e1500 */
[----:B------:R0:W-:Y:S04]  /*5fda0*/  STL [R1+0x2010], R164 ;  /* 0x002010a401007387 */ /* 0x0001e80000100800 */
[----:B0-----:R-:W3:Y:S04]  /*5fdb0*/  LDL.LU R164, [R1+0x4010] ;  /* 0x0040100001a47983 */ /* 0x001ee80000300800 */
[----:B------:R-:W3:Y:S04]  /*5fdc0*/  LDL.LU.64 R32, [R1+0x4008] ;  /* 0x0040080001207983 */ /* 0x000ee80000300a00 */
[----:B------:R0:W-:Y:S04]  /*5fdd0*/  STL [R1+0x200c], R0 ;  /* 0x00200c0001007387 */ /* 0x0001e80000100800 */
[----:B------:R-:W3:Y:S04]  /*5fde0*/  @P2 LDG.E.U16 R17, desc[UR6][R24.64] ;  /* 0x0000000618112981 */ /* 0x000ee8000c1e1500 */
[----:B0-----:R-:W4:Y:S04]  /*5fdf0*/  LDL.LU R0, [R1+0x4004] ;  /* 0x0040040001007983 */ /* 0x001f280000300800 */
[----:B------:R-:W4:Y:S04]  /*5fe00*/  LDL.LU R3, [R1+0x3634] ;  /* 0x0036340001037983 */ /* 0x000f280000300800 */
[----:B------:R-:W-:Y:S04]  /*5fe10*/  STL.64 [R1+0x4f8], R8 ;  /* 0x0004f80801007387 */ /* 0x000fe80000100a00 */
[----:B------:R-:W-:Y:S04]  /*5fe20*/  STL.64 [R1+0x500], R14 ;  /* 0x0005000e01007387 */ /* 0x000fe80000100a00 */
[----:B------:R-:W-:Y:S04]  /*5fe30*/  STL.64 [R1+0x508], R40 ;  /* 0x0005082801007387 */ /* 0x000fe80000100a00 */
[----:B------:R-:W4:Y:S04]  /*5fe40*/  LDL.LU R2, [R1+0x3644] ;  /* 0x0036440001027983 */ /* 0x000f280000300800 */
[----:B------:R0:W-:Y:S01]  /*5fe50*/  STL.64 [R1+0x510], R24 ;  /* 0x0005101801007387 */ /* 0x0001e20000100a00 */
[----:B------:R-:W-:-:S06]  /*5fe60*/  PRMT R5, RZ, 0x7610, R5 ;  /* 0x00007610ff057816 */ /* 0x000fcc0000000005 */
[----:B------:R-:W4:Y:S04]  /*5fe70*/  @P2 LDG.E.U16 R5, desc[UR6][R8.64] ;  /* 0x0000000608052981 */ /* 0x000f28000c1e1500 */
[----:B0-----:R-:W4:Y:S04]  /*5fe80*/  LDL.LU R25, [R1+0x3638] ;  /* 0x0036380001197983 */ /* 0x001f280000300800 */
[----:B------:R-:W4:Y:S04]  /*5fe90*/  LDL.LU R24, [R1+0x3648] ;  /* 0x0036480001187983 */ /* 0x000f280000300800 */
[----:B------:R0:W-:Y:S04]  /*5fea0*/  STL [R1+0x2008], R27 ;  /* 0x0020081b01007387 */ /* 0x0001e80000100800 */
[----:B0-----:R-:W4:Y:S04]  /*5feb0*/  LDL.LU R27, [R1+0x363c] ;  /* 0x00363c00011b7983 */ /* 0x001f280000300800 */
[----:B------:R0:W-:Y:S04]  /*5fec0*/  STL [R1+0x2004], R26 ;  /* 0x0020041a01007387 */ /* 0x0001e80000100800 */
[----:B0-----:R-:W4:Y:S04]  /*5fed0*/  LDL.LU R26, [R1+0x364c] ;  /* 0x00364c00011a7983 */ /* 0x001f280000300800 */
[----:B------:R-:W4:Y:S04]  /*5fee0*/  LDL.LU R35, [R1+0x3640] ;  /* 0x0036400001237983 */ /* 0x000f280000300800 */
[----:B------:R-:W4:Y:S04]  /*5fef0*/  LDL.LU R34, [R1+0x3650] ;  /* 0x0036500001227983 */ /* 0x000f280000300800 */
[----:B------:R-:W4:Y:S01]  /*5ff00*/  LDL.LU R40, [R1+0x4000] ;  /* 0x0040000001287983 */ /* 0x000f220000300800 */
[----:B------:R-:W-:-:S02]  /*5ff10*/  ISETP.GT.AND P4, PT, R6, 0xd5, PT ;  /* 0x000000d50600780c */ /* 0x000fc40003f84270 */
[----:B------:R-:W-:Y:S01]  /*5ff20*/  PRMT R30, RZ, 0x7610, R30 ;  /* 0x00007610ff1e7816 */ /* 0x000fe2000000001e */
[----:B--2---:R-:W-:Y:S04]  /*5ff30*/  STL [R1+0x1ffc], R16 ;  /* 0x001ffc1001007387 */ /* 0x004fe80000100800 */
[----:B---3--:R4:W-:Y:S04]  /*5ff40*/  STL [R1+0x2000], R17 ;  /* 0x0020001101007387 */ /* 0x0089e80000100800 */
[----:B------:R-:W2:Y:S04]  /*5ff50*/  LDL.LU R15, [R1+0x3654] ;  /* 0x00365400010f7983 */ /* 0x000ea80000300800 */
[----:B------:R-:W3:Y:S04]  /*5ff60*/  LDL.LU R14, [R1+0x3670] ;  /* 0x00367000010e7983 */ /* 0x000ee80000300800 */
[----:B------:R-:W3:Y:S01]  /*5ff70*/  LDL.LU R9, [R1+0x3658] ;  /* 0x0036580001097983 */ /* 0x000ee20000300800 */
[----:B----4-:R-:W-:-:S02]  /*5ff80*/  IMAD.MOV.U32 R17, RZ, RZ, R3 ;  /* 0x000000ffff117224 */ /* 0x010fc400078e0003 */
[----:B------:R-:W-:-:S05]  /*5ff90*/  IMAD.MOV.U32 R16, RZ, RZ, R2 ;  /* 0x000000ffff107224 */ /* 0x000fca00078e0002 */
[----:B------:R-:W-:Y:S04]  /*5ffa0*/  STL.64 [R1+0x4d8], R16 ;  /* 0x0004d81001007387 */ /* 0x000fe80000100a00 */
[----:B------:R-:W4:Y:S04]  /*5ffb0*/  LDL.LU R8, [R1+0x3664] ;  /* 0x0036640001087983 */ /* 0x000f280000300800 */
[----:B------:R0:W-:Y:S04]  /*5ffc0*/  STL [R1+0x1ff8], R7 ;  /* 0x001ff80701007387 */ /* 0x0001e80000100800 */
[----:B------:R2:W4:Y:S04]  /*5ffd0*/  @P4 LDG.E.U16 R30, desc[UR6][R16.64] ;  /* 0x00000006101e4981 */ /* 0x000528000c1e1500 */
[----:B0-----:R-:W4:Y:S04]  /*5ffe0*/  LDL.LU R7, [R1+0x365c] ;  /* 0x00365c0001077983 */ /* 0x001f280000300800 */
[----:B------:R0:W-:Y:S04]  /*5fff0*/  STL [R1+0x1ff4], R5 ;  /* 0x001ff40501007387 */ /* 0x0001e80000100800 */
[----:B0-----:R-:W4:Y:S04]  /*60000*/  LDL.LU R5, [R1+0x3668] ;  /* 0x0036680001057983 */ /* 0x001f280000300800 */
[----:B------:R-:W4:Y:S04]  /*60010*/  LDL.LU R3, [R1+0x3660] ;  /* 0x0036600001037983 */ /* 0x000f280000300800 */
[----:B------:R-:W4:Y:S01]  /*60020*/  LDL.LU R2, [R1+0x366c] ;  /* 0x00366c0001027983 */ /* 0x000f220000300800 */
[----:B------:R-:W-:-:S06]  /*60030*/  PRMT R40, RZ, 0x7610, R40 ;  /* 0x00007610ff287816 */ /* 0x000fcc0000000028 */
[----:B------:R-:W4:Y:S01]  /*60040*/  @P4 LDG.E.U16 R40, desc[UR6][R34.64] ;  /* 0x0000000622284981 */ /* 0x000f22000c1e1500 */
[----:B------:R-:W-:Y:S02]  /*60050*/  PRMT R18, RZ, 0x7610, R18 ;  /* 0x00007610ff127816 */ /* 0x000fe40000000012 */
[----:B------:R-:W-:Y:S01]  /*60060*/  PRMT R20, RZ, 0x7610, R20 ;  /* 0x00007610ff147816 */ /* 0x000fe20000000014 */
[----:B------:R-:W-:Y:S04]  /*60070*/  STL.64 [R1+0x4e0], R24 ;  /* 0x0004e01801007387 */ /* 0x000fe80000100a00 */
[----:B------:R-:W-:Y:S04]  /*60080*/  STL.64 [R1+0x4e8], R26 ;  /* 0x0004e81a01007387 */ /* 0x000fe80000100a00 */
[----:B------:R0:W-:Y:S04]  /*60090*/  STL.64 [R1+0x4f0], R34 ;  /* 0x0004f02201007387 */ /* 0x0001e80000100a00 */
[----:B------:R1:W4:Y:S04]  /*600a0*/  @P4 LDG.E.U16 R18, desc[UR6][R24.64] ;  /* 0x0000000618124981 */ /* 0x000328000c1e1500 */
[----:B------:R1:W4:Y:S04]  /*600b0*/  @P4 LDG.E.U16 R20, desc[UR6][R26.64] ;  /* 0x000000061a144981 */ /* 0x000328000c1e1500 */
[----:B0-----:R-:W4:Y:S01]  /*600c0*/  LDL.LU.64 R34, [R1+0x3ff8] ;  /* 0x003ff80001227983 */ /* 0x001f220000300a00 */
[----:B--2---:R-:W-:-:S02]  /*600d0*/  IMAD.MOV.U32 R17, RZ, RZ, R15 ;  /* 0x000000ffff117224 */ /* 0x004fc400078e000f */
[----:B---3--:R-:W-:Y:S02]  /*600e0*/  IMAD.MOV.U32 R16, RZ, RZ, R14 ;  /* 0x000000ffff107224 */ /* 0x008fe400078e000e */
[----:B-1----:R-:W-:Y:S02]  /*600f0*/  IMAD.MOV.U32 R25, RZ, RZ, R9 ;  /* 0x000000ffff197224 */ /* 0x002fe400078e0009 */
[----:B----4-:R-:W-:Y:S01]  /*60100*/  IMAD.MOV.U32 R24, RZ, RZ, R8 ;  /* 0x000000ffff187224 */ /* 0x010fe200078e0008 */
[----:B------:R-:W-:Y:S01]  /*60110*/  STL [R1+0x3f38], R30 ;  /* 0x003f381e01007387 */ /* 0x000fe20000100800 */
[----:B------:R-:W-:Y:S02]  /*60120*/  IMAD.MOV.U32 R27, RZ, RZ, R7 ;  /* 0x000000ffff1b7224 */ /* 0x000fe400078e0007 */
[----:B------:R-:W-:Y:S02]  /*60130*/  IMAD.MOV.U32 R26, RZ, RZ, R5 ;  /* 0x000000ffff1a7224 */ /* 0x000fe400078e0005 */
[----:B------:R-:W-:Y:S01]  /*60140*/  IMAD.MOV.U32 R41, RZ, RZ, R3 ;  /* 0x000000ffff297224 */ /* 0x000fe200078e0003 */
[----:B------:R0:W-:Y:S04]  /*60150*/  STL [R1+0x1ff0], R40 ;  /* 0x001ff02801007387 */ /* 0x0001e80000100800 */
[----:B------:R-:W-:Y:S04]  /*60160*/  STL.64 [R1+0x4b8], R16 ;  /* 0x0004b81001007387 */ /* 0x000fe80000100a00 */
[----:B------:R-:W-:Y:S04]  /*60170*/  STL.64 [R1+0x4c0], R24 ;  /* 0x0004c01801007387 */ /* 0x000fe80000100a00 */
[----:B------:R-:W-:Y:S01]  /*60180*/  STL.64 [R1+0x4c8], R26 ;  /* 0x0004c81a01007387 */ /* 0x000fe20000100a00 */
[----:B0-----:R-:W-:-:S05]  /*60190*/  IMAD.MOV.U32 R40, RZ, RZ, R2 ;  /* 0x000000ffff287224 */ /* 0x001fca00078e0002 */
[----:B------:R0:W-:Y:S04]  /*601a0*/  STL.64 [R1+0x4d0], R40 ;  /* 0x0004d02801007387 */ /* 0x0001e80000100a00 */
[----:B------:R-:W2:Y:S04]  /*601b0*/  LDL.LU R15, [R1+0x3674] ;  /* 0x00367400010f7983 */ /* 0x000ea80000300800 */
[----:B------:R-:W3:Y:S04]  /*601c0*/  LDL.LU R14, [R1+0x368c] ;  /* 0x00368c00010e7983 */ /* 0x000ee80000300800 */
[----:B------:R-:W4:Y:S04]  /*601d0*/  LDL.LU R3, [R1+0x3678] ;  /* 0x0036780001037983 */ /* 0x000f280000300800 */
[----:B------:R-:W4:Y:S04]  /*601e0*/  LDL.LU R2, [R1+0x3690] ;  /* 0x0036900001027983 */ /* 0x000f280000300800 */
[----:B------:R-:W4:Y:S04]  /*601f0*/  LDL.LU R9, [R1+0x367c] ;  /* 0x00367c0001097983 */ /* 0x000f280000300800 */
[----:B------:R-:W4:Y:S04]  /*60200*/  LDL.LU R8, [R1+0x3684] ;  /* 0x0036840001087983 */ /* 0x000f280000300800 */
[----:B------:R-:W4:Y:S04]  /*60210*/  LDL.LU R7, [R1+0x3680] ;  /* 0x0036800001077983 */ /* 0x000f280000300800 */
[----:B------:R-:W4:Y:S01]  /*60220*/  LDL.LU R5, [R1+0x3688] ;  /* 0x0036880001057983 */ /* 0x000f220000300800 */
[----:B------:R-:W-:-:S02]  /*60230*/  ISETP.GT.AND P5, PT, R6, 0xd6, PT ;  /* 0x000000d60600780c */ /* 0x000fc40003fa4270 */
[----:B------:R-:W-:Y:S02]  /*60240*/  PRMT R31, RZ, 0x7610, R31 ;  /* 0x00007610ff1f7816 */ /* 0x000fe4000000001f */
[----:B------:R-:W-:Y:S02]  /*60250*/  PRMT R28, RZ, 0x7610, R28 ;  /* 0x00007610ff1c7816 */ /* 0x000fe4000000001c */
[----:B------:R-:W-:Y:S02]  /*60260*/  PRMT R29, RZ, 0x7610, R29 ;  /* 0x00007610ff1d7816 */ /* 0x000fe4000000001d */
[----:B------:R-:W-:Y:S02]  /*60270*/  PRMT R164, RZ, 0x7610, R164 ;  /* 0x00007610ffa47816 */ /* 0x000fe400000000a4 */
[----:B------:R-:W-:-:S03]  /*60280*/  ISETP.GT.AND P2, PT, R6, 0xd7, PT ;  /* 0x000000d70600780c */ /* 0x000fc60003f44270 */
[----:B------:R-:W4:Y:S04]  /*60290*/  @P5 LDG.E.U16 R31, desc[UR6][R40.64] ;  /* 0x00000006281f5981 */ /* 0x000f28000c1e1500 */
[----:B------:R-:W4:Y:S04]  /*602a0*/  @P5 LDG.E.U16 R28, desc[UR6][R26.64] ;  /* 0x000000061a1c5981 */ /* 0x000f28000c1e1500 */
[----:B------:R-:W4:Y:S04]  /*602b0*/  @P5 LDG.E.U16 R29, desc[UR6][R24.64] ;  /* 0x00000006181d5981 */ /* 0x000f28000c1e1500 */
[----:B------:R2:W4:Y:S01]  /*602c0*/  @P5 LDG.E.U16 R164, desc[UR6][R16.64] ;  /* 0x0000000610a45981 */ /* 0x000522000c1e1500 */
[----:B------:R-:W-:-:S02]  /*602d0*/  PRMT R33, RZ, 0x7610, R33 ;  /* 0x00007610ff217816 */ /* 0x000fc40000000021 */
[----:B------:R-:W-:Y:S01]  /*602e0*/  PRMT R32, RZ, 0x7610, R32 ;  /* 0x00007610ff207816 */ /* 0x000fe20000000020 */
[----:B0-----:R-:W4:Y:S01]  /*602f0*/  LDL.LU.64 R40, [R1+0x3ff0] ;  /* 0x003ff00001287983 */ /* 0x001f220000300a00 */
[----:B--2---:R-:W-:Y:S02]  /*60300*/  IMAD.MOV.U32 R17, RZ, RZ, R15 ;  /* 0x000000ffff117224 */ /* 0x004fe400078e000f */
[----:B---3--:R-:W-:Y:S02]  /*60310*/  IMAD.MOV.U32 R16, RZ, RZ, R14 ;  /* 0x000000ffff107224 */ /* 0x008fe400078e000e */
[----:B----4-:R-:W-:Y:S02]  /*60320*/  IMAD.MOV.U32 R15, RZ, RZ, R9 ;  /* 0x000000ffff0f7224 */ /* 0x010fe400078e0009 */
[----:B------:R-:W-:Y:S02]  /*60330*/  IMAD.MOV.U32 R14, RZ, RZ, R8 ;  /* 0x000000ffff0e7224 */ /* 0x000fe400078e0008 */
[----:B------:R-:W-:-:S02]  /*60340*/  IMAD.MOV.U32 R25, RZ, RZ, R7 ;  /* 0x000000ffff197224 */ /* 0x000fc400078e0007 */
[----:B------:R-:W-:Y:S01]  /*60350*/  IMAD.MOV.U32 R24, RZ, RZ, R5 ;  /* 0x000000ffff187224 */ /* 0x000fe200078e0005 */
[----:B------:R-:W2:Y:S04]  /*60360*/  @P2 LDG.E.U16 R32, desc[UR6][R14.64] ;  /* 0x000000060e202981 */ /* 0x000ea8000c1e1500 */
[----:B------:R-:W3:Y:S01]  /*60370*/  @P2 LDG.E.U16 R33, desc[UR6][R24.64] ;  /* 0x0000000618212981 */ /* 0x000ee2000c1e1500 */
[----:B------:R-:W-:Y:S02]  /*60380*/  PRMT R35, RZ, 0x7610, R35 ;  /* 0x00007610ff237816 */ /* 0x000fe40000000023 */
[----:B------:R-:W-:-:S04]  /*60390*/  PRMT R34, RZ, 0x7610, R34 ;  /* 0x00007610ff227816 */ /* 0x000fc80000000022 */
[----:B------:R-:W4:Y:S04]  /*603a0*/  @P2 LDG.E.U16 R35, desc[UR6][R2.64] ;  /* 0x0000000602232981 */ /* 0x000f28000c1e1500 */
[----:B------:R-:W-:Y:S04]  /*603b0*/  STL [R1+0x3f3c], R31 ;  /* 0x003f3c1f01007387 */ /* 0x000fe80000100800 */
[----:B------:R-:W-:Y:S04]  /*603c0*/  STL [R1+0x3f40], R28 ;  /* 0x003f401c01007387 */ /* 0x000fe80000100800 */
[----:B------:R-:W4:Y:S04]  /*603d0*/  @P2 LDG.E.U16 R34, desc[UR6][R16.64] ;  /* 0x0000000610222981 */ /* 0x000f28000c1e1500 */
[----:B------:R-:W-:Y:S04]  /*603e0*/  STL [R1+0x3f44], R29 ;  /* 0x003f441d01007387 */ /* 0x000fe80000100800 */
[----:B------:R-:W-:Y:S04]  /*603f0*/  STL [R1+0x1fec], R20 ;  /* 0x001fec1401007387 */ /* 0x000fe80000100800 */
[----:B------:R-:W-:Y:S04]  /*60400*/  STL [R1+0x1fe8], R18 ;  /* 0x001fe81201007387 */ /* 0x000fe80000100800 */
[----:B------:R-:W-:Y:S04]  /*60410*/  STL [R1+0x3f48], R164 ;  /* 0x003f48a401007387 */ /* 0x000fe80000100800 */
[----:B------:R-:W-:Y:S04]  /*60420*/  STL.64 [R1+0x498], R16 ;  /* 0x0004981001007387 */ /* 0x000fe80000100a00 */
[----:B------:R0:W-:Y:S04]  /*60430*/  STL.64 [R1+0x4a0], R2 ;  /* 0x0004a00201007387 */ /* 0x0001e80000100a00 */
[----:B------:R1:W-:Y:S04]  /*60440*/  STL.64 [R1+0x4a8], R14 ;  /* 0x0004a80e01007387 */ /* 0x0003e80000100a00 */
[----:B------:R-:W-:Y:S04]  /*60450*/  STL.64 [R1+0x4b0], R24 ;  /* 0x0004b01801007387 */ /* 0x000fe80000100a00 */
[----:B------:R-:W4:Y:S04]  /*60460*/  LDL.LU R9, [R1+0x3694] ;  /* 0x0036940001097983 */ /* 0x000f280000300800 */
[----:B------:R-:W4:Y:S04]  /*60470*/  LDL.LU R8, [R1+0x36a4] ;  /* 0x0036a40001087983 */ /* 0x000f280000300800 */
[----:B------:R-:W4:Y:S04]  /*60480*/  LDL.LU R7, [R1+0x3698] ;  /* 0x0036980001077983 */ /* 0x000f280000300800 */
[----:B------:R-:W4:Y:S04]  /*60490*/  LDL.LU R5, [R1+0x36a8] ;  /* 0x0036a80001057983 */ /* 0x000f280000300800 */
[----:B---3--:R-:W-:Y:S04]  /*604a0*/  STL [R1+0x3f4c], R33 ;  /* 0x003f4c2101007387 */ /* 0x008fe80000100800 */
[----:B--2---:R-:W-:Y:S04]  /*604b0*/  STL [R1+0x3f50], R32 ;  /* 0x003f502001007387 */ /* 0x004fe80000100800 */
[----:B0-----:R-:W2:Y:S04]  /*604c0*/  LDL.LU R3, [R1+0x369c] ;  /* 0x00369c0001037983 */ /* 0x001ea80000300800 */
[----:B------:R-:W2:Y:S04]  /*604d0*/  LDL.LU R2, [R1+0x36ac] ;  /* 0x0036ac0001027983 */ /* 0x000ea80000300800 */
[----:B-1----:R-:W3:Y:S04]  /*604e0*/  LDL.LU R15, [R1+0x36a0] ;  /* 0x0036a000010f7983 */ /* 0x002ee80000300800 */
[----:B------:R-:W3:Y:S01]  /*604f0*/  LDL.LU R14, [R1+0x36b0] ;  /* 0x0036b000010e7983 */ /* 0x000ee20000300800 */
[----:B------:R-:W-:-:S03]  /*60500*/  ISETP.GT.AND P4, PT, R6, 0xd8, PT ;  /* 0x000000d80600780c */ /* 0x000fc60003f84270 */
[----:B----4-:R0:W-:Y:S01]  /*60510*/  STL [R1+0x3f54], R35 ;  /* 0x003f542301007387 */ /* 0x0101e20000100800 */
[----:B------:R-:W-:-:S03]  /*60520*/  PRMT R40, RZ, 0x7610, R40 ;  /* 0x00007610ff287816 */ /* 0x000fc60000000028 */
[----:B------:R1:W-:Y:S04]  /*60530*/  STL [R1+0x3f58], R34 ;  /* 0x003f582201007387 */ /* 0x0003e80000100800 */
[----:B------:R-:W4:Y:S04]  /*60540*/  LDL.LU R20, [R1+0x36b4] ;  /* 0x0036b40001147983 */ /* 0x000f280000300800 */
[----:B------:R-:W4:Y:S01]  /*60550*/  LDL.LU R18, [R1+0x36d4] ;  /* 0x0036d40001127983 */ /* 0x000f220000300800 */
[----:B------:R-:W-:Y:S02]  /*60560*/  PRMT R41, RZ, 0x7610, R41 ;  /* 0x00007610ff297816 */ /* 0x000fe40000000029 */
[----:B0-----:R-:W-:Y:S01]  /*60570*/  PRMT R35, RZ, 0x7610, R35 ;  /* 0x00007610ff237816 */ /* 0x001fe20000000023 */
[----:B------:R-:W-:-:S02]  /*60580*/  IMAD.MOV.U32 R25, RZ, RZ, R9 ;  /* 0x000000ffff197224 */ /* 0x000fc400078e0009 */
[----:B------:R-:W-:Y:S02]  /*60590*/  IMAD.MOV.U32 R24, RZ, RZ, R8 ;  /* 0x000000ffff187224 */ /* 0x000fe400078e0008 */
[----:B------:R-:W-:Y:S02]  /*605a0*/  IMAD.MOV.U32 R27, RZ, RZ, R7 ;  /* 0x000000ffff1b7224 */ /* 0x000fe400078e0007 */
[----:B------:R-:W-:Y:S01]  /*605b0*/  IMAD.MOV.U32 R26, RZ, RZ, R5 ;  /* 0x000000ffff1a7224 */ /* 0x000fe200078e0005 */
[----:B-1----:R-:W-:Y:S01]  /*605c0*/  PRMT R34, RZ, 0x7610, R34 ;  /* 0x00007610ff227816 */ /* 0x002fe20000000022 */
[----:B------:R4:W-:Y:S04]  /*605d0*/  STL.64 [R1+0x478], R24 ;  /* 0x0004781801007387 */ /* 0x0009e80000100a00 */
[----:B------:R-:W-:Y:S04]  /*605e0*/  STL.64 [R1+0x480], R26 ;  /* 0x0004801a01007387 */ /* 0x000fe80000100a00 */
[----:B------:R-:W4:Y:S04]  /*605f0*/  LDL.LU R17, [R1+0x36b8] ;  /* 0x0036b80001117983 */ /* 0x000f280000300800 */
[----:B------:R-:W4:Y:S04]  /*60600*/  LDL.LU R16, [R1+0x36c8] ;  /* 0x0036c80001107983 */ /* 0x000f280000300800 */
[----:B------:R-:W4:Y:S04]  /*60610*/  @P4 LDG.E.U16 R35, desc[UR6][R26.64] ;  /* 0x000000061a234981 */ /* 0x000f28000c1e1500 */
[----:B------:R-:W4:Y:S04]  /*60620*/  LDL.LU R9, [R1+0x36bc] ;  /* 0x0036bc0001097983 */ /* 0x000f280000300800 */
[----:B------:R4:W4:Y:S04]  /*60630*/  @P4 LDG.E.U16 R34, desc[UR6][R24.64] ;  /* 0x0000000618224981 */ /* 0x000928000c1e1500 */
[----:B------:R-:W4:Y:S04]  /*60640*/  LDL.LU R8, [R1+0x36cc] ;  /* 0x0036cc0001087983 */ /* 0x000f280000300800 */
[----:B------:R-:W4:Y:S04]  /*60650*/  LDL.LU R7, [R1+0x36c0] ;  /* 0x0036c00001077983 */ /* 0x000f280000300800 */
[----:B------:R-:W4:Y:S04]  /*60660*/  LDL.LU R5, [R1+0x36d0] ;  /* 0x0036d00001057983 */ /* 0x000f280000300800 */
[----:B--2---:R-:W2:Y:S04]  /*60670*/  @P4 LDG.E.U16 R40, desc[UR6][R2.64] ;  /* 0x0000000602284981 */ /* 0x004ea8000c1e1500 */
[----:B---3--:R-:W3:Y:S04]  /*60680*/  @P4 LDG.E.U16 R41, desc[UR6][R14.64] ;  /* 0x000000060e294981 */ /* 0x008ee8000c1e1500 */
[----:B------:R-:W-:Y:S04]  /*60690*/  STL.64 [R1+0x488], R2 ;  /* 0x0004880201007387 */ /* 0x000fe80000100a00 */
[----:B------:R0:W-:Y:S01]  /*606a0*/  STL.64 [R1+0x490], R14 ;  /* 0x0004900e01007387 */ /* 0x0001e20000100a00 */
[----:B------:R-:W-:Y:S01]  /*606b0*/  ISETP.GT.AND P5, PT, R6, 0xd9, PT ;  /* 0x000000d90600780c */ /* 0x000fe20003fa4270 */
[----:B----4-:R-:W-:-:S02]  /*606c0*/  IMAD.MOV.U32 R25, RZ, RZ, R20 ;  /* 0x000000ffff197224 */ /* 0x010fc400078e0014 */
[----:B------:R-:W-:Y:S01]  /*606d0*/  IMAD.MOV.U32 R24, RZ, RZ, R18 ;  /* 0x000000ffff187224 */ /* 0x000fe200078e0012 */
[----:B0-----:R-:W4:Y:S04]  /*606e0*/  LDL.LU.64 R14, [R1+0x3fe8] ;  /* 0x003fe800010e7983 */ /* 0x001f280000300a00 */
[----:B------:R-:W4:Y:S01]  /*606f0*/  LDL.LU.64 R2, [R1+0x3fe0] ;  /* 0x003fe00001027983 */ /* 0x000f220000300a00 */
[----:B------:R-:W-:Y:S01]  /*60700*/  PRMT R164, RZ, 0x7610, R164 ;  /* 0x00007610ffa47816 */ /* 0x000fe200000000a4 */
[----:B------:R-:W-:Y:S02]  /*60710*/  IMAD.MOV.U32 R27, RZ, RZ, R17 ;  /* 0x000000ffff1b7224 */ /* 0x000fe400078e0011 */
[----:B------:R0:W-:Y:S04]  /*60720*/  STL [R1+0x3f9c], R35 ;  /* 0x003f9c2301007387 */ /* 0x0001e80000100800 */
[----:B------:R1:W-:Y:S01]  /*60730*/  STL [R1+0x3fa0], R34 ;  /* 0x003fa02201007387 */ /* 0x0003e20000100800 */
[----:B------:R-:W-:Y:S01]  /*60740*/  IMAD.MOV.U32 R26, RZ, RZ, R16 ;  /* 0x000000ffff1a7224 */ /* 0x000fe200078e0010 */
[----:B------:R-:W-:-:S02]  /*60750*/  PRMT R33, RZ, 0x7610, R33 ;  /* 0x00007610ff217816 */ /* 0x000fc40000000021 */
[----:B0-----:R-:W-:Y:S01]  /*60760*/  MOV R35, R9 ;  /* 0x0000000900237202 */ /* 0x001fe20000000f00 */
[----:B-1----:R-:W-:Y:S01]  /*60770*/  IMAD.MOV.U32 R34, RZ, RZ, R8 ;  /* 0x000000ffff227224 */ /* 0x002fe200078e0008 */
[----:B------:R-:W-:Y:S02]  /*60780*/  PRMT R32, RZ, 0x7610, R32 ;  /* 0x00007610ff207816 */ /* 0x000fe40000000020 */
[----:B------:R-:W-:Y:S02]  /*60790*/  PRMT R29, RZ, 0x7610, R29 ;  /* 0x00007610ff1d7816 */ /* 0x000fe4000000001d */
[----:B------:R-:W4:Y:S04]  /*607a0*/  @P5 LDG.E.U16 R33, desc[UR6][R34.64] ;  /* 0x0000000622215981 */ /* 0x000f28000c1e1500 */
[----:B------:R-:W4:Y:S04]  /*607b0*/  @P5 LDG.E.U16 R32, desc[UR6][R26.64] ;  /* 0x000000061a205981 */ /* 0x000f28000c1e1500 */
[----:B------:R0:W4:Y:S04]  /*607c0*/  @P5 LDG.E.U16 R29, desc[UR6][R24.64] ;  /* 0x00000006181d5981 */ /* 0x000128000c1e1500 */
[----:B--2---:R1:W-:Y:S04]  /*607d0*/  STL [R1+0x1fbc], R40 ;  /* 0x001fbc2801007387 */ /* 0x0043e80000100800 */
[----:B---3--:R2:W-:Y:S04]  /*607e0*/  STL [R1+0x1fc0], R41 ;  /* 0x001fc02901007387 */ /* 0x0085e80000100800 */
[----:B------:R0:W-:Y:S04]  /*607f0*/  STL.64 [R1+0x458], R24 ;  /* 0x0004581801007387 */ /* 0x0001e80000100a00 */
[----:B------:R3:W-:Y:S04]  /*60800*/  STL.64 [R1+0x460], R26 ;  /* 0x0004601a01007387 */ /* 0x0007e80000100a00 */
[----:B------:R0:W-:Y:S01]  /*60810*/  STL.64 [R1+0x468], R34 ;  /* 0x0004682201007387 */ /* 0x0001e20000100a00 */
[----:B-1----:R-:W-:-:S02]  /*60820*/  IMAD.MOV.U32 R40, RZ, RZ, R5 ;  /* 0x000000ffff287224 */ /* 0x002fc400078e0005 */
[----:B--2---:R-:W-:-:S05]  /*60830*/  IMAD.MOV.U32 R41, RZ, RZ, R7 ;  /* 0x000000ffff297224 */ /* 0x004fca00078e0007 */
[----:B------:R1:W-:Y:S04]  /*60840*/  STL.64 [R1+0x470], R40 ;  /* 0x0004702801007387 */ /* 0x0003e80000100a00 */
[----:B------:R-:W0:Y:S04]  /*60850*/  LDL.LU R20, [R1+0x36d8] ;  /* 0x0036d80001147983 */ /* 0x000e280000300800 */
[----:B------:R-:W2:Y:S04]  /*60860*/  LDL.LU R18, [R1+0x36f0] ;  /* 0x0036f00001127983 */ /* 0x000ea80000300800 */
[----:B------:R-:W3:Y:S04]  /*60870*/  LDL.LU R17, [R1+0x36dc] ;  /* 0x0036dc0001117983 */ /* 0x000ee80000300800 */
[----:B------:R-:W4:Y:S04]  /*60880*/  LDL.LU R16, [R1+0x36f4] ;  /* 0x0036f40001107983 */ /* 0x000f280000300800 */
[----:B------:R-:W4:Y:S04]  /*60890*/  LDL.LU R9, [R1+0x36e0] ;  /* 0x0036e00001097983 */ /* 0x000f280000300800 */
[----:B------:R-:W4:Y:S04]  /*608a0*/  LDL.LU R8, [R1+0x36e8] ;  /* 0x0036e80001087983 */ /* 0x000f280000300800 */
[----:B------:R-:W4:Y:S04]  /*608b0*/  @P5 LDG.E.U16 R164, desc[UR6][R40.64] ;  /* 0x0000000628a45981 */ /* 0x000f28000c1e1500 */
[----:B------:R-:W4:Y:S04]  /*608c0*/  LDL.LU R7, [R1+0x36e4] ;  /* 0x0036e40001077983 */ /* 0x000f280000300800 */
[----:B------:R-:W1:Y:S01]  /*608d0*/  LDL.LU R5, [R1+0x36ec] ;  /* 0x0036ec0001057983 */ /* 0x000e620000300800 */
[----:B------:R-:W-:-:S02]  /*608e0*/  ISETP.GT.AND P2, PT, R6, 0xda, PT ;  /* 0x000000da0600780c */ /* 0x000fc40003f44270 */
[----:B------:R-:W-:Y:S02]  /*608f0*/  PRMT R28, RZ, 0x7610, R28 ;  /* 0x00007610ff1c7816 */ /* 0x000fe4000000001c */
[----:B------:R-:W-:Y:S02]  /*60900*/  PRMT R31, RZ, 0x7610, R31 ;  /* 0x00007610ff1f7816 */ /* 0x000fe4000000001f */
[----:B------:R-:W-:Y:S02]  /*60910*/  PRMT R30, RZ, 0x7610, R30 ;  /* 0x00007610ff1e7816 */ /* 0x000fe4000000001e */
[----:B------:R-:W-:Y:S01]  /*60920*/  PRMT R165, RZ, 0x7610, R165 ;  /* 0x00007610ffa57816 */ /* 0x000fe200000000a5 */
[----:B0-----:R-:W-:Y:S02]  /*60930*/  IMAD.MOV.U32 R25, RZ, RZ, R20 ;  /* 0x000000ffff197224 */ /* 0x001fe400078e0014 */
[----:B--2---:R-:W-:Y:S02]  /*60940*/  IMAD.MOV.U32 R24, RZ, RZ, R18 ;  /* 0x000000ffff187224 */ /* 0x004fe400078e0012 */
[----:B---3--:R-:W-:-:S02]  /*60950*/  IMAD.MOV.U32 R27, RZ, RZ, R17 ;  /* 0x000000ffff1b7224 */ /* 0x008fc400078e0011 */
[----:B----4-:R-:W-:Y:S02]  /*60960*/  IMAD.MOV.U32 R26, RZ, RZ, R16 ;  /* 0x000000ffff1a7224 */ /* 0x010fe400078e0010 */
[----:B------:R-:W-:Y:S02]  /*60970*/  IMAD.MOV.U32 R35, RZ, RZ, R9 ;  /* 0x000000ffff237224 */ /* 0x000fe400078e0009 */
[----:B------:R-:W-:Y:S01]  /*60980*/  IMAD.MOV.U32 R34, RZ, RZ, R8 ;  /* 0x000000ffff227224 */ /* 0x000fe200078e0008 */
[----:B------:R-:W-:Y:S04]  /*60990*/  STL [R1+0x3f5c], R164 ;  /* 0x003f5ca401007387 */ /* 0x000fe80000100800 */
[----:B------:R-:W-:Y:S04]  /*609a0*/  STL [R1+0x3f60], R33 ;  /* 0x003f602101007387 */ /* 0x000fe80000100800 */
[----:B------:R-:W-:Y:S01]  /*609b0*/  STL [R1+0x3f64], R32 ;  /* 0x003f642001007387 */ /* 0x000fe20000100800 */
[----:B-1----:R-:W-:-:S02]  /*609c0*/  IMAD.MOV.U32 R40, RZ, RZ, R5 ;  /* 0x000000ffff287224 */ /* 0x002fc400078e0005 */
[----:B------:R-:W-:Y:S01]  /*609d0*/  IMAD.MOV.U32 R41, RZ, RZ, R7 ;  /* 0x000000ffff297224 */ /* 0x000fe200078e0007 */
[----:B------:R-:W-:Y:S04]  /*609e0*/  STL [R1+0x3f68], R29 ;  /* 0x003f681d01007387 */ /* 0x000fe80000100800 */
[----:B------:R-:W-:Y:S04]  /*609f0*/  STL.64 [R1+0x438], R24 ;  /* 0x0004381801007387 */ /* 0x000fe80000100a00 */
[----:B------:R-:W-:Y:S04]  /*60a00*/  STL.64 [R1+0x440], R26 ;  /* 0x0004401a01007387 */ /* 0x000fe80000100a00 */
[----:B------:R-:W-:Y:S04]  /*60a10*/  STL.64 [R1+0x448], R34 ;  /* 0x0004482201007387 */ /* 0x000fe80000100a00 */
[----:B------:R0:W-:Y:S04]  /*60a20*/  STL.64 [R1+0x450], R40 ;  /* 0x0004502801007387 */ /* 0x0001e80000100a00 */
[----:B------:R-:W2:Y:S04]  /*60a30*/  LDL.LU R20, [R1+0x36f8] ;  /* 0x0036f80001147983 */ /* 0x000ea80000300800 */
[----:B------:R-:W3:Y:S04]  /*60a40*/  LDL.LU R18, [R1+0x3708] ;  /* 0x0037080001127983 */ /* 0x000ee80000300800 */
[----:B------:R-:W4:Y:S04]  /*60a50*/  LDL.LU R17, [R1+0x36fc] ;  /* 0x0036fc0001117983 */ /* 0x000f280000300800 */
[----:B------:R-:W4:Y:S04]  /*60a60*/  LDL.LU R16, [R1+0x370c] ;  /* 0x00370c0001107983 */ /* 0x000f280000300800 */
[----:B------:R-:W4:Y:S04]  /*60a70*/  @P2 LDG.E.U16 R28, desc[UR6][R40.64] ;  /* 0x00000006281c2981 */ /* 0x000f28000c1e1500 */
[----:B------:R-:W4:Y:S04]  /*60a80*/  LDL.LU R9, [R1+0x3700] ;  /* 0x0037000001097983 */ /* 0x000f280000300800 */
[----:B------:R-:W4:Y:S04]  /*60a90*/  @P2 LDG.E.U16 R31, desc[UR6][R34.64] ;  /* 0x00000006221f2981 */ /* 0x000f28000c1e1500 */
[----:B------:R-:W4:Y:S04]  /*60aa0*/  LDL.LU R8, [R1+0x3710] ;  /* 0x0037100001087983 */ /* 0x000f280000300800 */
[----:B------:R-:W4:Y:S04]  /*60ab0*/  @P2 LDG.E.U16 R30, desc[UR6][R26.64] ;  /* 0x000000061a1e2981 */ /* 0x000f28000c1e1500 */
[----:B------:R-:W4:Y:S04]  /*60ac0*/  LDL.LU R7, [R1+0x3704] ;  /* 0x0037040001077983 */ /* 0x000f280000300800 */
[----:B------:R-:W4:Y:S04]  /*60ad0*/  LDL.LU R5, [R1+0x3714] ;  /* 0x0037140001057983 */ /* 0x000f280000300800 */
[----:B------:R2:W4:Y:S04]  /*60ae0*/  @P2 LDG.E.U16 R165, desc[UR6][R24.64] ;  /* 0x0000000618a52981 */ /* 0x000528000c1e1500 */
[----:B0-----:R-:W4:Y:S01]  /*60af0*/  LDL.LU.64 R40, [R1+0x3fd8] ;  /* 0x003fd80001287983 */ /* 0x001f220000300a00 */
[----:B------:R-:W-:-:S02]  /*60b00*/  ISETP.GT.AND P4, PT, R6, 0xdb, PT ;  /* 0x000000db0600780c */ /* 0x000fc40003f84270 */
[----:B------:R-:W-:Y:S02]  /*60b10*/  PRMT R163, RZ, 0x7610, R163 ;  /* 0x00007610ffa37816 */ /* 0x000fe400000000a3 */
[----:B------:R-:W-:Y:S02]  /*60b20*/  PRMT R162, RZ, 0x7610, R162 ;  /* 0x00007610ffa27816 */ /* 0x000fe400000000a2 */
[----:B------:R-:W-:Y:S02]  /*60b30*/  PRMT R161, RZ, 0x7610, R161 ;  /* 0x00007610ffa17816 */ /* 0x000fe400000000a1 */
[----:B------:R-:W-:Y:S01]  /*60b40*/  PRMT R160, RZ, 0x7610, R160 ;  /* 0x00007610ffa07816 */ /* 0x000fe200000000a0 */
[----:B--2---:R-:W-:Y:S02]  /*60b50*/  IMAD.MOV.U32 R25, RZ, RZ, R20 ;  /* 0x000000ffff197224 */ /* 0x004fe400078e0014 */
[----:B---3--:R-:W-:Y:S02]  /*60b60*/  IMAD.MOV.U32 R24, RZ, RZ, R18 ;  /* 0x000000ffff187224 */ /* 0x008fe400078e0012 */
[----:B----4-:R-:W-:Y:S01]  /*60b70*/  IMAD.MOV.U32 R27, RZ, RZ, R17 ;  /* 0x000000ffff1b7224 */ /* 0x010fe200078e0011 */
[----:B------:R-:W-:Y:S04]  /*60b80*/  STL [R1+0x3f6c], R28 ;  /* 0x003f6c1c01007387 */ /* 0x000fe80000100800 */
[----:B------:R0:W-:Y:S01]  /*60b90*/  STL [R1+0x3f70], R31 ;  /* 0x003f701f01007387 */ /* 0x0001e20000100800 */
[----:B------:R-:W-:-:S03]  /*60ba0*/  IMAD.MOV.U32 R26, RZ, RZ, R16 ;  /* 0x000000ffff1a7224 */ /* 0x000fc600078e0010 */
[----:B------:R1:W2:Y:S04]  /*60bb0*/  @P4 LDG.E.U16 R160, desc[UR6][R24.64] ;  /* 0x0000000618a04981 */ /* 0x0002a8000c1e1500 */
[----:B------:R3:W-:Y:S01]  /*60bc0*/  STL [R1+0x3f74], R30 ;  /* 0x003f741e01007387 */ /* 0x0007e20000100800 */
[----:B------:R-:W-:Y:S02]  /*60bd0*/  IMAD.MOV.U32 R35, RZ, RZ, R7 ;  /* 0x000000ffff237224 */ /* 0x000fe400078e0007 */
[----:B------:R-:W-:Y:S01]  /*60be0*/  IMAD.MOV.U32 R34, RZ, RZ, R5 ;  /* 0x000000ffff227224 */ /* 0x000fe200078e0005 */
[----:B------:R-:W-:Y:S04]  /*60bf0*/  STL [R1+0x3f78], R165 ;  /* 0x003f78a501007387 */ /* 0x000fe80000100800 */
[----:B------:R1:W-:Y:S01]  /*60c00*/  STL.64 [R1+0x418], R24 ;  /* 0x0004181801007387 */ /* 0x0003e20000100a00 */
[----:B0-----:R-:W-:-:S03]  /*60c10*/  IMAD.MOV.U32 R31, RZ, RZ, R9 ;  /* 0x000000ffff1f7224 */ /* 0x001fc600078e0009 */
[----:B------:R0:W4:Y:S01]  /*60c20*/  @P4 LDG.E.U16 R161, desc[UR6][R26.64] ;  /* 0x000000061aa14981 */ /* 0x000122000c1e1500 */
[----:B---3--:R-:W-:-:S03]  /*60c30*/  IMAD.MOV.U32 R30, RZ, RZ, R8 ;  /* 0x000000ffff1e7224 */ /* 0x008fc600078e0008 */
[----:B------:R0:W-:Y:S04]  /*60c40*/  STL.64 [R1+0x420], R26 ;  /* 0x0004201a01007387 */ /* 0x0001e80000100a00 */
[----:B------:R-:W3:Y:S04]  /*60c50*/  @P4 LDG.E.U16 R163, desc[UR6][R34.64] ;  /* 0x0000000622a34981 */ /* 0x000ee8000c1e1500 */
[----:B------:R0:W-:Y:S04]  /*60c60*/  STL.64 [R1+0x428], R30 ;  /* 0x0004281e01007387 */ /* 0x0001e80000100a00 */
[----:B------:R0:W-:Y:S04]  /*60c70*/  STL.64 [R1+0x430], R34 ;  /* 0x0004302201007387 */ /* 0x0001e80000100a00 */
[----:B------:R-:W1:Y:S04]  /*60c80*/  LDL.LU R20, [R1+0x3718] ;  /* 0x0037180001147983 */ /* 0x000e680000300800 */
[----:B------:R-:W2:Y:S04]  /*60c90*/  LDL.LU R18, [R1+0x3734] ;  /* 0x0037340001127983 */ /* 0x000ea80000300800 */
[----:B------:R-:W0:Y:S04]  /*60ca0*/  LDL.LU R17, [R1+0x371c] ;  /* 0x00371c0001117983 */ /* 0x000e280000300800 */
[----:B------:R-:W4:Y:S04]  /*60cb0*/  LDL.LU R16, [R1+0x3728] ;  /* 0x0037280001107983 */ /* 0x000f280000300800 */
[----:B------:R-:W4:Y:S04]  /*60cc0*/  LDL.LU R9, [R1+0x3720] ;  /* 0x0037200001097983 */ /* 0x000f280000300800 */
[----:B------:R-:W4:Y:S04]  /*60cd0*/  LDL.LU R8, [R1+0x372c] ;  /* 0x00372c0001087983 */ /* 0x000f280000300800 */
[----:B------:R-:W4:Y:S04]  /*60ce0*/  LDL.LU R7, [R1+0x3724] ;  /* 0x0037240001077983 */ /* 0x000f280000300800 */
[----:B------:R0:W4:Y:S04]  /*60cf0*/  @P4 LDG.E.U16 R162, desc[UR6][R30.64] ;  /* 0x000000061ea24981 */ /* 0x000128000c1e1500 */
[----:B------:R-:W4:Y:S01]  /*60d00*/  LDL.LU R5, [R1+0x3730] ;  /* 0x0037300001057983 */ /* 0x000f220000300800 */
[----:B------:R-:W-:-:S02]  /*60d10*/  ISETP.GT.AND P5, PT, R6, 0xdc, PT ;  /* 0x000000dc0600780c */ /* 0x000fc40003fa4270 */
[----:B------:R-:W-:Y:S02]  /*60d20*/  PRMT R159, RZ, 0x7610, R159 ;  /* 0x00007610ff9f7816 */ /* 0x000fe4000000009f */
[----:B------:R-:W-:Y:S02]  /*60d30*/  PRMT R158, RZ, 0x7610, R158 ;  /* 0x00007610ff9e7816 */ /* 0x000fe4000000009e */
[----:B------:R-:W-:Y:S02]  /*60d40*/  PRMT R157, RZ, 0x7610, R157 ;  /* 0x00007610ff9d7816 */ /* 0x000fe4000000009d */
[----:B------:R-:W-:Y:S01]  /*60d50*/  PRMT R156, RZ, 0x7610, R156 ;  /* 0x00007610ff9c7816 */ /* 0x000fe2000000009c */
[----:B---3--:R-:W-:Y:S01]  /*60d60*/  STL [R1+0x3f7c], R163 ;  /* 0x003f7ca301007387 */ /* 0x008fe20000100800 */
[----:B-1----:R-:W-:Y:S02]  /*60d70*/  IMAD.MOV.U32 R25, RZ, RZ, R20 ;  /* 0x000000ffff197224 */ /* 0x002fe400078e0014 */
[----:B--2---:R-:W-:-:S02]  /*60d80*/  IMAD.MOV.U32 R24, RZ, RZ, R18 ;  /* 0x000000ffff187224 */ /* 0x004fc400078e0012 */
[----:B0-----:R-:W-:Y:S02]  /*60d90*/  IMAD.MOV.U32 R27, RZ, RZ, R17 ;  /* 0x000000ffff1b7224 */ /* 0x001fe400078e0011 */
[----:B----4-:R-:W-:Y:S02]  /*60da0*/  IMAD.MOV.U32 R26, RZ, RZ, R16 ;  /* 0x000000ffff1a7224 */ /* 0x010fe400078e0010 */
[----:B------:R-:W-:Y:S02]  /*60db0*/  IMAD.MOV.U32 R31, RZ, RZ, R9 ;  /* 0x000000ffff1f7224 */ /* 0x000fe400078e0009 */
[----:B------:R-:W-:Y:S02]  /*60dc0*/  IMAD.MOV.U32 R30, RZ, RZ, R8 ;  /* 0x000000ffff1e7224 */ /* 0x000fe400078e0008 */
[----:B------:R-:W-:Y:S01]  /*60dd0*/  IMAD.MOV.U32 R35, RZ, RZ, R7 ;  /* 0x000000ffff237224 */ /* 0x000fe200078e0007 */
[----:B------:R-:W-:Y:S04]  /*60de0*/  STL [R1+0x3f80], R162 ;  /* 0x003f80a201007387 */ /* 0x000fe80000100800 */
[----:B------:R-:W-:Y:S01]  /*60df0*/  STL [R1+0x3f84], R161 ;  /* 0x003f84a101007387 */ /* 0x000fe20000100800 */
[----:B------:R-:W-:-:S03]  /*60e00*/  IMAD.MOV.U32 R34, RZ, RZ, R5 ;  /* 0x000000ffff227224 */ /* 0x000fc600078e0005 */
[----:B------:R-:W-:Y:S04]  /*60e10*/  STL [R1+0x3f88], R160 ;  /* 0x003f88a001007387 */ /* 0x000fe80000100800 */
[----:B------:R0:W-:Y:S04]  /*60e20*/  STL.64 [R1+0x3f8], R24 ;  /* 0x0003f81801007387 */ /* 0x0001e80000100a00 */
[----:B------:R1:W-:Y:S04]  /*60e30*/  STL.64 [R1+0x400], R26 ;  /* 0x0004001a01007387 */ /* 0x0003e80000100a00 */
[----:B------:R2:W-:Y:S04]  /*60e40*/  STL.64 [R1+0x408], R30 ;  /* 0x0004081e01007387 */ /* 0x0005e80000100a00 */
[----:B------:R3:W-:Y:S04]  /*60e50*/  STL.64 [R1+0x410], R34 ;  /* 0x0004102201007387 */ /* 0x0007e80000100a00 */
[----:B------:R-:W0:Y:S04]  /*60e60*/  LDL.LU R20, [R1+0x3738] ;  /* 0x0037380001147983 */ /* 0x000e280000300800 */
[----:B------:R-:W4:Y:S04]  /*60e70*/  LDL.LU R18, [R1+0x3750] ;  /* 0x0037500001127983 */ /* 0x000f280000300800 */
[----:B------:R-:W1:Y:S04]  /*60e80*/  LDL.LU R17, [R1+0x373c] ;  /* 0x00373c0001117983 */ /* 0x000e680000300800 */
[----:B------:R-:W2:Y:S04]  /*60e90*/  LDL.LU R16, [R1+0x3754] ;  /* 0x0037540001107983 */ /* 0x000ea80000300800 */
[----:B------:R-:W3:Y:S04]  /*60ea0*/  @P5 LDG.E.U16 R159, desc[UR6][R34.64] ;  /* 0x00000006229f5981 */ /* 0x000ee8000c1e1500 */
[----:B------:R-:W3:Y:S04]  /*60eb0*/  LDL.LU R9, [R1+0x3740] ;  /* 0x0037400001097983 */ /* 0x000ee80000300800 */
[----:B------:R-:W3:Y:S04]  /*60ec0*/  @P5 LDG.E.U16 R158, desc[UR6][R30.64] ;  /* 0x000000061e9e5981 */ /* 0x000ee8000c1e1500 */
[----:B------:R-:W3:Y:S04]  /*60ed0*/  LDL.LU R8, [R1+0x3748] ;  /* 0x0037480001087983 */ /* 0x000ee80000300800 */
[----:B------:R-:W3:Y:S04]  /*60ee0*/  @P5 LDG.E.U16 R157, desc[UR6][R26.64] ;  /* 0x000000061a9d5981 */ /* 0x000ee8000c1e1500 */
[----:B------:R0:W3:Y:S04]  /*60ef0*/  @P5 LDG.E.U16 R156, desc[UR6][R24.64] ;  /* 0x00000006189c5981 */ /* 0x0000e8000c1e1500 */
[----:B------:R-:W3:Y:S04]  /*60f00*/  LDL.LU R7, [R1+0x3744] ;  /* 0x0037440001077983 */ /* 0x000ee80000300800 */
[----:B------:R-:W3:Y:S01]  /*60f10*/  LDL.LU R5, [R1+0x374c] ;  /* 0x00374c0001057983 */ /* 0x000ee20000300800 */
[----:B------:R-:W-:-:S02]  /*60f20*/  ISETP.GT.AND P2, PT, R6, 0xdd, PT ;  /* 0x000000dd0600780c */ /* 0x000fc40003f44270 */
[----:B------:R-:W-:Y:S02]  /*60f30*/  PRMT R155, RZ, 0x7610, R155 ;  /* 0x00007610ff9b7816 */ /* 0x000fe4000000009b */
[----:B------:R-:W-:Y:S02]  /*60f40*/  PRMT R154, RZ, 0x7610, R154 ;  /* 0x00007610ff9a7816 */ /* 0x000fe4000000009a */
[----:B------:R-:W-:Y:S02]  /*60f50*/  PRMT R153, RZ, 0x7610, R153 ;  /* 0x00007610ff997816 */ /* 0x000fe40000000099 */
[----:B------:R-:W-:Y:S01]  /*60f60*/  PRMT R152, RZ, 0x7610, R152 ;  /* 0x00007610ff987816 */ /* 0x000fe20000000098 */
[----:B0-----:R-:W-:Y:S02]  /*60f70*/  IMAD.MOV.U32 R25, RZ, RZ, R20 ;  /* 0x000000ffff197224 */ /* 0x001fe400078e0014 */
[----:B----4-:R-:W-:Y:S02]  /*60f80*/  IMAD.MOV.U32 R24, RZ, RZ, R18 ;  /* 0x000000ffff187224 */ /* 0x010fe400078e0012 */
[----:B-1----:R-:W-:Y:S01]  /*60f90*/  IMAD.MOV.U32 R27, RZ, RZ, R17 ;  /* 0x000000ffff1b7224 */ /* 0x002fe200078e0011 */
[----:B--2---:R-:W-:Y:S01]  /*60fa0*/  MOV R26, R16 ;  /* 0x00000010001a7202 */ /* 0x004fe20000000f00 */
[----:B---3--:R-:W-:Y:S04]  /*60fb0*/  STL [R1+0x3f8c], R159 ;  /* 0x003f8c9f01007387 */ /* 0x008fe80000100800 */
[----:B------:R-:W-:Y:S01]  /*60fc0*/  STL [R1+0x3f90], R158 ;  /* 0x003f909e01007387 */ /* 0x000fe20000100800 */
[----:B------:R-:W-:-:S02]  /*60fd0*/  IMAD.MOV.U32 R30, RZ, RZ, R8 ;  /* 0x000000ffff1e7224 */ /* 0x000fc400078e0008 */
[----:B------:R-:W-:Y:S01]  /*60fe0*/  IMAD.MOV.U32 R31, RZ, RZ, R9 ;  /* 0x000000ffff1f7224 */ /* 0x000fe200078e0009 */
[----:B------:R-:W-:Y:S04]  /*60ff0*/  STL [R1+0x3f94], R157 ;  /* 0x003f949d01007387 */ /* 0x000fe80000100800 */
[----:B------:R-:W-:Y:S04]  /*61000*/  STL [R1+0x3f98], R156 ;  /* 0x003f989c01007387 */ /* 0x000fe80000100800 */
[----:B------:R-:W2:Y:S04]  /*61010*/  LDL.LU R18, [R1+0x3768] ;  /* 0x0037680001127983 */ /* 0x000ea80000300800 */
[----:B------:R2:W-:Y:S01]  /*61020*/  STL.64 [R1+0x3b8], R24 ;  /* 0x0003b81801007387 */ /* 0x0005e20000100a00 */
[----:B------:R-:W-:-:S02]  /*61030*/  IMAD.MOV.U32 R34, RZ, RZ, R5 ;  /* 0x000000ffff227224 */ /* 0x000fc400078e0005 */
[----:B------:R-:W-:Y:S01]  /*61040*/  IMAD.MOV.U32 R35, RZ, RZ, R7 ;  /* 0x000000ffff237224 */ /* 0x000fe200078e0007 */
[----:B------:R0:W-:Y:S04]  /*61050*/  STL.64 [R1+0x3d0], R26 ;  /* 0x0003d01a01007387 */ /* 0x0001e80000100a00 */
[----:B------:R1:W-:Y:S04]  /*61060*/  STL.64 [R1+0x3e8], R30 ;  /* 0x0003e81e01007387 */ /* 0x0003e80000100a00 */
[----:B------:R-:W3:Y:S04]  /*61070*/  LDL.LU R20, [R1+0x3758] ;  /* 0x0037580001147983 */ /* 0x000ee80000300800 */
[----:B------:R-:W0:Y:S04]  /*61080*/  LDL.LU R17, [R1+0x375c] ;  /* 0x00375c0001117983 */ /* 0x000e280000300800 */
[----:B------:R-:W4:Y:S04]  /*61090*/  LDL.LU R16, [R1+0x376c] ;  /* 0x00376c0001107983 */ /* 0x000f280000300800 */
[----:B------:R-:W4:Y:S04]  /*610a0*/  @P2 LDG.E.U16 R155, desc[UR6][R34.64] ;  /* 0x00000006229b2981 */ /* 0x000f28000c1e1500 */
[----:B------:R0:W-:Y:S04]  /*610b0*/  STL.64 [R1+0x3f0], R34 ;  /* 0x0003f02201007387 */ /* 0x0001e80000100a00 */
[----:B------:R-:W4:Y:S04]  /*610c0*/  @P2 LDG.E.U16 R154, desc[UR6][R30.64] ;  /* 0x000000061e9a2981 */ /* 0x000f28000c1e1500 */
[----:B------:R-:W1:Y:S04]  /*610d0*/  LDL.LU R9, [R1+0x3760] ;  /* 0x0037600001097983 */ /* 0x000e680000300800 */
[----:B------:R-:W4:Y:S04]  /*610e0*/  @P2 LDG.E.U16 R153, desc[UR6][R26.64] ;  /* 0x000000061a992981 */ /* 0x000f28000c1e1500 */
[----:B------:R-:W4:Y:S04]  /*610f0*/  LDL.LU R8, [R1+0x3770] ;  /* 0x0037700001087983 */ /* 0x000f280000300800 */
[----:B------:R2:W4:Y:S04]  /*61100*/  @P2 LDG.E.U16 R152, desc[UR6][R24.64] ;  /* 0x0000000618982981 */ /* 0x000528000c1e1500 */
[----:B------:R-:W4:Y:S04]  /*61110*/  LDL.LU R7, [R1+0x3764] ;  /* 0x0037640001077983 */ /* 0x000f280000300800 */
[----:B------:R-:W4:Y:S01]  /*61120*/  LDL.LU R5, [R1+0x3774] ;  /* 0x0037740001057983 */ /* 0x000f220000300800 */
[----:B------:R-:W-:-:S02]  /*61130*/  ISETP.GT.AND P4, PT, R6, 0xde, PT ;  /* 0x000000de0600780c */ /* 0x000fc40003f84270 */
[----:B------:R-:W-:Y:S02]  /*61140*/  PRMT R151, RZ, 0x7610, R151 ;  /* 0x00007610ff977816 */ /* 0x000fe40000000097 */
[----:B------:R-:W-:Y:S02]  /*61150*/  PRMT R150, RZ, 0x7610, R150 ;  /* 0x00007610ff967816 */ /* 0x000fe40000000096 */
[----:B------:R-:W-:Y:S02]  /*61160*/  PRMT R149, RZ, 0x7610, R149 ;  /* 0x00007610ff957816 */ /* 0x000fe40000000095 */
[----:B------:R-:W-:Y:S01]  /*61170*/  PRMT R148, RZ, 0x7610, R148 ;  /* 0x00007610ff947816 */ /* 0x000fe20000000094 */
[----:B--2---:R-:W-:Y:S02]  /*61180*/  IMAD.MOV.U32 R24, RZ, RZ, R18 ;  /* 0x000000ffff187224 */ /* 0x004fe400078e0012 */
[----:B---3--:R-:W-:Y:S02]  /*61190*/  IMAD.MOV.U32 R25, RZ, RZ, R20 ;  /* 0x000000ffff197224 */ /* 0x008fe400078e0014 */
[----:B0-----:R-:W-:-:S02]  /*611a0*/  IMAD.MOV.U32 R27, RZ, RZ, R17 ;  /* 0x000000ffff1b7224 */ /* 0x001fc400078e0011 */
[----:B----4-:R-:W-:Y:S01]  /*611b0*/  IMAD.MOV.U32 R26, RZ, RZ, R16 ;  /* 0x000000ffff1a7224 */ /* 0x010fe200078e0010 */
[----:B------:R-:W-:Y:S04]  /*611c0*/  STL [R1+0x3fa4], R155 ;  /* 0x003fa49b01007387 */ /* 0x000fe80000100800 */
[----:B------:R-:W-:Y:S01]  /*611d0*/  STL [R1+0x3fa8], R154 ;  /* 0x003fa89a01007387 */ /* 0x000fe20000100800 */
[----:B-1----:R-:W-:-:S03]  /*611e0*/  IMAD.MOV.U32 R31, RZ, RZ, R9 ;  /* 0x000000ffff1f7224 */ /* 0x002fc600078e0009 */
[----:B------:R0:W2:Y:S04]  /*611f0*/  @P4 LDG.E.U16 R148, desc[UR6][R24.64] ;  /* 0x0000000618944981 */ /* 0x0000a8000c1e1500 */
[----:B------:R-:W-:Y:S04]  /*61200*/  STL [R1+0x3fac], R153 ;  /* 0x003fac9901007387 */ /* 0x000fe80000100800 */
[----:B------:R-:W-:Y:S01]  /*61210*/  STL [R1+0x3fb0], R152 ;  /* 0x003fb09801007387 */ /* 0x000fe20000100800 */
[----:B------:R-:W-:-:S03]  /*61220*/  IMAD.MOV.U32 R30, RZ, RZ, R8 ;  /* 0x000000ffff1e7224 */ /* 0x000fc600078e0008 */
[----:B------:R-:W0:Y:S04]  /*61230*/  LDL.LU R18, [R1+0x3794] ;  /* 0x0037940001127983 */ /* 0x000e280000300800 */
[----:B------:R0:W-:Y:S01]  /*61240*/  STL.64 [R1+0x368], R24 ;  /* 0x0003681801007387 */ /* 0x0001e20000100a00 */
[----:B------:R-:W-:Y:S02]  /*61250*/  IMAD.MOV.U32 R34, RZ, RZ, R5 ;  /* 0x000000ffff227224 */ /* 0x000fe400078e0005 */
[----:B------:R-:W-:Y:S01]  /*61260*/  IMAD.MOV.U32 R35, RZ, RZ, R7 ;  /* 0x000000ffff237224 */ /* 0x000fe200078e0007 */
[----:B------:R1:W-:Y:S04]  /*61270*/  STL.64 [R1+0x380], R26 ;  /* 0x0003801a01007387 */ /* 0x0003e80000100a00 */
[----:B------:R-:W3:Y:S04]  /*61280*/  LDL.LU R20, [R1+0x3778] ;  /* 0x0037780001147983 */ /* 0x000ee80000300800 */
[----:B------:R4:W-:Y:S04]  /*61290*/  STL.64 [R1+0x398], R30 ;  /* 0x0003981e01007387 */ /* 0x0009e80000100a00 */
[----:B------:R-:W1:Y:S04]  /*612a0*/  LDL.LU R16, [R1+0x3788] ;  /* 0x0037880001107983 */ /* 0x000e680000300800 */
[----:B------:R-:W2:Y:S04]  /*612b0*/  LDL.LU R17, [R1+0x377c] ;  /* 0x00377c0001117983 */ /* 0x000ea80000300800 */
[----:B------:R-:W4:Y:S04]  /*612c0*/  @P4 LDG.E.U16 R151, desc[UR6][R34.64] ;  /* 0x0000000622974981 */ /* 0x000f28000c1e1500 */
[----:B------:R-:W4:Y:S04]  /*612d0*/  LDL.LU R9, [R1+0x3780] ;  /* 0x0037800001097983 */ /* 0x000f280000300800 */
[----:B------:R-:W4:Y:S04]  /*612e0*/  @P4 LDG.E.U16 R150, desc[UR6][R30.64] ;  /* 0x000000061e964981 */ /* 0x000f28000c1e1500 */
[----:B------:R-:W4:Y:S04]  /*612f0*/  LDL.LU R8, [R1+0x378c] ;  /* 0x00378c0001087983 */ /* 0x000f280000300800 */
[----:B------:R1:W4:Y:S04]  /*61300*/  @P4 LDG.E.U16 R149, desc[UR6][R26.64] ;  /* 0x000000061a954981 */ /* 0x000328000c1e1500 */
[----:B------:R0:W-:Y:S04]  /*61310*/  STL.64 [R1+0x3b0], R34 ;  /* 0x0003b02201007387 */ /* 0x0001e80000100a00 */
[----:B------:R-:W4:Y:S04]  /*61320*/  LDL.LU R7, [R1+0x3784] ;  /* 0x0037840001077983 */ /* 0x000f280000300800 */
[----:B------:R-:W4:Y:S01]  /*61330*/  LDL.LU R5, [R1+0x3790] ;  /* 0x0037900001057983 */ /* 0x000f220000300800 */
[----:B------:R-:W-:-:S02]  /*61340*/  ISETP.GT.AND P5, PT, R6, 0xdf, PT ;  /* 0x000000df0600780c */ /* 0x000fc40003fa4270 */
[----:B------:R-:W-:Y:S02]  /*61350*/  PRMT R22, RZ, 0x7610, R22 ;  /* 0x00007610ff167816 */ /* 0x000fe40000000016 */
[----:B------:R-:W-:Y:S01]  /*61360*/  PRMT R23, RZ, 0x7610, R23 ;  /* 0x00007610ff177816 */ /* 0x000fe20000000017 */
[----:B0-----:R-:W-:Y:S02]  /*61370*/  IMAD.MOV.U32 R24, RZ, RZ, R18 ;  /* 0x000000ffff187224 */ /* 0x001fe400078e0012 */
[----:B---3--:R-:W-:Y:S02]  /*61380*/  IMAD.MOV.U32 R25, RZ, RZ, R20 ;  /* 0x000000ffff197224 */ /* 0x008fe400078e0014 */
[----:B-1----:R-:W-:Y:S02]  /*61390*/  IMAD.MOV.U32 R26, RZ, RZ, R16 ;  /* 0x000000ffff1a7224 */ /* 0x002fe400078e0010 */
[----:B--2---:R-:W-:Y:S01]  /*613a0*/  IMAD.MOV.U32 R27, RZ, RZ, R17 ;  /* 0x000000ffff1b7224 */ /* 0x004fe200078e0011 */
[----:B----4-:R-:W-:Y:S04]  /*613b0*/  STL [R1+0x3fb4], R151 ;  /* 0x003fb49701007387 */ /* 0x010fe80000100800 */
[----:B------:R-:W-:Y:S01]  /*613c0*/  STL [R1+0x3fb8], R150 ;  /* 0x003fb89601007387 */ /* 0x000fe20000100800 */
[----:B------:R-:W-:-:S02]  /*613d0*/  IMAD.MOV.U32 R30, RZ, RZ, R8 ;  /* 0x000000ffff1e7224 */ /* 0x000fc400078e0008 */
[----:B------:R-:W-:Y:S01]  /*613e0*/  IMAD.MOV.U32 R31, RZ, RZ, R9 ;  /* 0x000000ffff1f7224 */ /* 0x000fe200078e0009 */
[----:B------:R-:W-:Y:S04]  /*613f0*/  STL [R1+0x3fbc], R149 ;  /* 0x003fbc9501007387 */ /* 0x000fe80000100800 */
[----:B------:R-:W-:Y:S04]  /*61400*/  STL [R1+0x3fc0], R148 ;  /* 0x003fc09401007387 */ /* 0x000fe80000100800 */
[----:B------:R-:W2:Y:S04]  /*61410*/  LDL.LU R20, [R1+0x3798] ;  /* 0x0037980001147983 */ /* 0x000ea80000300800 */
[----:B------:R0:W-:Y:S04]  /*61420*/  STL.64 [R1+0x318], R24 ;  /* 0x0003181801007387 */ /* 0x0001e80000100a00 */
[----:B------:R1:W-:Y:S04]  /*61430*/  STL.64 [R1+0x330], R26 ;  /* 0x0003301a01007387 */ /* 0x0003e80000100a00 */
[----:B------:R3:W-:Y:S01]  /*61440*/  STL.64 [R1+0x348], R30 ;  /* 0x0003481e01007387 */ /* 0x0007e20000100a00 */
[----:B------:R-:W-:-:S02]  /*61450*/  IMAD.MOV.U32 R34, RZ, RZ, R5 ;  /* 0x000000ffff227224 */ /* 0x000fc400078e0005 */
[----:B------:R-:W-:Y:S01]  /*61460*/  IMAD.MOV.U32 R35, RZ, RZ, R7 ;  /* 0x000000ffff237224 */ /* 0x000fe200078e0007 */
[----:B------:R-:W4:Y:S04]  /*61470*/  LDL.LU R18, [R1+0x37b0] ;  /* 0x0037b00001127983 */ /* 0x000f280000300800 */
[----:B------:R-:W2:Y:S04]  /*61480*/  @P5 LDG.E.U16 R22, desc[UR6][R24.64] ;  /* 0x0000000618165981 */ /* 0x000ea8000c1e1500 */
[----:B------:R-:W3:Y:S04]  /*61490*/  LDL.LU R17, [R1+0x379c] ;  /* 0x00379c0001117983 */ /* 0x000ee80000300800 */
[----:B------:R-:W3:Y:S04]  /*614a0*/  @P5 LDG.E.U16 R23, desc[UR6][R26.64] ;  /* 0x000000061a175981 */ /* 0x000ee8000c1e1500 */
[----:B------:R-:W0:Y:S04]  /*614b0*/  LDL.LU R16, [R1+0x37b4] ;  /* 0x0037b40001107983 */ /* 0x000e280000300800 */
[----:B------:R-:W1:Y:S04]  /*614c0*/  LDL.LU R9, [R1+0x37a0] ;  /* 0x0037a00001097983 */ /* 0x000e680000300800 */
[----:B------:R-:W-:Y:S04]  /*614d0*/  STL.64 [R1+0x360], R34 ;  /* 0x0003602201007387 */ /* 0x000fe80000100a00 */
[----:B------:R-:W4:Y:S04]  /*614e0*/  LDL.LU R8, [R1+0x37a8] ;  /* 0x0037a80001087983 */ /* 0x000f280000300800 */
[----:B------:R-:W4:Y:S04]  /*614f0*/  LDL.LU R7, [R1+0x37a4] ;  /* 0x0037a40001077983 */ /* 0x000f280000300800 */
[----:B------:R-:W4:Y:S01]  /*61500*/  LDL.LU R5, [R1+0x37ac] ;  /* 0x0037ac0001057983 */ /* 0x000f220000300800 */
[----:B------:R-:W-:-:S02]  /*61510*/  ISETP.GT.AND P2, PT, R6, 0xe0, PT ;  /* 0x000000e00600780c */ /* 0x000fc40003f44270 */
[----:B------:R-:W-:Y:S02]  /*61520*/  PRMT R29, RZ, 0x7610, R29 ;  /* 0x00007610ff1d7816 */ /* 0x000fe4000000001d */
[----:B------:R-:W-:Y:S02]  /*61530*/  PRMT R147, RZ, 0x7610, R147 ;  /* 0x00007610ff937816 */ /* 0x000fe40000000093 */
[----:B------:R-:W-:Y:S02]  /*61540*/  PRMT R146, RZ, 0x7610, R146 ;  /* 0x00007610ff927816 */ /* 0x000fe40000000092 */
[----:B------:R-:W-:Y:S01]  /*61550*/  PRMT R32, RZ, 0x7610, R32 ;  /* 0x00007610ff207816 */ /* 0x000fe20000000020 */
[----:B------:R0:W4:Y:S01]  /*61560*/  @P5 LDG.E.U16 R29, desc[UR6][R30.64] ;  /* 0x000000061e1d5981 */ /* 0x000122000c1e1500 */
[----:B------:R-:W-:Y:S02]  /*61570*/  PRMT R145, RZ, 0x7610, R145 ;  /* 0x00007610ff917816 */ /* 0x000fe40000000091 */
[----:B------:R-:W-:-:S02]  /*61580*/  PRMT R144, RZ, 0x7610, R144 ;  /* 0x00007610ff907816 */ /* 0x000fc40000000090 */
[----:B------:R-:W4:Y:S04]  /*61590*/  @P5 LDG.E.U16 R32, desc[UR6][R34.64] ;  /* 0x0000000622205981 */ /* 0x000f28000c1e1500 */
[----:B--2---:R2:W-:Y:S04]  /*615a0*/  STL [R1+0x20dc], R22 ;  /* 0x0020dc1601007387 */ /* 0x0045e80000100800 */
[----:B---3--:R3:W-:Y:S01]  /*615b0*/  STL [R1+0x20e0], R23 ;  /* 0x0020e01701007387 */ /* 0x0087e20000100800 */
[----:B0-----:R-:W-:Y:S02]  /*615c0*/  IMAD.MOV.U32 R24, RZ, RZ, R16 ;  /* 0x000000ffff187224 */ /* 0x001fe400078e0010 */
[----:B------:R-:W-:-:S02]  /*615d0*/  IMAD.MOV.U32 R25, RZ, RZ, R17 ;  /* 0x000000ffff197224 */ /* 0x000fc400078e0011 */
[----:B-1----:R-:W-:Y:S02]  /*615e0*/  IMAD.MOV.U32 R27, RZ, RZ, R9 ;  /* 0x000000ffff1b7224 */ /* 0x002fe400078e0009 */
[----:B----4-:R-:W-:Y:S01]  /*615f0*/  IMAD.MOV.U32 R26, RZ, RZ, R8 ;  /* 0x000000ffff1a7224 */ /* 0x010fe200078e0008 */
[----:B------:R-:W-:Y:S01]  /*61600*/  MOV R31, R7 ;  /* 0x00000007001f7202 */ /* 0x000fe20000000f00 */
[----:B------:R-:W-:Y:S01]  /*61610*/  IMAD.MOV.U32 R30, RZ, RZ, R5 ;  /* 0x000000ffff1e7224 */ /* 0x000fe200078e0005 */
[----:B------:R0:W4:Y:S01]  /*61620*/  @P2 LDG.E.U16 R145, desc[UR6][R24.64] ;  /* 0x0000000618912981 */ /* 0x000122000c1e1500 */
[----:B--2---:R-:W-:Y:S02]  /*61630*/  IMAD.MOV.U32 R22, RZ, RZ, R18 ;  /* 0x000000ffff167224 */ /* 0x004fe400078e0012 */
[----:B---3--:R-:W-:Y:S01]  /*61640*/  IMAD.MOV.U32 R23, RZ, RZ, R20 ;  /* 0x000000ffff177224 */ /* 0x008fe200078e0014 */
[----:B------:R-:W2:Y:S04]  /*61650*/  @P2 LDG.E.U16 R146, desc[UR6][R26.64] ;  /* 0x000000061a922981 */ /* 0x000ea8000c1e1500 */
[----:B------:R-:W0:Y:S04]  /*61660*/  LDL.LU R20, [R1+0x37b8] ;  /* 0x0037b80001147983 */ /* 0x000e280000300800 */
[----:B------:R-:W3:Y:S04]  /*61670*/  LDL.LU R18, [R1+0x37c8] ;  /* 0x0037c80001127983 */ /* 0x000ee80000300800 */
[----:B------:R-:W-:Y:S04]  /*61680*/  STL.64 [R1+0x2c8], R22 ;  /* 0x0002c81601007387 */ /* 0x000fe80000100a00 */
[----:B------:R-:W2:Y:S04]  /*61690*/  LDL.LU R17, [R1+0x37bc] ;  /* 0x0037bc0001117983 */ /* 0x000ea80000300800 */
[----:B------:R-:W2:Y:S04]  /*616a0*/  LDL.LU R16, [R1+0x37cc] ;  /* 0x0037cc0001107983 */ /* 0x000ea80000300800 */
[----:B------:R0:W-:Y:S04]  /*616b0*/  STL.64 [R1+0x2e0], R24 ;  /* 0x0002e01801007387 */ /* 0x0001e80000100a00 */
[----:B------:R-:W2:Y:S04]  /*616c0*/  LDL.LU R9, [R1+0x37c0] ;  /* 0x0037c00001097983 */ /* 0x000ea80000300800 */
[----:B------:R-:W2:Y:S04]  /*616d0*/  LDL.LU R8, [R1+0x37d0] ;  /* 0x0037d00001087983 */ /* 0x000ea80000300800 */
[----:B------:R-:W2:Y:S04]  /*616e0*/  @P2 LDG.E.U16 R147, desc[UR6][R30.64] ;  /* 0x000000061e932981 */ /* 0x000ea8000c1e1500 */
[----:B------:R-:W-:Y:S04]  /*616f0*/  STL.64 [R1+0x2f8], R26 ;  /* 0x0002f81a01007387 */ /* 0x000fe80000100a00 */
[----:B------:R-:W-:Y:S04]  /*61700*/  STL.64 [R1+0x310], R30 ;  /* 0x0003101e01007387 */ /* 0x000fe80000100a00 */
[----:B------:R-:W4:Y:S04]  /*61710*/  LDL.LU R7, [R1+0x37c4] ;  /* 0x0037c40001077983 */ /* 0x000f280000300800 */
[----:B------:R-:W4:Y:S04]  /*61720*/  LDL.LU R5, [R1+0x37d4] ;  /* 0x0037d40001057983 */ /* 0x000f280000300800 */
[----:B------:R-:W4:Y:S01]  /*61730*/  @P2 LDG.E.U16 R144, desc[UR6][R22.64] ;  /* 0x0000000616902981 */ /* 0x000f22000c1e1500 */
[----:B------:R-:W-:-:S02]  /*61740*/  ISETP.GT.AND P4, PT, R6, 0xe1, PT ;  /* 0x000000e10600780c */ /* 0x000fc40003f84270 */
[----:B------:R-:W-:Y:S01]  /*61750*/  PRMT R143, RZ, 0x7610, R143 ;  /* 0x00007610ff8f7816 */ /* 0x000fe2000000008f */
[----:B0-----:R-:W-:Y:S02]  /*61760*/  IMAD.MOV.U32 R25, RZ, RZ, R20 ;  /* 0x000000ffff197224 */ /* 0x001fe400078e0014 */
[----:B---3--:R-:W-:Y:S01]  /*61770*/  IMAD.MOV.U32 R24, RZ, RZ, R18 ;  /* 0x000000ffff187224 */ /* 0x008fe200078e0012 */
[----:B--2---:R-:W-:Y:S04]  /*61780*/  STL [R1+0x3fc4], R147 ;  /* 0x003fc49301007387 */ /* 0x004fe80000100800 */
[----:B------:R-:W-:Y:S04]  /*61790*/  STL [R1+0x3fc8], R146 ;  /* 0x003fc89201007387 */ /* 0x000fe80000100800 */
[----:B------:R0:W-:Y:S04]  /*617a0*/  STL [R1+0x20e8], R32 ;  /* 0x0020e82001007387 */ /* 0x0001e80000100800 */
[----:B----4-:R-:W-:Y:S04]  /*617b0*/  STL [R1+0x3fcc], R145 ;  /* 0x003fcc9101007387 */ /* 0x010fe80000100800 */
[----:B------:R-:W-:Y:S01]  /*617c0*/  STL [R1+0x20e4], R29 ;  /* 0x0020e41d01007387 */ /* 0x000fe20000100800 */
[----:B------:R-:W-:-:S03]  /*617d0*/  IMAD.MOV.U32 R33, RZ, RZ, R7 ;  /* 0x000000ffff217224 */ /* 0x000fc600078e0007 */
[----:B------:R-:W-:Y:S04]  /*617e0*/  STL [R1+0x3fd0], R144 ;  /* 0x003fd09001007387 */ /* 0x000fe80000100800 */
[----:B------:R-:W2:Y:S04]  /*617f0*/  LDL.LU R23, [R1+0x37d8] ;  /* 0x0037d80001177983 */ /* 0x000ea80000300800 */
[----:B------:R-:W2:Y:S01]  /*61800*/  LDL.LU R22, [R1+0x37f8] ;  /* 0x0037f80001167983 */ /* 0x000ea20000300800 */
[----:B0-----:R-:W-:Y:S02]  /*61810*/  IMAD.MOV.U32 R32, RZ, RZ, R5 ;  /* 0x000000ffff207224 */ /* 0x001fe400078e0005 */
[----:B------:R-:W-:Y:S01]  /*61820*/  IMAD.MOV.U32 R27, RZ, RZ, R17 ;  /* 0x000000ffff1b7224 */ /* 0x000fe200078e0011 */
[----:B------:R0:W-:Y:S01]  /*61830*/  STL.64 [R1+0x278], R24 ;  /* 0x0002781801007387 */ /* 0x0001e20000100a00 */
[----:B------:R-:W-:-:S03]  /*61840*/  IMAD.MOV.U32 R26, RZ, RZ, R16 ;  /* 0x000000ffff1a7224 */ /* 0x000fc600078e0010 */
[----:B------:R-:W0:Y:S04]  /*61850*/  LDL.LU R17, [R1+0x37dc] ;  /* 0x0037dc0001117983 */ /* 0x000e280000300800 */
[----:B------:R-:W3:Y:S04]  /*61860*/  @P4 LDG.E.U16 R143, desc[UR6][R32.64] ;  /* 0x00000006208f4981 */ /* 0x000ee8000c1e1500 */
[----:B------:R-:W4:Y:S04]  /*61870*/  LDL.LU R16, [R1+0x37ec] ;  /* 0x0037ec0001107983 */ /* 0x000f280000300800 */
[----:B------:R1:W-:Y:S01]  /*61880*/  STL.64 [R1+0x290], R26 ;  /* 0x0002901a01007387 */ /* 0x0003e20000100a00 */
[----:B------:R-:W-:-:S02]  /*61890*/  IMAD.MOV.U32 R31, RZ, RZ, R9 ;  /* 0x000000ffff1f7224 */ /* 0x000fc400078e0009 */
[----:B------:R-:W-:Y:S01]  /*618a0*/  IMAD.MOV.U32 R30, RZ, RZ, R8 ;  /* 0x000000ffff1e7224 */ /* 0x000fe200078e0008 */
[----:B------:R-:W1:Y:S04]  /*618b0*/  LDL.LU R9, [R1+0x37e0] ;  /* 0x0037e00001097983 */ /* 0x000e680000300800 */
[----:B------:R-:W2:Y:S04]  /*618c0*/  LDL.LU R8, [R1+0x37f0] ;  /* 0x0037f00001087983 */ /* 0x000ea80000300800 */
[----:B------:R0:W-:Y:S04]  /*618d0*/  STL.64 [R1+0x2a8], R30 ;  /* 0x0002a81e01007387 */ /* 0x0001e80000100a00 */
[----:B------:R-:W2:Y:S04]  /*618e0*/  LDL.LU R7, [R1+0x37e4] ;  /* 0x0037e40001077983 */ /* 0x000ea80000300800 */
[----:B------:R-:W2:Y:S01]  /*618f0*/  LDL.LU R5, [R1+0x37f4] ;  /* 0x0037f40001057983 */ /* 0x000ea20000300800 */
[----:B------:R-:W-:-:S03]  /*61900*/  PRMT R140, RZ, 0x7610, R140 ;  /* 0x00007610ff8c7816 */ /* 0x000fc6000000008c */
[----:B------:R-:W-:Y:S04]  /*61910*/  STL.64 [R1+0x2c0], R32 ;  /* 0x0002c02001007387 */ /* 0x000fe80000100a00 */
[----:B------:R-:W2:Y:S04]  /*61920*/  LDL.LU R20, [R1+0x37fc] ;  /* 0x0037fc0001147983 */ /* 0x000ea80000300800 */
[----:B------:R-:W2:Y:S01]  /*61930*/  LDL.LU R18, [R1+0x3814] ;  /* 0x0038140001127983 */ /* 0x000ea20000300800 */
[----:B------:R-:W-:-:S03]  /*61940*/  PRMT R141, RZ, 0x7610, R141 ;  /* 0x00007610ff8d7816 */ /* 0x000fc6000000008d */
[----:B------:R0:W2:Y:S04]  /*61950*/  @P4 LDG.E.U16 R140, desc[UR6][R24.64] ;  /* 0x00000006188c4981 */ /* 0x0000a8000c1e1500 */
[----:B------:R1:W2:Y:S01]  /*61960*/  @P4 LDG.E.U16 R141, desc[UR6][R26.64] ;  /* 0x000000061a8d4981 */ /* 0x0002a2000c1e1500 */
[----:B------:R-:W-:-:S06]  /*61970*/  PRMT R142, RZ, 0x7610, R142 ;  /* 0x00007610ff8e7816 */ /* 0x000fcc000000008e */
[----:B------:R0:W2:Y:S02]  /*61980*/  @P4 LDG.E.U16 R142, desc[UR6][R30.64] ;  /* 0x000000061e8e4981 */ /* 0x0000a4000c1e1500 */
[----:B0-----:R-:W-:Y:S02]  /*61990*/  IMAD.MOV.U32 R25, RZ, RZ, R17 ;  /* 0x000000ffff197224 */ /* 0x001fe400078e0011 */
[----:B---3--:R-:W-:Y:S01]  /*619a0*/  STL [R1+0x3fd4], R143 ;  /* 0x003fd48f01007387 */ /* 0x008fe20000100800 */
[----:B----4-:R-:W-:-:S03]  /*619b0*/  IMAD.MOV.U32 R24, RZ, RZ, R16 ;  /* 0x000000ffff187224 */ /* 0x010fc600078e0010 */
[----:B------:R-:W3:Y:S04]  /*619c0*/  LDL.LU R17, [R1+0x3800] ;  /* 0x0038000001117983 */ /* 0x000ee80000300800 */
[----:B------:R-:W4:Y:S04]  /*619d0*/  LDL.LU R16, [R1+0x3818] ;  /* 0x0038180001107983 */ /* 0x000f280000300800 */
[----:B--2---:R-:W-:Y:S04]  /*619e0*/  STL.64 [R1+0x258], R22 ;  /* 0x0002581601007387 */ /* 0x004fe80000100a00 */
[----:B------:R0:W-:Y:S01]  /*619f0*/  STL.64 [R1+0x260], R24 ;  /* 0x0002601801007387 */ /* 0x0001e20000100a00 */
[----:B-1----:R-:W-:-:S02]  /*61a00*/  IMAD.MOV.U32 R27, RZ, RZ, R9 ;  /* 0x000000ffff1b7224 */ /* 0x002fc400078e0009 */
[----:B------:R-:W-:Y:S01]  /*61a10*/  IMAD.MOV.U32 R26, RZ, RZ, R8 ;  /* 0x000000ffff1a7224 */ /* 0x000fe200078e0008 */
[----:B------:R-:W2:Y:S04]  /*61a20*/  LDL.LU R9, [R1+0x3804] ;  /* 0x0038040001097983 */ /* 0x000ea80000300800 */
[----:B------:R-:W2:Y:S01]  /*61a30*/  LDL.LU R8, [R1+0x380c] ;  /* 0x00380c0001087983 */ /* 0x000ea20000300800 */
[----:B------:R-:W-:Y:S02]  /*61a40*/  IMAD.MOV.U32 R31, RZ, RZ, R7 ;  /* 0x000000ffff1f7224 */ /* 0x000fe400078e0007 */
[----:B------:R-:W-:Y:S01]  /*61a50*/  IMAD.MOV.U32 R30, RZ, RZ, R5 ;  /* 0x000000ffff1e7224 */ /* 0x000fe200078e0005 */
[----:B------:R3:W-:Y:S04]  /*61a60*/  STL.64 [R1+0x268], R26 ;  /* 0x0002681a01007387 */ /* 0x0007e80000100a00 */
[----:B------:R-:W2:Y:S04]  /*61a70*/  LDL.LU R7, [R1+0x3808] ;  /* 0x0038080001077983 */ /* 0x000ea80000300800 */
[----:B------:R-:W2:Y:S01]  /*61a80*/  LDL.LU R5, [R1+0x3810] ;  /* 0x0038100001057983 */ /* 0x000ea20000300800 */
[----:B------:R-:W-:-:S02]  /*61a90*/  ISETP.GT.AND P5, PT, R6, 0xe2, PT ;  /* 0x000000e20600780c */ /* 0x000fc40003fa4270 */
[----:B------:R-:W-:Y:S02]  /*61aa0*/  PRMT R137, RZ, 0x7610, R137 ;  /* 0x00007610ff897816 */ /* 0x000fe40000000089 */
[----:B------:R-:W-:Y:S02]  /*61ab0*/  PRMT R136, RZ, 0x7610, R136 ;  /* 0x00007610ff887816 */ /* 0x000fe40000000088 */
[----:B------:R-:W-:Y:S01]  /*61ac0*/  PRMT R138, RZ, 0x7610, R138 ;  /* 0x00007610ff8a7816 */ /* 0x000fe2000000008a */
[----:B------:R2:W-:Y:S01]  /*61ad0*/  STL.64 [R1+0x270], R30 ;  /* 0x0002701e01007387 */ /* 0x0005e20000100a00 */
[----:B------:R-:W-:-:S05]  /*61ae0*/  PRMT R139, RZ, 0x7610, R139 ;  /* 0x00007610ff8b7816 */ /* 0x000fca000000008b */
[----:B------:R0:W2:Y:S04]  /*61af0*/  @P5 LDG.E.U16 R137, desc[UR6][R24.64] ;  /* 0x0000000618895981 */ /* 0x0000a8000c1e1500 */
[----:B------:R-:W2:Y:S04]  /*61b00*/  @P5 LDG.E.U16 R136, desc[UR6][R22.64] ;  /* 0x0000000616885981 */ /* 0x000ea8000c1e1500 */
[----:B------:R3:W2:Y:S04]  /*61b10*/  @P5 LDG.E.U16 R138, desc[UR6][R26.64] ;  /* 0x000000061a8a5981 */ /* 0x0006a8000c1e1500 */
[----:B------:R2:W2:Y:S01]  /*61b20*/  @P5 LDG.E.U16 R139, desc[UR6][R30.64] ;  /* 0x000000061e8b5981 */ /* 0x0004a2000c1e1500 */
[----:B0-----:R-:W-:-:S02]  /*61b30*/  IMAD.MOV.U32 R24, RZ, RZ, R18 ;  /* 0x000000ffff187224 */ /* 0x001fc400078e0012 */
[----:B------:R-:W-:Y:S01]  /*61b40*/  IMAD.MOV.U32 R25, RZ, RZ, R20 ;  /* 0x000000ffff197224 */ /* 0x000fe200078e0014 */
[----:B------:R-:W2:Y:S04]  /*61b50*/  LDL.LU R23, [R1+0x381c] ;  /* 0x00381c0001177983 */ /* 0x000ea80000300800 */
[----:B------:R-:W2:Y:S04]  /*61b60*/  LDL.LU R22, [R1+0x382c] ;  /* 0x00382c0001167983 */ /* 0x000ea80000300800 */
[----:B------:R0:W-:Y:S04]  /*61b70*/  STL.64 [R1+0x288], R24 ;  /* 0x0002881801007387 */ /* 0x0001e80000100a00 */
[----:B------:R-:W0:Y:S04]  /*61b80*/  LDL.LU R20, [R1+0x3820] ;  /* 0x0038200001147983 */ /* 0x000e280000300800 */
[----:B------:R-:W2:Y:S01]  /*61b90*/  LDL.LU R18, [R1+0x3830] ;  /* 0x0038300001127983 */ /* 0x000ea20000300800 */
[----:B---3--:R-:W-:-:S02]  /*61ba0*/  IMAD.MOV.U32 R27, RZ, RZ, R17 ;  /* 0x000000ffff1b7224 */ /* 0x008fc400078e0011 */
[----:B----4-:R-:W-:-:S05]  /*61bb0*/  IMAD.MOV.U32 R26, RZ, RZ, R16 ;  /* 0x000000ffff1a7224 */ /* 0x010fca00078e0010 */
[----:B------:R1:W-:Y:S01]  /*61bc0*/  STL.64 [R1+0x280], R26 ;  /* 0x0002801a01007387 */ /* 0x0003e20000100a00 */
[----:B--2---:R-:W-:-:S03]  /*61bd0*/  IMAD.MOV.U32 R31, RZ, RZ, R9 ;  /* 0x000000ffff1f7224 */ /* 0x004fc600078e0009 */
[----:B------:R-:W1:Y:S01]  /*61be0*/  LDL.LU R9, [R1+0x3824] ;  /* 0x0038240001097983 */ /* 0x000e620000300800 */
[----:B------:R-:W-:-:S03]  /*61bf0*/  IMAD.MOV.U32 R30, RZ, RZ, R8 ;  /* 0x000000ffff1e7224 */ /* 0x000fc600078e0008 */
[----:B------:R-:W2:Y:S01]  /*61c00*/  LDL.LU R8, [R1+0x3834] ;  /* 0x0038340001087983 */ /* 0x000ea20000300800 */
[----:B------:R-:W-:-:S03]  /*61c10*/  IMAD.MOV.U32 R33, RZ, RZ, R7 ;  /* 0x000000ffff217224 */ /* 0x000fc600078e0007 */
[----:B------:R3:W-:Y:S01]  /*61c20*/  STL.64 [R1+0x248], R30 ;  /* 0x0002481e01007387 */ /* 0x0007e20000100a00 */
[----:B------:R-:W-:-:S03]  /*61c30*/  IMAD.MOV.U32 R32, RZ, RZ, R5 ;  /* 0x000000ffff207224 */ /* 0x000fc600078e0005 */
[----:B------:R-:W3:Y:S04]  /*61c40*/  LDL.LU R7, [R1+0x3828] ;  /* 0x0038280001077983 */ /* 0x000ee80000300800 */
[----:B------:R-:W4:Y:S01]  /*61c50*/  LDL.LU R5, [R1+0x3838] ;  /* 0x0038380001057983 */ /* 0x000f220000300800 */
[----:B------:R-:W-:Y:S02]  /*61c60*/  ISETP.GT.AND P2, PT, R6, 0xe3, PT ;  /* 0x000000e30600780c */ /* 0x000fe40003f44270 */
[----:B------:R-:W-:Y:S01]  /*61c70*/  PRMT R132, RZ, 0x7610, R132 ;  /* 0x00007610ff847816 */ /* 0x000fe20000000084 */
[----:B------:R-:W-:Y:S04]  /*61c80*/  STL.64 [R1+0x250], R32 ;  /* 0x0002502001007387 */ /* 0x000fe80000100a00 */
[----:B------:R-:W4:Y:S04]  /*61c90*/  LDL.LU R17, [R1+0x383c] ;  /* 0x00383c0001117983 */ /* 0x000f280000300800 */
[----:B------:R-:W4:Y:S01]  /*61ca0*/  LDL.LU R16, [R1+0x3858] ;  /* 0x0038580001107983 */ /* 0x000f220000300800 */
[----:B------:R-:W-:-:S03]  /*61cb0*/  PRMT R133, RZ, 0x7610, R133 ;  /* 0x00007610ff857816 */ /* 0x000fc60000000085 */
[----:B------:R0:W4:Y:S04]  /*61cc0*/  @P2 LDG.E.U16 R132, desc[UR6][R24.64] ;  /* 0x0000000618842981 */ /* 0x000128000c1e1500 */
[----:B------:R1:W4:Y:S01]  /*61cd0*/  @P2 LDG.E.U16 R133, desc[UR6][R26.64] ;  /* 0x000000061a852981 */ /* 0x000322000c1e1500 */
[----:B------:R-:W-:-:S06]  /*61ce0*/  PRMT R134, RZ, 0x7610, R134 ;  /* 0x00007610ff867816 */ /* 0x000fcc0000000086 */
[----:B------:R3:W4:Y:S01]  /*61cf0*/  @P2 LDG.E.U16 R134, desc[UR6][R30.64] ;  /* 0x000000061e862981 */ /* 0x000722000c1e1500 */
[----:B0-----:R-:W-:Y:S02]  /*61d00*/  IMAD.MOV.U32 R25, RZ, RZ, R20 ;  /* 0x000000ffff197224 */ /* 0x001fe400078e0014 */
[----:B------:R-:W-:Y:S01]  /*61d10*/  IMAD.MOV.U32 R24, RZ, RZ, R18 ;  /* 0x000000ffff187224 */ /* 0x000fe200078e0012 */
[----:B------:R-:W4:Y:S04]  /*61d20*/  LDL.LU R20, [R1+0x3840] ;  /* 0x0038400001147983 */ /* 0x000f280000300800 */
[----:B------:R-:W4:Y:S04]  /*61d30*/  LDL.LU R18, [R1+0x384c] ;  /* 0x00384c0001127983 */ /* 0x000f280000300800 */
[----:B------:R0:W-:Y:S04]  /*61d40*/  STL.64 [R1+0x228], R22 ;  /* 0x0002281601007387 */ /* 0x0001e80000100a00 */
[----:B------:R-:W-:Y:S01]  /*61d50*/  STL.64 [R1+0x230], R24 ;  /* 0x0002301801007387 */ /* 0x000fe20000100a00 */
[----:B-1----:R-:W-:-:S03]  /*61d60*/  IMAD.MOV.U32 R27, RZ, RZ, R9 ;  /* 0x000000ffff1b7224 */ /* 0x002fc600078e0009 */
[----:B------:R-:W4:Y:S01]  /*61d70*/  LDL.LU R9, [R1+0x3844] ;  /* 0x0038440001097983 */ /* 0x000f220000300800 */
[----:B--2---:R-:W-:-:S03]  /*61d80*/  IMAD.MOV.U32 R26, RZ, RZ, R8 ;  /* 0x000000ffff1a7224 */ /* 0x004fc600078e0008 */
[----:B------:R-:W2:Y:S01]  /*61d90*/  LDL.LU R8, [R1+0x3850] ;  /* 0x0038500001087983 */ /* 0x000ea20000300800 */
[----:B---3--:R-:W-:-:S03]  /*61da0*/  IMAD.MOV.U32 R31, RZ, RZ, R7 ;  /* 0x000000ffff1f7224 */ /* 0x008fc600078e0007 */
[----:B------:R1:W-:Y:S01]  /*61db0*/  STL.64 [R1+0x238], R26 ;  /* 0x0002381a01007387 */ /* 0x0003e20000100a00 */
[----:B----4-:R-:W-:-:S03]  /*61dc0*/  IMAD.MOV.U32 R30, RZ, RZ, R5 ;  /* 0x000000ffff1e7224 */ /* 0x010fc600078e0005 */
[----:B------:R-:W3:Y:S04]  /*61dd0*/  LDL.LU R7, [R1+0x3848] ;  /* 0x0038480001077983 */ /* 0x000ee80000300800 */
[----:B------:R-:W4:Y:S01]  /*61de0*/  LDL.LU R5, [R1+0x3854] ;  /* 0x0038540001057983 */ /* 0x000f220000300800 */
[----:B------:R-:W-:Y:S02]  /*61df0*/  ISETP.GT.AND P4, PT, R6, 0xe4, PT ;  /* 0x000000e40600780c */ /* 0x000fe40003f84270 */
[----:B------:R-:W-:Y:S02]  /*61e00*/  PRMT R128, RZ, 0x7610, R128 ;  /* 0x00007610ff807816 */ /* 0x000fe40000000080 */
[----:B------:R-:W-:Y:S01]  /*61e10*/  PRMT R130, RZ, 0x7610, R130 ;  /* 0x00007610ff827816 */ /* 0x000fe20000000082 */
[----:B------:R0:W-:Y:S01]  /*61e20*/  STL.64 [R1+0x240], R30 ;  /* 0x0002401e01007387 */ /* 0x0001e20000100a00 */
[----:B------:R-:W-:-:S02]  /*61e30*/  PRMT R129, RZ, 0x7610, R129 ;  /* 0x00007610ff817816 */ /* 0x000fc40000000081 */
[----:B------:R-:W-:-:S05]  /*61e40*/  PRMT R131, RZ, 0x7610, R131 ;  /* 0x00007610ff837816 */ /* 0x000fca0000000083 */
[----:B------:R0:W4:Y:S04]  /*61e50*/  @P4 LDG.E.U16 R128, desc[UR6][R22.64] ;  /* 0x0000000616804981 */ /* 0x000128000c1e1500 */
[----:B------:R1:W4:Y:S04]  /*61e60*/  @P4 LDG.E.U16 R130, desc[UR6][R26.64] ;  /* 0x000000061a824981 */ /* 0x000328000c1e1500 */
[----:B------:R-:W4:Y:S04]  /*61e70*/  @P4 LDG.E.U16 R129, desc[UR6][R24.64] ;  /* 0x0000000618814981 */ /* 0x000f28000c1e1500 */
[----:B------:R1:W4:Y:S01]  /*61e80*/  @P4 LDG.E.U16 R131, desc[UR6][R30.64] ;  /* 0x000000061e834981 */ /* 0x000322000c1e1500 */
[----:B0-----:R-:W-:Y:S01]  /*61e90*/  IMAD.MOV.U32 R23, RZ, RZ, R17 ;  /* 0x000000ffff177224 */ /* 0x001fe200078e0011 */
[----:B------:R-:W-:-:S02]  /*61ea0*/  MOV R22, R16 ;  /* 0x0000001000167202 */ /* 0x000fc40000000f00 */
[----:B------:R-:W4:Y:S04]  /*61eb0*/  LDL.LU R17, [R1+0x385c] ;  /* 0x00385c0001117983 */ /* 0x000f280000300800 */
[----:B------:R-:W4:Y:S01]  /*61ec0*/  LDL.LU R16, [R1+0x3874] ;  /* 0x0038740001107983 */ /* 0x000f220000300800 */
[----:B-1----:R-:W-:Y:S02]  /*61ed0*/  IMAD.MOV.U32 R26, RZ, RZ, R18 ;  /* 0x000000ffff1a7224 */ /* 0x002fe400078e0012 */
[----:B------:R-:W-:Y:S01]  /*61ee0*/  IMAD.MOV.U32 R27, RZ, RZ, R20 ;  /* 0x000000ffff1b7224 */ /* 0x000fe200078e0014 */
[----:B------:R0:W-:Y:S04]  /*61ef0*/  STL.64 [R1+0x2a0], R22 ;  /* 0x0002a01601007387 */ /* 0x0001e80000100a00 */
[----:B------:R-:W4:Y:S04]  /*61f00*/  LDL.LU R25, [R1+0x3860] ;  /* 0x0038600001197983 */ /* 0x000f280000300800 */
[----:B------:R-:W4:Y:S04]  /*61f10*/  LDL.LU R24, [R1+0x3878] ;  /* 0x0038780001187983 */ /* 0x000f280000300800 */
[----:B------:R1:W-:Y:S01]  /*61f20*/  STL.64 [R1+0x298], R26 ;  /* 0x0002981a01007387 */ /* 0x0003e20000100a00 */
[----:B------:R-:W-:-:S06]  /*61f30*/  PRMT R135, RZ, 0x7610, R135 ;  /* 0x00007610ff877816 */ /* 0x000fcc0000000087 */
[----:B------:R3:W4:Y:S01]  /*61f40*/  @P2 LDG.E.U16 R135, desc[UR6][R32.64] ;  /* 0x0000000620872981 */ /* 0x000722000c1e1500 */
[----:B------:R-:W-:-:S03]  /*61f50*/  IMAD.MOV.U32 R31, RZ, RZ, R9 ;  /* 0x000000ffff1f7224 */ /* 0x000fc600078e0009 */
[----:B------:R-:W1:Y:S01]  /*61f60*/  LDL.LU R9, [R1+0x3864] ;  /* 0x0038640001097983 */ /* 0x000e620000300800 */
        /* <DEDUP_REMOVED lines=15> */
[----:B0-----:R-:W-:Y:S02]  /*62060*/  IMAD.MOV.U32 R23, RZ, RZ, R17 ;  /* 0x000000ffff177224 */ /* 0x001fe400078e0011 */
[----:B------:R-:W-:Y:S01]  /*62070*/  IMAD.MOV.U32 R22, RZ, RZ, R16 ;  /* 0x000000ffff167224 */ /* 0x000fe200078e0010 */
[----:B------:R-:W4:Y:S04]  /*62080*/  LDL.LU R17, [R1+0x3880] ;  /* 0x0038800001117983 */ /* 0x000f280000300800 */
[----:B------:R-:W4:Y:S04]  /*62090*/  LDL.LU R16, [R1+0x3890] ;  /* 0x0038900001107983 */ /* 0x000f280000300800 */
[----:B------:R-:W-:Y:S01]  /*620a0*/  STL.64 [R1+0x1e8], R22 ;  /* 0x0001e81601007387 */ /* 0x000fe20000100a00 */
[----:B------:R-:W-:-:S06]  /*620b0*/  PRMT R126, RZ, 0x7610, R126 ;  /* 0x00007610ff7e7816 */ /* 0x000fcc000000007e */
[----:B------:R3:W4:Y:S01]  /*620c0*/  @P5 LDG.E.U16 R126, desc[UR6][R30.64] ;  /* 0x000000061e7e5981 */ /* 0x000722000c1e1500 */
[----:B-1----:R-:W-:-:S03]  /*620d0*/  IMAD.MOV.U32 R27, RZ, RZ, R9 ;  /* 0x000000ffff1b7224 */ /* 0x002fc600078e0009 */
[----:B------:R-:W4:Y:S01]  /*620e0*/  LDL.LU R9, [R1+0x3884] ;  /* 0x0038840001097983 */ /* 0x000f220000300800 */
[----:B--2---:R-:W-:-:S03]  /*620f0*/  IMAD.MOV.U32 R26, RZ, RZ, R8 ;  /* 0x000000ffff1a7224 */ /* 0x004fc600078e0008 */
[----:B------:R0:W-:Y:S04]  /*62100*/  STL.64 [R1+0x1f0], R24 ;  /* 0x0001f01801007387 */ /* 0x0001e80000100a00 */
[----:B------:R-:W2:Y:S04]  /*62110*/  LDL.LU R8, [R1+0x3894] ;  /* 0x0038940001087983 */ /* 0x000ea80000300800 */
[----:B------:R1:W-:Y:S01]  /*62120*/  STL.64 [R1+0x1f8], R26 ;  /* 0x0001f81a01007387 */ /* 0x0003e20000100a00 */
[----:B---3--:R-:W-:Y:S02]  /*62130*/  IMAD.MOV.U32 R31, RZ, RZ, R7 ;  /* 0x000000ffff1f7224 */ /* 0x008fe400078e0007 */
[----:B----4-:R-:W-:Y:S01]  /*62140*/  IMAD.MOV.U32 R30, RZ, RZ, R5 ;  /* 0x000000ffff1e7224 */ /* 0x010fe200078e0005 */
[----:B------:R-:W3:Y:S04]  /*62150*/  LDL.LU R7, [R1+0x3888] ;  /* 0x0038880001077983 */ /* 0x000ee80000300800 */
[----:B------:R-:W4:Y:S01]  /*62160*/  LDL.LU R5, [R1+0x3898] ;  /* 0x0038980001057983 */ /* 0x000f220000300800 */
[----:B------:R-:W-:-:S02]  /*62170*/  ISETP.GT.AND P2, PT, R6, 0xe6, PT ;  /* 0x000000e60600780c */ /* 0x000fc40003f44270 */
[----:B------:R-:W-:Y:S02]  /*62180*/  ISETP.GT.AND P4, PT, R6, 0xe7, PT ;  /* 0x000000e70600780c */ /* 0x000fe40003f84270 */
[----:B------:R-:W-:Y:S02]  /*62190*/  PRMT R121, RZ, 0x7610, R121 ;  /* 0x00007610ff797816 */ /* 0x000fe40000000079 */
[----:B------:R-:W-:Y:S02]  /*621a0*/  PRMT R120, RZ, 0x7610, R120 ;  /* 0x00007610ff787816 */ /* 0x000fe40000000078 */
[----:B------:R-:W-:Y:S02]  /*621b0*/  PRMT R15, RZ, 0x7610, R15 ;  /* 0x00007610ff0f7816 */ /* 0x000fe4000000000f */
[----:B------:R-:W-:Y:S02]  /*621c0*/  PRMT R11, RZ, 0x7610, R11 ;  /* 0x00007610ff0b7816 */ /* 0x000fe4000000000b */
[----:B------:R-:W-:Y:S01]  /*621d0*/  PRMT R122, RZ, 0x7610, R122 ;  /* 0x00007610ff7a7816 */ /* 0x000fe2000000007a */
[----:B------:R3:W-:Y:S04]  /*621e0*/  STL.64 [R1+0x200], R30 ;  /* 0x0002001e01007387 */ /* 0x0007e80000100a00 */
[----:B------:R0:W4:Y:S04]  /*621f0*/  @P2 LDG.E.U16 R121, desc[UR6][R24.64] ;  /* 0x0000000618792981 */ /* 0x000128000c1e1500 */
[----:B------:R1:W4:Y:S04]  /*62200*/  @P2 LDG.E.U16 R120, desc[UR6][R22.64] ;  /* 0x0000000616782981 */ /* 0x000328000c1e1500 */
[----:B------:R1:W4:Y:S01]  /*62210*/  @P2 LDG.E.U16 R122, desc[UR6][R26.64] ;  /* 0x000000061a7a2981 */ /* 0x000322000c1e1500 */
[----:B0-----:R-:W-:-:S02]  /*62220*/  IMAD.MOV.U32 R25, RZ, RZ, R17 ;  /* 0x000000ffff197224 */ /* 0x001fc400078e0011 */
[----:B------:R-:W-:Y:S02]  /*62230*/  IMAD.MOV.U32 R24, RZ, RZ, R16 ;  /* 0x000000ffff187224 */ /* 0x000fe400078e0010 */
[----:B-1----:R-:W-:Y:S02]  /*62240*/  IMAD.MOV.U32 R22, RZ, RZ, R18 ;  /* 0x000000ffff167224 */ /* 0x002fe400078e0012 */
[----:B------:R-:W-:Y:S01]  /*62250*/  IMAD.MOV.U32 R23, RZ, RZ, R20 ;  /* 0x000000ffff177224 */ /* 0x000fe200078e0014 */
[----:B------:R-:W4:Y:S04]  /*62260*/  LDL.LU R18, [R1+0x389c] ;  /* 0x00389c0001127983 */ /* 0x000f280000300800 */
[----:B------:R-:W4:Y:S04]  /*62270*/  @P4 LDG.E.U16 R15, desc[UR6][R24.64] ;  /* 0x00000006180f4981 */ /* 0x000f28000c1e1500 */
[----:B------:R-:W4:Y:S04]  /*62280*/  LDL.LU R17, [R1+0x38b8] ;  /* 0x0038b80001117983 */ /* 0x000f280000300800 */
[----:B------:R-:W4:Y:S04]  /*62290*/  @P4 LDG.E.U16 R11, desc[UR6][R22.64] ;  /* 0x00000006160b4981 */ /* 0x000f28000c1e1500 */
[----:B------:R0:W-:Y:S04]  /*622a0*/  STL.64 [R1+0x2b8], R22 ;  /* 0x0002b81601007387 */ /* 0x0001e80000100a00 */
[----:B------:R-:W-:Y:S01]  /*622b0*/  STL.64 [R1+0x2b0], R24 ;  /* 0x0002b01801007387 */ /* 0x000fe20000100a00 */
[----:B------:R-:W-:-:S02]  /*622c0*/  PRMT R123, RZ, 0x7610, R123 ;  /* 0x00007610ff7b7816 */ /* 0x000fc4000000007b */
[----:B------:R-:W-:-:S04]  /*622d0*/  PRMT R28, RZ, 0x7610, R28 ;  /* 0x00007610ff1c7816 */ /* 0x000fc8000000001c */
[----:B------:R3:W4:Y:S01]  /*622e0*/  @P2 LDG.E.U16 R123, desc[UR6][R30.64] ;  /* 0x000000061e7b2981 */ /* 0x000722000c1e1500 */
[----:B------:R-:W-:-:S03]  /*622f0*/  IMAD.MOV.U32 R27, RZ, RZ, R9 ;  /* 0x000000ffff1b7224 */ /* 0x000fc600078e0009 */
[----:B------:R-:W4:Y:S01]  /*62300*/  LDL.LU R9, [R1+0x38a0] ;  /* 0x0038a00001097983 */ /* 0x000f220000300800 */
[----:B--2---:R-:W-:-:S03]  /*62310*/  IMAD.MOV.U32 R26, RZ, RZ, R8 ;  /* 0x000000ffff1a7224 */ /* 0x004fc600078e0008 */
[----:B------:R-:W2:Y:S01]  /*62320*/  LDL.LU R8, [R1+0x38ac] ;  /* 0x0038ac0001087983 */ /* 0x000ea20000300800 */
[----:B---3--:R-:W-:Y:S02]  /*62330*/  IMAD.MOV.U32 R31, RZ, RZ, R7 ;  /* 0x000000ffff1f7224 */ /* 0x008fe400078e0007 */
[----:B----4-:R-:W-:Y:S01]  /*62340*/  IMAD.MOV.U32 R30, RZ, RZ, R5 ;  /* 0x000000ffff1e7224 */ /* 0x010fe200078e0005 */
[----:B------:R-:W-:Y:S04]  /*62350*/  STL.64 [R1+0x1d8], R26 ;  /* 0x0001d81a01007387 */ /* 0x000fe80000100a00 */
[----:B------:R-:W3:Y:S04]  /*62360*/  LDL.LU R20, [R1+0x38a4] ;  /* 0x0038a40001147983 */ /* 0x000ee80000300800 */
[----:B------:R-:W4:Y:S04]  /*62370*/  LDL.LU R16, [R1+0x38b0] ;  /* 0x0038b00001107983 */ /* 0x000f280000300800 */
[----:B------:R-:W-:Y:S04]  /*62380*/  STL.64 [R1+0x1e0], R30 ;  /* 0x0001e01e01007387 */ /* 0x000fe80000100a00 */
[----:B------:R-:W3:Y:S04]  /*62390*/  LDL.LU R7, [R1+0x38a8] ;  /* 0x0038a80001077983 */ /* 0x000ee80000300800 */
[----:B------:R-:W4:Y:S04]  /*623a0*/  @P4 LDG.E.U16 R28, desc[UR6][R30.64] ;  /* 0x000000061e1c4981 */ /* 0x000f28000c1e1500 */
[----:B------:R-:W4:Y:S01]  /*623b0*/  LDL.LU R5, [R1+0x38b4] ;  /* 0x0038b40001057983 */ /* 0x000f220000300800 */
[----:B------:R-:W-:-:S06]  /*623c0*/  PRMT R21, RZ, 0x7610, R21 ;  /* 0x00007610ff157816 */ /* 0x000fcc0000000015 */
[----:B------:R1:W4:Y:S01]  /*623d0*/  @P4 LDG.E.U16 R21, desc[UR6][R26.64] ;  /* 0x000000061a154981 */ /* 0x000322000c1e1500 */
[----:B0-----:R-:W-:-:S03]  /*623e0*/  IMAD.MOV.U32 R23, RZ, RZ, R18 ;  /* 0x000000ffff177224 */ /* 0x001fc600078e0012 */
[----:B------:R0:W-:Y:S01]  /*623f0*/  STL [R1+0x20d0], R15 ;  /* 0x0020d00f01007387 */ /* 0x0001e20000100800 */
[----:B------:R-:W-:-:S03]  /*62400*/  IMAD.MOV.U32 R22, RZ, RZ, R17 ;  /* 0x000000ffff167224 */ /* 0x000fc600078e0011 */
[----:B0-----:R-:W4:Y:S04]  /*62410*/  LDL.LU R15, [R1+0x38bc] ;  /* 0x0038bc00010f7983 */ /* 0x001f280000300800 */
[----:B------:R0:W-:Y:S04]  /*62420*/  STL [R1+0x20cc], R11 ;  /* 0x0020cc0b01007387 */ /* 0x0001e80000100800 */
[----:B0-----:R-:W4:Y:S04]  /*62430*/  LDL.LU R11, [R1+0x38d4] ;  /* 0x0038d400010b7983 */ /* 0x001f280000300800 */
[----:B------:R-:W4:Y:S04]  /*62440*/  LDL.LU R18, [R1+0x38c0] ;  /* 0x0038c00001127983 */ /* 0x000f280000300800 */
[----:B------:R-:W4:Y:S04]  /*62450*/  LDL.LU R17, [R1+0x38d8] ;  /* 0x0038d80001117983 */ /* 0x000f280000300800 */
[----:B------:R-:W-:Y:S01]  /*62460*/  STL.64 [R1+0x1b8], R22 ;  /* 0x0001b81601007387 */ /* 0x000fe20000100a00 */
[----:B------:R-:W-:-:S02]  /*62470*/  IMAD.MOV.U32 R25, RZ, RZ, R9 ;  /* 0x000000ffff197224 */ /* 0x000fc400078e0009 */
[----:B--2---:R-:W-:Y:S01]  /*62480*/  IMAD.MOV.U32 R24, RZ, RZ, R8 ;  /* 0x000000ffff187224 */ /* 0x004fe200078e0008 */
[----:B------:R-:W2:Y:S04]  /*62490*/  LDL.LU R9, [R1+0x38c4] ;  /* 0x0038c40001097983 */ /* 0x000ea80000300800 */
[----:B------:R-:W2:Y:S04]  /*624a0*/  LDL.LU R8, [R1+0x38cc] ;  /* 0x0038cc0001087983 */ /* 0x000ea80000300800 */
[----:B------:R-:W-:Y:S01]  /*624b0*/  STL.64 [R1+0x1c0], R24 ;  /* 0x0001c01801007387 */ /* 0x000fe20000100a00 */
[----:B---3--:R-:W-:-:S03]  /*624c0*/  IMAD.MOV.U32 R29, RZ, RZ, R7 ;  /* 0x000000ffff1d7224 */ /* 0x008fc600078e0007 */
[----:B----4-:R0:W-:Y:S04]  /*624d0*/  STL [R1+0x20d8], R28 ;  /* 0x0020d81c01007387 */ /* 0x0101e80000100800 */
[----:B------:R-:W3:Y:S01]  /*624e0*/  LDL.LU R7, [R1+0x38c8] ;  /* 0x0038c80001077983 */ /* 0x000ee20000300800 */
[----:B0-----:R-:W-:-:S03]  /*624f0*/  MOV R28, R5 ;  /* 0x00000005001c7202 */ /* 0x001fc60000000f00 */
[----:B------:R-:W4:Y:S01]  /*62500*/  LDL.LU R5, [R1+0x38d0] ;  /* 0x0038d00001057983 */ /* 0x000f220000300800 */
[----:B------:R-:W-:Y:S01]  /*62510*/  PRMT R127, RZ, 0x7610, R127 ;  /* 0x00007610ff7f7816 */ /* 0x000fe2000000007f */
[----:B-1----:R-:W-:-:S05]  /*62520*/  IMAD.MOV.U32 R26, RZ, RZ, R16 ;  /* 0x000000ffff1a7224 */ /* 0x002fca00078e0010 */
[----:B------:R-:W4:Y:S01]  /*62530*/  @P5 LDG.E.U16 R127, desc[UR6][R32.64] ;  /* 0x00000006207f5981 */ /* 0x000f22000c1e1500 */
[----:B------:R-:W-:Y:S01]  /*62540*/  ISETP.GT.AND P5, PT, R6, 0xe8, PT ;  /* 0x000000e80600780c */ /* 0x000fe20003fa4270 */
[----:B------:R-:W-:Y:S01]  /*62550*/  IMAD.MOV.U32 R27, RZ, RZ, R20 ;  /* 0x000000ffff1b7224 */ /* 0x000fe200078e0014 */
[----:B------:R-:W-:Y:S02]  /*62560*/  PRMT R116, RZ, 0x7610, R116 ;  /* 0x00007610ff747816 */ /* 0x000fe40000000074 */
[----:B------:R-:W-:Y:S02]  /*62570*/  PRMT R117, RZ, 0x7610, R117 ;  /* 0x00007610ff757816 */ /* 0x000fe40000000075 */
[----:B------:R-:W-:Y:S01]  /*62580*/  PRMT R118, RZ, 0x7610, R118 ;  /* 0x00007610ff767816 */ /* 0x000fe20000000076 */
[----:B------:R2:W-:Y:S04]  /*62590*/  STL.64 [R1+0x1c8], R26 ;  /* 0x0001c81a01007387 */ /* 0x0005e80000100a00 */
[----:B------:R3:W-:Y:S04]  /*625a0*/  STL.64 [R1+0x1d0], R28 ;  /* 0x0001d01c01007387 */ /* 0x0007e80000100a00 */
[----:B------:R-:W4:Y:S04]  /*625b0*/  LDL.LU R20, [R1+0x38dc] ;  /* 0x0038dc0001147983 */ /* 0x000f280000300800 */
[----:B------:R-:W4:Y:S04]  /*625c0*/  LDL.LU R16, [R1+0x38ec] ;  /* 0x0038ec0001107983 */ /* 0x000f280000300800 */
[----:B------:R-:W-:Y:S04]  /*625d0*/  STL [R1+0x20d4], R21 ;  /* 0x0020d41501007387 */ /* 0x000fe80000100800 */
        /* <DEDUP_REMOVED lines=8> */
[----:B------:R-:W4:Y:S04]  /*62660*/  LDL.LU R11, [R1+0x38f0] ;  /* 0x0038f000010b7983 */ /* 0x000f280000300800 */
[----:B------:R0:W-:Y:S04]  /*62670*/  STL.64 [R1+0x2d8], R22 ;  /* 0x0002d81601007387 */ /* 0x0001e80000100a00 */
[----:B------:R-:W4:Y:S04]  /*62680*/  LDL.LU R18, [R1+0x38e4] ;  /* 0x0038e40001127983 */ /* 0x000f280000300800 */
[----:B------:R1:W-:Y:S04]  /*62690*/  STL.64 [R1+0x2d0], R24 ;  /* 0x0002d01801007387 */ /* 0x0003e80000100a00 */
[----:B------:R-:W4:Y:S01]  /*626a0*/  LDL.LU R17, [R1+0x38f4] ;  /* 0x0038f40001117983 */ /* 0x000f220000300800 */
[----:B------:R-:W-:-:S06]  /*626b0*/  PRMT R119, RZ, 0x7610, R119 ;  /* 0x00007610ff777816 */ /* 0x000fcc0000000077 */
[----:B------:R3:W4:Y:S01]  /*626c0*/  @P5 LDG.E.U16 R119, desc[UR6][R28.64] ;  /* 0x000000061c775981 */ /* 0x000722000c1e1500 */
[----:B--2---:R-:W-:Y:S02]  /*626d0*/  IMAD.MOV.U32 R27, RZ, RZ, R9 ;  /* 0x000000ffff1b7224 */ /* 0x004fe400078e0009 */
[----:B------:R-:W-:-:S05]  /*626e0*/  IMAD.MOV.U32 R26, RZ, RZ, R8 ;  /* 0x000000ffff1a7224 */ /* 0x000fca00078e0008 */
[----:B------:R2:W-:Y:S04]  /*626f0*/  STL.64 [R1+0x1a8], R26 ;  /* 0x0001a81a01007387 */ /* 0x0005e80000100a00 */
[----:B------:R-:W4:Y:S04]  /*62700*/  LDL.LU R9, [R1+0x38e8] ;  /* 0x0038e80001097983 */ /* 0x000f280000300800 */
[----:B------:R-:W4:Y:S01]  /*62710*/  LDL.LU R8, [R1+0x38f8] ;  /* 0x0038f80001087983 */ /* 0x000f220000300800 */
[----:B---3--:R-:W-:-:S03]  /*62720*/  IMAD.MOV.U32 R29, RZ, RZ, R7 ;  /* 0x000000ffff1d7224 */ /* 0x008fc600078e0007 */
[----:B------:R-:W3:Y:S01]  /*62730*/  LDL.LU R7, [R1+0x38fc] ;  /* 0x0038fc0001077983 */ /* 0x000ee20000300800 */
[----:B----4-:R-:W-:-:S05]  /*62740*/  IMAD.MOV.U32 R28, RZ, RZ, R5 ;  /* 0x000000ffff1c7224 */ /* 0x010fca00078e0005 */
[----:B------:R4:W-:Y:S04]  /*62750*/  STL.64 [R1+0x1b0], R28 ;  /* 0x0001b01c01007387 */ /* 0x0009e80000100a00 */
[----:B------:R-:W3:Y:S01]  /*62760*/  LDL.LU R5, [R1+0x3918] ;  /* 0x0039180001057983 */ /* 0x000ee20000300800 */
[----:B------:R-:W-:Y:S02]  /*62770*/  ISETP.GT.AND P2, PT, R6, 0xe9, PT ;  /* 0x000000e90600780c */ /* 0x000fe40003f44270 */
[----:B------:R-:W-:Y:S02]  /*62780*/  PRMT R112, RZ, 0x7610, R112 ;  /* 0x00007610ff707816 */ /* 0x000fe40000000070 */
[----:B------:R-:W-:Y:S02]  /*62790*/  PRMT R113, RZ, 0x7610, R113 ;  /* 0x00007610ff717816 */ /* 0x000fe40000000071 */
[----:B------:R-:W-:-:S02]  /*627a0*/  PRMT R115, RZ, 0x7610, R115 ;  /* 0x00007610ff737816 */ /* 0x000fc40000000073 */
[----:B------:R-:W-:-:S05]  /*627b0*/  PRMT R114, RZ, 0x7610, R114 ;  /* 0x00007610ff727816 */ /* 0x000fca0000000072 */
[----:B------:R0:W3:Y:S04]  /*627c0*/  @P2 LDG.E.U16 R112, desc[UR6][R22.64] ;  /* 0x0000000616702981 */ /* 0x0000e8000c1e1500 */
[----:B------:R1:W3:Y:S01]  /*627d0*/  @P2 LDG.E.U16 R113, desc[UR6][R24.64] ;  /* 0x0000000618712981 */ /* 0x0002e2000c1e1500 */
[----:B------:R-:W-:-:S03]  /*627e0*/  ISETP.GT.AND P4, PT, R6, 0xea, PT ;  /* 0x000000ea0600780c */ /* 0x000fc60003f84270 */
[----:B------:R-:W3:Y:S04]  /*627f0*/  @P2 LDG.E.U16 R115, desc[UR6][R28.64] ;  /* 0x000000061c732981 */ /* 0x000ee8000c1e1500 */
[----:B------:R2:W3:Y:S01]  /*62800*/  @P2 LDG.E.U16 R114, desc[UR6][R26.64] ;  /* 0x000000061a722981 */ /* 0x0004e2000c1e1500 */
[----:B0-----:R-:W-:Y:S02]  /*62810*/  IMAD.MOV.U32 R22, RZ, RZ, R16 ;  /* 0x000000ffff167224 */ /* 0x001fe400078e0010 */
[----:B------:R-:W-:Y:S02]  /*62820*/  IMAD.MOV.U32 R23, RZ, RZ, R20 ;  /* 0x000000ffff177224 */ /* 0x000fe400078e0014 */
[----:B------:R-:W3:Y:S04]  /*62830*/  LDL.LU R20, [R1+0x3900] ;  /* 0x0039000001147983 */ /* 0x000ee80000300800 */
[----:B------:R-:W3:Y:S01]  /*62840*/  LDL.LU R16, [R1+0x390c] ;  /* 0x00390c0001107983 */ /* 0x000ee20000300800 */
[----:B-1----:R-:W-:-:S03]  /*62850*/  IMAD.MOV.U32 R25, RZ, RZ, R15 ;  /* 0x000000ffff197224 */ /* 0x002fc600078e000f */
[----:B------:R3:W-:Y:S01]  /*62860*/  STL.64 [R1+0x188], R22 ;  /* 0x0001881601007387 */ /* 0x0007e20000100a00 */
[----:B------:R-:W-:-:S03]  /*62870*/  IMAD.MOV.U32 R24, RZ, RZ, R11 ;  /* 0x000000ffff187224 */ /* 0x000fc600078e000b */
[----:B------:R-:W3:Y:S04]  /*62880*/  LDL.LU R15, [R1+0x3904] ;  /* 0x00390400010f7983 */ /* 0x000ee80000300800 */
[----:B------:R-:W3:Y:S01]  /*62890*/  LDL.LU R11, [R1+0x3910] ;  /* 0x00391000010b7983 */ /* 0x000ee20000300800 */
[----:B--2---:R-:W-:Y:S02]  /*628a0*/  IMAD.MOV.U32 R26, RZ, RZ, R17 ;  /* 0x000000ffff1a7224 */ /* 0x004fe400078e0011 */
[----:B------:R-:W-:Y:S01]  /*628b0*/  IMAD.MOV.U32 R27, RZ, RZ, R18 ;  /* 0x000000ffff1b7224 */ /* 0x000fe200078e0012 */
[----:B------:R0:W-:Y:S01]  /*628c0*/  STL.64 [R1+0x190], R24 ;  /* 0x0001901801007387 */ /* 0x0001e20000100a00 */
[----:B------:R-:W-:-:S06]  /*628d0*/  PRMT R108, RZ, 0x7610, R108 ;  /* 0x00007610ff6c7816 */ /* 0x000fcc000000006c */
[----:B------:R3:W2:Y:S01]  /*628e0*/  @P4 LDG.E.U16 R108, desc[UR6][R22.64] ;  /* 0x00000006166c4981 */ /* 0x0006a2000c1e1500 */
[----:B----4-:R-:W-:Y:S02]  /*628f0*/  IMAD.MOV.U32 R29, RZ, RZ, R9 ;  /* 0x000000ffff1d7224 */ /* 0x010fe400078e0009 */
[----:B------:R-:W-:Y:S01]  /*62900*/  IMAD.MOV.U32 R28, RZ, RZ, R8 ;  /* 0x000000ffff1c7224 */ /* 0x000fe200078e0008 */
[----:B------:R-:W4:Y:S04]  /*62910*/  LDL.LU R9, [R1+0x3908] ;  /* 0x0039080001097983 */ /* 0x000f280000300800 */
[----:B------:R-:W2:Y:S04]  /*62920*/  LDL.LU R8, [R1+0x3914] ;  /* 0x0039140001087983 */ /* 0x000ea80000300800 */
[----:B------:R1:W-:Y:S04]  /*62930*/  STL.64 [R1+0x198], R26 ;  /* 0x0001981a01007387 */ /* 0x0003e80000100a00 */
[----:B------:R4:W-:Y:S04]  /*62940*/  STL.64 [R1+0x1a0], R28 ;  /* 0x0001a01c01007387 */ /* 0x0009e80000100a00 */
[----:B------:R-:W2:Y:S04]  /*62950*/  LDL.LU R18, [R1+0x391c] ;  /* 0x00391c0001127983 */ /* 0x000ea80000300800 */
[----:B------:R-:W2:Y:S01]  /*62960*/  LDL.LU R17, [R1+0x3934] ;  /* 0x0039340001117983 */ /* 0x000ea20000300800 */
[----:B---3--:R-:W-:-:S03]  /*62970*/  IMAD.MOV.U32 R23, RZ, RZ, R7 ;  /* 0x000000ffff177224 */ /* 0x008fc600078e0007 */
[----:B------:R-:W3:Y:S01]  /*62980*/  LDL.LU R7, [R1+0x3920] ;  /* 0x0039200001077983 */ /* 0x000ee20000300800 */
[----:B------:R-:W-:-:S03]  /*62990*/  IMAD.MOV.U32 R22, RZ, RZ, R5 ;  /* 0x000000ffff167224 */ /* 0x000fc600078e0005 */
[----:B------:R-:W3:Y:S01]  /*629a0*/  LDL.LU R5, [R1+0x3938] ;  /* 0x0039380001057983 */ /* 0x000ee20000300800 */
[----:B------:R-:W-:Y:S02]  /*629b0*/  PRMT R109, RZ, 0x7610, R109 ;  /* 0x00007610ff6d7816 */ /* 0x000fe4000000006d */
[----:B------:R-:W-:Y:S02]  /*629c0*/  PRMT R110, RZ, 0x7610, R110 ;  /* 0x00007610ff6e7816 */ /* 0x000fe4000000006e */
[----:B------:R-:W-:Y:S02]  /*629d0*/  PRMT R111, RZ, 0x7610, R111 ;  /* 0x00007610ff6f7816 */ /* 0x000fe4000000006f */
[----:B------:R-:W-:Y:S01]  /*629e0*/  ISETP.GT.AND P5, PT, R6, 0xeb, PT ;  /* 0x000000eb0600780c */ /* 0x000fe20003fa4270 */
[----:B------:R0:W3:Y:S04]  /*629f0*/  @P4 LDG.E.U16 R109, desc[UR6][R24.64] ;  /* 0x00000006186d4981 */ /* 0x0000e8000c1e1500 */
[----:B------:R1:W3:Y:S04]  /*62a00*/  @P4 LDG.E.U16 R110, desc[UR6][R26.64] ;  /* 0x000000061a6e4981 */ /* 0x0002e8000c1e1500 */
[----:B------:R0:W-:Y:S04]  /*62a10*/  STL.64 [R1+0x2f0], R22 ;  /* 0x0002f01601007387 */ /* 0x0001e80000100a00 */
[----:B------:R4:W3:Y:S01]  /*62a20*/  @P4 LDG.E.U16 R111, desc[UR6][R28.64] ;  /* 0x000000061c6f4981 */ /* 0x0008e2000c1e1500 */
[----:B------:R-:W-:-:S02]  /*62a30*/  PRMT R104, RZ, 0x7610, R104 ;  /* 0x00007610ff687816 */ /* 0x000fc40000000068 */
[----:B------:R-:W-:-:S04]  /*62a40*/  PRMT R105, RZ, 0x7610, R105 ;  /* 0x00007610ff697816 */ /* 0x000fc80000000069 */
[----:B------:R1:W3:Y:S01]  /*62a50*/  @P5 LDG.E.U16 R104, desc[UR6][R22.64] ;  /* 0x0000000616685981 */ /* 0x0002e2000c1e1500 */
[----:B0-----:R-:W-:Y:S02]  /*62a60*/  IMAD.MOV.U32 R25, RZ, RZ, R20 ;  /* 0x000000ffff197224 */ /* 0x001fe400078e0014 */
[----:B------:R-:W-:Y:S02]  /*62a70*/  IMAD.MOV.U32 R24, RZ, RZ, R16 ;  /* 0x000000ffff187224 */ /* 0x000fe400078e0010 */
[----:B------:R-:W3:Y:S01]  /*62a80*/  LDL.LU R16, [R1+0x3924] ;  /* 0x0039240001107983 */ /* 0x000ee20000300800 */
[----:B-1----:R-:W-:Y:S02]  /*62a90*/  IMAD.MOV.U32 R27, RZ, RZ, R15 ;  /* 0x000000ffff1b7224 */ /* 0x002fe400078e000f */
[----:B------:R-:W-:Y:S01]  /*62aa0*/  IMAD.MOV.U32 R26, RZ, RZ, R11 ;  /* 0x000000ffff1a7224 */ /* 0x000fe200078e000b */
[----:B------:R3:W-:Y:S04]  /*62ab0*/  STL.64 [R1+0x2e8], R24 ;  /* 0x0002e81801007387 */ /* 0x0007e80000100a00 */
[----:B------:R-:W3:Y:S04]  /*62ac0*/  LDL.LU R15, [R1+0x392c] ;  /* 0x00392c00010f7983 */ /* 0x000ee80000300800 */
[----:B------:R3:W3:Y:S04]  /*62ad0*/  @P5 LDG.E.U16 R105, desc[UR6][R24.64] ;  /* 0x0000000618695981 */ /* 0x0006e8000c1e1500 */
[----:B------:R0:W-:Y:S04]  /*62ae0*/  STL.64 [R1+0x178], R26 ;  /* 0x0001781a01007387 */ /* 0x0001e80000100a00 */
[----:B------:R-:W3:Y:S01]  /*62af0*/  LDL.LU R11, [R1+0x3928] ;  /* 0x00392800010b7983 */ /* 0x000ee20000300800 */
[----:B----4-:R-:W-:-:S03]  /*62b00*/  IMAD.MOV.U32 R29, RZ, RZ, R9 ;  /* 0x000000ffff1d7224 */ /* 0x010fc600078e0009 */
[----:B------:R-:W4:Y:S01]  /*62b10*/  LDL.LU R9, [R1+0x3930] ;  /* 0x0039300001097983 */ /* 0x000f220000300800 */
[----:B--2---:R-:W-:-:S03]  /*62b20*/  IMAD.MOV.U32 R28, RZ, RZ, R8 ;  /* 0x000000ffff1c7224 */ /* 0x004fc600078e0008 */
[----:B------:R-:W2:Y:S01]  /*62b30*/  LDL.LU R20, [R1+0x393c] ;  /* 0x00393c0001147983 */ /* 0x000ea20000300800 */
[----:B------:R-:W-:Y:S02]  /*62b40*/  IMAD.MOV.U32 R22, RZ, RZ, R17 ;  /* 0x000000ffff167224 */ /* 0x000fe400078e0011 */
[----:B------:R-:W-:Y:S01]  /*62b50*/  IMAD.MOV.U32 R23, RZ, RZ, R18 ;  /* 0x000000ffff177224 */ /* 0x000fe200078e0012 */
[----:B------:R1:W-:Y:S04]  /*62b60*/  STL.64 [R1+0x180], R28 ;  /* 0x0001801c01007387 */ /* 0x0003e80000100a00 */
[----:B------:R-:W2:Y:S04]  /*62b70*/  LDL.LU R8, [R1+0x394c] ;  /* 0x00394c0001087983 */ /* 0x000ea80000300800 */
[----:B------:R-:W2:Y:S04]  /*62b80*/  LDL.LU R18, [R1+0x3940] ;  /* 0x0039400001127983 */ /* 0x000ea80000300800 */
[----:B------:R-:W2:Y:S01]  /*62b90*/  LDL.LU R17, [R1+0x3950] ;  /* 0x0039500001117983 */ /* 0x000ea20000300800 */
[----:B---3--:R-:W-:-:S03]  /*62ba0*/  IMAD.MOV.U32 R25, RZ, RZ, R7 ;  /* 0x000000ffff197224 */ /* 0x008fc600078e0007 */
[----:B------:R3:W-:Y:S04]  /*62bb0*/  STL.64 [R1+0x158], R22 ;  /* 0x0001581601007387 */ /* 0x0007e80000100a00 */
[----:B------:R-:W2:Y:S01]  /*62bc0*/  LDL.LU R7, [R1+0x3944] ;  /* 0x0039440001077983 */ /* 0x000ea20000300800 */
[----:B------:R-:W-:-:S03]  /*62bd0*/  MOV R24, R5 ;  /* 0x0000000500187202 */ /* 0x000fc60000000f00 */
[----:B------:R-:W2:Y:S01]  /*62be0*/  LDL.LU R5, [R1+0x3954] ;  /* 0x0039540001057983 */ /* 0x000ea20000300800 */
[----:B------:R-:W-:Y:S02]  /*62bf0*/  PRMT R106, RZ, 0x7610, R106 ;  /* 0x00007610ff6a7816 */ /* 0x000fe4000000006a */
[----:B------:R-:W-:Y:S02]  /*62c00*/  PRMT R107, RZ, 0x7610, R107 ;  /* 0x00007610ff6b7816 */ /* 0x000fe4000000006b */
[----:B------:R-:W-:Y:S01]  /*62c10*/  ISETP.GT.AND P2, PT, R6, 0xec, PT ;  /* 0x000000ec0600780c */ /* 0x000fe20003f44270 */
[----:B------:R0:W-:Y:S04]  /*62c20*/  STL.64 [R1+0x160], R24 ;  /* 0x0001601801007387 */ /* 0x0001e80000100a00 */
[----:B------:R0:W2:Y:S04]  /*62c30*/  @P5 LDG.E.U16 R106, desc[UR6][R26.64] ;  /* 0x000000061a6a5981 */ /* 0x0000a8000c1e1500 */
[----:B------:R1:W2:Y:S01]  /*62c40*/  @P5 LDG.E.U16 R107, desc[UR6][R28.64] ;  /* 0x000000061c6b5981 */ /* 0x0002a2000c1e1500 */
[----:B------:R-:W-:-:S02]  /*62c50*/  PRMT R100, RZ, 0x7610, R100 ;  /* 0x00007610ff647816 */ /* 0x000fc40000000064 */
[----:B------:R-:W-:Y:S02]  /*62c60*/  PRMT R101, RZ, 0x7610, R101 ;  /* 0x00007610ff657816 */ /* 0x000fe40000000065 */
[----:B------:R-:W-:Y:S02]  /*62c70*/  PRMT R102, RZ, 0x7610, R102 ;  /* 0x00007610ff667816 */ /* 0x000fe40000000066 */
[----:B------:R-:W2:Y:S04]  /*62c80*/  @P2 LDG.E.U16 R100, desc[UR6][R22.64] ;  /* 0x0000000616642981 */ /* 0x000ea8000c1e1500 */
[----:B------:R1:W2:Y:S01]  /*62c90*/  @P2 LDG.E.U16 R101, desc[UR6][R24.64] ;  /* 0x0000000618652981 */ /* 0x0002a2000c1e1500 */
[----:B0-----:R-:W-:-:S03]  /*62ca0*/  IMAD.MOV.U32 R27, RZ, RZ, R16 ;  /* 0x000000ffff1b7224 */ /* 0x001fc600078e0010 */
[----:B------:R-:W2:Y:S01]  /*62cb0*/  LDL.LU R16, [R1+0x3948] ;  /* 0x0039480001107983 */ /* 0x000ea20000300800 */
[----:B------:R-:W-:-:S03]  /*62cc0*/  IMAD.MOV.U32 R26, RZ, RZ, R15 ;  /* 0x000000ffff1a7224 */ /* 0x000fc600078e000f */
[----:B------:R-:W2:Y:S01]  /*62cd0*/  LDL.LU R15, [R1+0x3958] ;  /* 0x00395800010f7983 */ /* 0x000ea20000300800 */
[----:B-1----:R-:W-:-:S03]  /*62ce0*/  IMAD.MOV.U32 R29, RZ, RZ, R11 ;  /* 0x000000ffff1d7224 */ /* 0x002fc600078e000b */
[----:B------:R0:W-:Y:S04]  /*62cf0*/  STL.64 [R1+0x168], R26 ;  /* 0x0001681a01007387 */ /* 0x0001e80000100a00 */
[----:B------:R0:W2:Y:S01]  /*62d00*/  @P2 LDG.E.U16 R102, desc[UR6][R26.64] ;  /* 0x000000061a662981 */ /* 0x0000a2000c1e1500 */
[----:B----4-:R-:W-:Y:S02]  /*62d10*/  IMAD.MOV.U32 R28, RZ, RZ, R9 ;  /* 0x000000ffff1c7224 */ /* 0x010fe400078e0009 */
[----:B--2---:R-:W-:-:S03]  /*62d20*/  IMAD.MOV.U32 R21, RZ, RZ, R20 ;  /* 0x000000ffff157224 */ /* 0x004fc600078e0014 */
[----:B------:R1:W-:Y:S04]  /*62d30*/  STL.64 [R1+0x170], R28 ;  /* 0x0001701c01007387 */ /* 0x0003e80000100a00 */
[----:B------:R-:W2:Y:S04]  /*62d40*/  LDL.LU R11, [R1+0x395c] ;  /* 0x00395c00010b7983 */ /* 0x000ea80000300800 */
[----:B------:R-:W4:Y:S01]  /*62d50*/  LDL.LU R9, [R1+0x3978] ;  /* 0x0039780001097983 */ /* 0x000f220000300800 */
[----:B------:R-:W-:-:S03]  /*62d60*/  IMAD.MOV.U32 R20, RZ, RZ, R8 ;  /* 0x000000ffff147224 */ /* 0x000fc600078e0008 */
[----:B---3--:R-:W3:Y:S04]  /*62d70*/  LDL.LU R22, [R1+0x3960] ;  /* 0x0039600001167983 */ /* 0x008ee80000300800 */
[----:B------:R-:W3:Y:S01]  /*62d80*/  LDL.LU R8, [R1+0x396c] ;  /* 0x00396c0001087983 */ /* 0x000ee20000300800 */
[----:B------:R-:W-:Y:S02]  /*62d90*/  IMAD.MOV.U32 R24, RZ, RZ, R17 ;  /* 0x000000ffff187224 */ /* 0x000fe400078e0011 */
[----:B------:R-:W-:Y:S01]  /*62da0*/  IMAD.MOV.U32 R25, RZ, RZ, R18 ;  /* 0x000000ffff197224 */ /* 0x000fe200078e0012 */
[----:B------:R2:W-:Y:S01]  /*62db0*/  STL.64 [R1+0x308], R20 ;  /* 0x0003081401007387 */ /* 0x0005e20000100a00 */
[----:B0-----:R-:W-:-:S03]  /*62dc0*/  IMAD.MOV.U32 R27, RZ, RZ, R7 ;  /* 0x000000ffff1b7224 */ /* 0x001fc600078e0007 */
[----:B------:R-:W3:Y:S04]  /*62dd0*/  LDL.LU R7, [R1+0x3964] ;  /* 0x0039640001077983 */ /* 0x000ee80000300800 */
[----:B------:R3:W-:Y:S01]  /*62de0*/  STL.64 [R1+0x300], R24 ;  /* 0x0003001801007387 */ /* 0x0007e20000100a00 */
[----:B------:R-:W-:-:S03]  /*62df0*/  IMAD.MOV.U32 R26, RZ, RZ, R5 ;  /* 0x000000ffff1a7224 */ /* 0x000fc600078e0005 */
[----:B------:R-:W3:Y:S01]  /*62e00*/  LDL.LU R5, [R1+0x3970] ;  /* 0x0039700001057983 */ /* 0x000ee20000300800 */
[----:B------:R-:W-:Y:S02]  /*62e10*/  ISETP.GT.AND P4, PT, R6, 0xed, PT ;  /* 0x000000ed0600780c */ /* 0x000fe40003f84270 */
[----:B------:R-:W-:Y:S02]  /*62e20*/  PRMT R103, RZ, 0x7610, R103 ;  /* 0x00007610ff677816 */ /* 0x000fe40000000067 */
[----:B------:R-:W-:Y:S02]  /*62e30*/  PRMT R96, RZ, 0x7610, R96 ;  /* 0x00007610ff607816 */ /* 0x000fe40000000060 */
[----:B------:R-:W-:Y:S01]  /*62e40*/  PRMT R97, RZ, 0x7610, R97 ;  /* 0x00007610ff617816 */ /* 0x000fe20000000061 */
[----:B------:R0:W-:Y:S04]  /*62e50*/  STL.64 [R1+0x148], R26 ;  /* 0x0001481a01007387 */ /* 0x0001e80000100a00 */
[----:B------:R1:W3:Y:S04]  /*62e60*/  @P2 LDG.E.U16 R103, desc[UR6][R28.64] ;  /* 0x000000061c672981 */ /* 0x0002e8000c1e1500 */
[----:B------:R-:W3:Y:S04]  /*62e70*/  LDL.LU R18, [R1+0x3968] ;  /* 0x0039680001127983 */ /* 0x000ee80000300800 */
[----:B------:R-:W3:Y:S01]  /*62e80*/  LDL.LU R17, [R1+0x3974] ;  /* 0x0039740001117983 */ /* 0x000ee20000300800 */
[----:B------:R-:W-:-:S03]  /*62e90*/  PRMT R98, RZ, 0x7610, R98 ;  /* 0x00007610ff627816 */ /* 0x000fc60000000062 */
[----:B------:R2:W3:Y:S04]  /*62ea0*/  @P4 LDG.E.U16 R96, desc[UR6][R20.64] ;  /* 0x0000000614604981 */ /* 0x0004e8000c1e1500 */
[----:B------:R3:W3:Y:S04]  /*62eb0*/  @P4 LDG.E.U16 R97, desc[UR6][R24.64] ;  /* 0x0000000618614981 */ /* 0x0006e8000c1e1500 */
[----:B------:R0:W3:Y:S01]  /*62ec0*/  @P4 LDG.E.U16 R98, desc[UR6][R26.64] ;  /* 0x000000061a624981 */ /* 0x0000e2000c1e1500 */
[----:B-1----:R-:W-:-:S03]  /*62ed0*/  IMAD.MOV.U32 R29, RZ, RZ, R16 ;  /* 0x000000ffff1d7224 */ /* 0x002fc600078e0010 */
[----:B------:R-:W3:Y:S01]  /*62ee0*/  LDL.LU R16, [R1+0x397c] ;  /* 0x00397c0001107983 */ /* 0x000ee20000300800 */
[----:B------:R-:W-:-:S05]  /*62ef0*/  IMAD.MOV.U32 R28, RZ, RZ, R15 ;  /* 0x000000ffff1c7224 */ /* 0x000fca00078e000f */
[----:B------:R-:W-:Y:S04]  /*62f00*/  STL.64 [R1+0x150], R28 ;  /* 0x0001501c01007387 */ /* 0x000fe80000100a00 */
[----:B------:R-:W3:Y:S01]  /*62f10*/  LDL.LU R15, [R1+0x3994] ;  /* 0x00399400010f7983 */ /* 0x000ee20000300800 */
[----:B--2---:R-:W-:Y:S02]  /*62f20*/  IMAD.MOV.U32 R21, RZ, RZ, R11 ;  /* 0x000000ffff157224 */ /* 0x004fe400078e000b */
[----:B----4-:R-:W-:Y:S01]  /*62f30*/  IMAD.MOV.U32 R20, RZ, RZ, R9 ;  /* 0x000000ffff147224 */ /* 0x010fe200078e0009 */
[----:B------:R-:W2:Y:S01]  /*62f40*/  LDL.LU R11, [R1+0x3980] ;  /* 0x00398000010b7983 */ /* 0x000ea20000300800 */
[----:B---3--:R-:W-:Y:S02]  /*62f50*/  IMAD.MOV.U32 R25, RZ, RZ, R22 ;  /* 0x000000ffff197224 */ /* 0x008fe400078e0016 */
[----:B------:R-:W-:Y:S01]  /*62f60*/  IMAD.MOV.U32 R24, RZ, RZ, R8 ;  /* 0x000000ffff187224 */ /* 0x000fe200078e0008 */
[----:B------:R-:W3:Y:S04]  /*62f70*/  LDL.LU R9, [R1+0x3998] ;  /* 0x0039980001097983 */ /* 0x000ee80000300800 */
[----:B------:R-:W-:Y:S04]  /*62f80*/  STL.64 [R1+0x128], R20 ;  /* 0x0001281401007387 */ /* 0x000fe80000100a00 */
[----:B------:R-:W4:Y:S04]  /*62f90*/  LDL.LU R22, [R1+0x3984] ;  /* 0x0039840001167983 */ /* 0x000f280000300800 */
[----:B------:R-:W2:Y:S04]  /*62fa0*/  LDL.LU R8, [R1+0x398c] ;  /* 0x00398c0001087983 */ /* 0x000ea80000300800 */
[----:B------:R1:W-:Y:S01]  /*62fb0*/  STL.64 [R1+0x130], R24 ;  /* 0x0001301801007387 */ /* 0x0003e20000100a00 */
[----:B0-----:R-:W-:-:S03]  /*62fc0*/  IMAD.MOV.U32 R27, RZ, RZ, R7 ;  /* 0x000000ffff1b7224 */ /* 0x001fc600078e0007 */
[----:B------:R-:W1:Y:S01]  /*62fd0*/  LDL.LU R7, [R1+0x3988] ;  /* 0x0039880001077983 */ /* 0x000e620000300800 */
[----:B------:R-:W-:-:S03]  /*62fe0*/  IMAD.MOV.U32 R26, RZ, RZ, R5 ;  /* 0x000000ffff1a7224 */ /* 0x000fc600078e0005 */
[----:B------:R-:W2:Y:S01]  /*62ff0*/  LDL.LU R5, [R1+0x3990] ;  /* 0x0039900001057983 */ /* 0x000ea20000300800 */
[C---:B------:R-:W-:Y:S02]  /*63000*/  ISETP.GT.AND P5, PT, R6.reuse, 0xee, PT ;  /* 0x000000ee0600780c */ /* 0x040fe40003fa4270 */
[----:B------:R-:W-:Y:S02]  /*63010*/  ISETP.GT.AND P2, PT, R6, 0xef, PT ;  /* 0x000000ef0600780c */ /* 0x000fe40003f44270 */
[----:B------:R-:W-:Y:S02]  /*63020*/  PRMT R93, RZ, 0x7610, R93 ;  /* 0x00007610ff5d7816 */ /* 0x000fe4000000005d */
[----:B------:R-:W-:-:S07]  /*63030*/  PRMT R4, RZ, 0x7610, R4 ;  /* 0x00007610ff047816 */ /* 0x000fce0000000004 */
[----:B------:R1:W4:Y:S01]  /*63040*/  @P5 LDG.E.U16 R93, desc[UR6][R24.64] ;  /* 0x00000006185d5981 */ /* 0x000322000c1e1500 */
[----:B------:R-:W-:Y:S02]  /*63050*/  PRMT R99, RZ, 0x7610, R99 ;  /* 0x00007610ff637816 */ /* 0x000fe40000000063 */
[----:B------:R-:W-:Y:S02]  /*63060*/  PRMT R92, RZ, 0x7610, R92 ;  /* 0x00007610ff5c7816 */ /* 0x000fe4000000005c */
[----:B------:R-:W-:Y:S02]  /*63070*/  PRMT R14, RZ, 0x7610, R14 ;  /* 0x00007610ff0e7816 */ /* 0x000fe4000000000e */
[----:B------:R-:W-:Y:S01]  /*63080*/  PRMT R13, RZ, 0x7610, R13 ;  /* 0x00007610ff0d7816 */ /* 0x000fe2000000000d */
[----:B------:R0:W4:Y:S04]  /*63090*/  @P4 LDG.E.U16 R99, desc[UR6][R28.64] ;  /* 0x000000061c634981 */ /* 0x000128000c1e1500 */
[----:B------:R3:W4:Y:S01]  /*630a0*/  @P5 LDG.E.U16 R92, desc[UR6][R20.64] ;  /* 0x00000006145c5981 */ /* 0x000722000c1e1500 */
[----:B-1----:R-:W-:Y:S01]  /*630b0*/  IMAD.MOV.U32 R25, RZ, RZ, R7 ;  /* 0x000000ffff197224 */ /* 0x002fe200078e0007 */
[----:B--2---:R-:W-:-:S05]  /*630c0*/  MOV R24, R5 ;  /* 0x0000000500187202 */ /* 0x004fca0000000f00 */
[----:B------:R-:W2:Y:S01]  /*630d0*/  @P2 LDG.E.U16 R4, desc[UR6][R24.64] ;  /* 0x0000000618042981 */ /* 0x000ea2000c1e1500 */
[----:B0-----:R-:W-:Y:S02]  /*630e0*/  IMAD.MOV.U32 R28, RZ, RZ, R17 ;  /* 0x000000ffff1c7224 */ /* 0x001fe400078e0011 */
[----:B---3--:R-:W-:Y:S02]  /*630f0*/  IMAD.MOV.U32 R20, RZ, RZ, R9 ;  /* 0x000000ffff147224 */ /* 0x008fe400078e0009 */
[----:B------:R-:W-:Y:S02]  /*63100*/  IMAD.MOV.U32 R21, RZ, RZ, R11 ;  /* 0x000000ffff157224 */ /* 0x000fe400078e000b */
[----:B------:R-:W-:Y:S02]  /*63110*/  IMAD.MOV.U32 R17, RZ, RZ, R16 ;  /* 0x000000ffff117224 */ /* 0x000fe400078e0010 */
[----:B------:R-:W-:Y:S02]  /*63120*/  IMAD.MOV.U32 R16, RZ, RZ, R15 ;  /* 0x000000ffff107224 */ /* 0x000fe400078e000f */
[----:B------:R-:W-:Y:S01]  /*63130*/  IMAD.MOV.U32 R29, RZ, RZ, R18 ;  /* 0x000000ffff1d7224 */ /* 0x000fe200078e0012 */
[----:B------:R-:W3:Y:S04]  /*63140*/  @P2 LDG.E.U16 R14, desc[UR6][R20.64] ;  /* 0x00000006140e2981 */ /* 0x000ee8000c1e1500 */
[----:B------:R-:W-:Y:S04]  /*63150*/  STL.64 [R1+0x138], R26 ;  /* 0x0001381a01007387 */ /* 0x000fe80000100a00 */
[----:B------:R-:W3:Y:S04]  /*63160*/  @P2 LDG.E.U16 R13, desc[UR6][R16.64] ;  /* 0x00000006100d2981 */ /* 0x000ee8000c1e1500 */
[----:B------:R-:W-:Y:S04]  /*63170*/  STL.64 [R1+0x140], R28 ;  /* 0x0001401c01007387 */ /* 0x000fe80000100a00 */
[----:B------:R-:W3:Y:S04]  /*63180*/  LDL.LU R18, [R1+0x39a0] ;  /* 0x0039a00001127983 */ /* 0x000ee80000300800 */
[----:B------:R-:W3:Y:S04]  /*63190*/  LDL.LU R15, [R1+0x39b0] ;  /* 0x0039b000010f7983 */ /* 0x000ee80000300800 */
[----:B------:R-:W-:Y:S04]  /*631a0*/  STL.64 [R1+0x328], R16 ;  /* 0x0003281001007387 */ /* 0x000fe80000100a00 */
[----:B------:R-:W3:Y:S04]  /*631b0*/  LDL.LU R11, [R1+0x39a4] ;  /* 0x0039a400010b7983 */ /* 0x000ee80000300800 */
[----:B------:R-:W3:Y:S01]  /*631c0*/  LDL.LU R9, [R1+0x39b4] ;  /* 0x0039b40001097983 */ /* 0x000ee20000300800 */
[----:B----4-:R-:W-:-:S02]  /*631d0*/  IMAD.MOV.U32 R23, RZ, RZ, R22 ;  /* 0x000000ffff177224 */ /* 0x010fc400078e0016 */
[----:B------:R-:W-:Y:S01]  /*631e0*/  IMAD.MOV.U32 R22, RZ, RZ, R8 ;  /* 0x000000ffff167224 */ /* 0x000fe200078e0008 */
[----:B------:R-:W-:Y:S04]  /*631f0*/  STL.64 [R1+0x320], R20 ;  /* 0x0003201401007387 */ /* 0x000fe80000100a00 */
[----:B------:R-:W4:Y:S04]  /*63200*/  LDL.LU R8, [R1+0x39a8] ;  /* 0x0039a80001087983 */ /* 0x000f280000300800 */
[----:B------:R-:W4:Y:S04]  /*63210*/  LDL.LU R7, [R1+0x39b8] ;  /* 0x0039b80001077983 */ /* 0x000f280000300800 */
[----:B------:R-:W-:Y:S04]  /*63220*/  STL.64 [R1+0x118], R22 ;  /* 0x0001181601007387 */ /* 0x000fe80000100a00 */
[----:B------:R-:W-:Y:S04]  /*63230*/  STL.64 [R1+0x120], R24 ;  /* 0x0001201801007387 */ /* 0x000fe80000100a00 */
[----:B------:R-:W4:Y:S04]  /*63240*/  LDL.LU R5, [R1+0x39ac] ;  /* 0x0039ac0001057983 */ /* 0x000f280000300800 */
[----:B--2---:R0:W-:Y:S04]  /*63250*/  STL [R1+0x20c8], R4 ;  /* 0x0020c80401007387 */ /* 0x0041e80000100800 */
[----:B0-----:R-:W2:Y:S01]  /*63260*/  LDL.LU R4, [R1+0x39bc] ;  /* 0x0039bc0001047983 */ /* 0x001ea20000300800 */
[----:B------:R-:W-:-:S03]  /*63270*/  PRMT R19, RZ, 0x7610, R19 ;  /* 0x00007610ff137816 */ /* 0x000fc60000000013 */
[----:B------:R-:W2:Y:S04]  /*63280*/  LDL.LU R17, [R1+0x39c0] ;  /* 0x0039c00001117983 */ /* 0x000ea80000300800 */
[----:B------:R-:W2:Y:S04]  /*63290*/  LDL.LU R16, [R1+0x39dc] ;  /* 0x0039dc0001107983 */ /* 0x000ea80000300800 */
[----:B---3--:R0:W-:Y:S04]  /*632a0*/  STL [R1+0x20c0], R14 ;  /* 0x0020c00e01007387 */ /* 0x0081e80000100800 */
[----:B------:R1:W3:Y:S01]  /*632b0*/  @P2 LDG.E.U16 R19, desc[UR6][R22.64] ;  /* 0x0000000616132981 */ /* 0x0002e2000c1e1500 */
[----:B------:R-:W-:-:S02]  /*632c0*/  IMAD.MOV.U32 R20, RZ, RZ, R15 ;  /* 0x000000ffff147224 */ /* 0x000fc400078e000f */
[----:B------:R-:W-:Y:S01]  /*632d0*/  IMAD.MOV.U32 R21, RZ, RZ, R18 ;  /* 0x000000ffff157224 */ /* 0x000fe200078e0012 */
[----:B0-----:R-:W3:Y:S04]  /*632e0*/  LDL.LU R14, [R1+0x39c4] ;  /* 0x0039c400010e7983 */ /* 0x001ee80000300800 */
[----:B------:R0:W-:Y:S01]  /*632f0*/  STL [R1+0x20bc], R13 ;  /* 0x0020bc0d01007387 */ /* 0x0001e20000100800 */
[----:B-1----:R-:W-:Y:S02]  /*63300*/  IMAD.MOV.U32 R23, RZ, RZ, R11 ;  /* 0x000000ffff177224 */ /* 0x002fe400078e000b */
[----:B------:R-:W-:Y:S01]  /*63310*/  IMAD.MOV.U32 R22, RZ, RZ, R9 ;  /* 0x000000ffff167224 */ /* 0x000fe200078e0009 */
[----:B0-----:R-:W3:Y:S04]  /*63320*/  LDL.LU R13, [R1+0x39d0] ;  /* 0x0039d000010d7983 */ /* 0x001ee80000300800 */
[----:B------:R-:W3:Y:S04]  /*63330*/  LDL.LU R11, [R1+0x39c8] ;  /* 0x0039c800010b7983 */ /* 0x000ee80000300800 */
[----:B------:R-:W3:Y:S04]  /*63340*/  LDL.LU R9, [R1+0x39d4] ;  /* 0x0039d40001097983 */ /* 0x000ee80000300800 */
[----:B------:R0:W-:Y:S01]  /*63350*/  STL.64 [R1+0xf8], R20 ;  /* 0x0000f81401007387 */ /* 0x0001e20000100a00 */
[----:B------:R-:W-:-:S03]  /*63360*/  PRMT R94, RZ, 0x7610, R94 ;  /* 0x00007610ff5e7816 */ /* 0x000fc6000000005e */
[----:B------:R1:W-:Y:S01]  /*63370*/  STL.64 [R1+0x100], R22 ;  /* 0x0001001601007387 */ /* 0x0003e20000100a00 */
[----:B----4-:R-:W-:Y:S02]  /*63380*/  IMAD.MOV.U32 R25, RZ, RZ, R8 ;  /* 0x000000ffff197224 */ /* 0x010fe400078e0008 */
[----:B------:R-:W-:Y:S01]  /*63390*/  IMAD.MOV.U32 R24, RZ, RZ, R7 ;  /* 0x000000ffff187224 */ /* 0x000fe200078e0007 */
[----:B------:R-:W4:Y:S04]  /*633a0*/  LDL.LU R8, [R1+0x39cc] ;  /* 0x0039cc0001087983 */ /* 0x000f280000300800 */
[----:B------:R-:W4:Y:S04]  /*633b0*/  LDL.LU R7, [R1+0x39d8] ;  /* 0x0039d80001077983 */ /* 0x000f280000300800 */
[----:B------:R0:W4:Y:S04]  /*633c0*/  @P5 LDG.E.U16 R94, desc[UR6][R26.64] ;  /* 0x000000061a5e5981 */ /* 0x000128000c1e1500 */
[----:B------:R1:W-:Y:S04]  /*633d0*/  STL.64 [R1+0x108], R24 ;  /* 0x0001081801007387 */ /* 0x0003e80000100a00 */
[----:B------:R-:W4:Y:S04]  /*633e0*/  LDL.LU R18, [R1+0x39e0] ;  /* 0x0039e00001127983 */ /* 0x000f280000300800 */
[----:B------:R-:W4:Y:S01]  /*633f0*/  LDL.LU R15, [R1+0x39f8] ;  /* 0x0039f800010f7983 */ /* 0x000f220000300800 */
[----:B0-----:R-:W-:-:S02]  /*63400*/  IMAD.MOV.U32 R27, RZ, RZ, R5 ;  /* 0x000000ffff1b7224 */ /* 0x001fc400078e0005 */
[----:B--2---:R-:W-:-:S05]  /*63410*/  IMAD.MOV.U32 R26, RZ, RZ, R4 ;  /* 0x000000ffff1a7224 */ /* 0x004fca00078e0004 */
[----:B------:R4:W-:Y:S04]  /*63420*/  STL.64 [R1+0x110], R26 ;  /* 0x0001101a01007387 */ /* 0x0009e80000100a00 */
[----:B------:R-:W2:Y:S04]  /*63430*/  LDL.LU R5, [R1+0x39e4] ;  /* 0x0039e40001057983 */ /* 0x000ea80000300800 */
[----:B------:R-:W2:Y:S01]  /*63440*/  LDL.LU R4, [R1+0x39fc] ;  /* 0x0039fc0001047983 */ /* 0x000ea20000300800 */
[----:B------:R-:W-:Y:S02]  /*63450*/  ISETP.GT.AND P4, PT, R6, 0xf0, PT ;  /* 0x000000f00600780c */ /* 0x000fe40003f84270 */
[----:B------:R-:W-:-:S02]  /*63460*/  PRMT R88, RZ, 0x7610, R88 ;  /* 0x00007610ff587816 */ /* 0x000fc40000000058 */
[----:B------:R-:W-:Y:S02]  /*63470*/  PRMT R89, RZ, 0x7610, R89 ;  /* 0x00007610ff597816 */ /* 0x000fe40000000059 */
[----:B------:R-:W-:Y:S01]  /*63480*/  PRMT R90, RZ, 0x7610, R90 ;  /* 0x00007610ff5a7816 */ /* 0x000fe2000000005a */
[----:B---3--:R-:W-:Y:S01]  /*63490*/  STL [R1+0x20c4], R19 ;  /* 0x0020c41301007387 */ /* 0x008fe20000100800 */
[----:B------:R-:W-:Y:S02]  /*634a0*/  PRMT R95, RZ, 0x7610, R95 ;  /* 0x00007610ff5f7816 */ /* 0x000fe4000000005f */
[----:B------:R-:W-:-:S04]  /*634b0*/  PRMT R91, RZ, 0x7610, R91 ;  /* 0x00007610ff5b7816 */ /* 0x000fc8000000005b */
[----:B------:R-:W3:Y:S04]  /*634c0*/  @P5 LDG.E.U16 R95, desc[UR6][R28.64] ;  /* 0x000000061c5f5981 */ /* 0x000ee8000c1e1500 */
[----:B------:R0:W3:Y:S04]  /*634d0*/  @P4 LDG.E.U16 R88, desc[UR6][R20.64] ;  /* 0x0000000614584981 */ /* 0x0000e8000c1e1500 */
[----:B------:R1:W3:Y:S04]  /*634e0*/  @P4 LDG.E.U16 R89, desc[UR6][R22.64] ;  /* 0x0000000616594981 */ /* 0x0002e8000c1e1500 */
[----:B------:R1:W3:Y:S04]  /*634f0*/  @P4 LDG.E.U16 R90, desc[UR6][R24.64] ;  /* 0x00000006185a4981 */ /* 0x0002e8000c1e1500 */
[----:B------:R4:W3:Y:S01]  /*63500*/  @P4 LDG.E.U16 R91, desc[UR6][R26.64] ;  /* 0x000000061a5b4981 */ /* 0x0008e2000c1e1500 */
[----:B0-----:R-:W-:-:S02]  /*63510*/  IMAD.MOV.U32 R20, RZ, RZ, R16 ;  /* 0x000000ffff147224 */ /* 0x001fc400078e0010 */
[----:B------:R-:W-:Y:S02]  /*63520*/  IMAD.MOV.U32 R21, RZ, RZ, R17 ;  /* 0x000000ffff157224 */ /* 0x000fe400078e0011 */
[----:B-1----:R-:W-:Y:S02]  /*63530*/  IMAD.MOV.U32 R22, RZ, RZ, R13 ;  /* 0x000000ffff167224 */ /* 0x002fe400078e000d */
[----:B------:R-:W-:Y:S02]  /*63540*/  IMAD.MOV.U32 R23, RZ, RZ, R14 ;  /* 0x000000ffff177224 */ /* 0x000fe400078e000e */
[----:B------:R-:W3:Y:S04]  /*63550*/  LDL.LU R14, [R1+0x39e8] ;  /* 0x0039e800010e7983 */ /* 0x000ee80000300800 */
[----:B------:R-:W3:Y:S04]  /*63560*/  LDL.LU R13, [R1+0x39f0] ;  /* 0x0039f000010d7983 */ /* 0x000ee80000300800 */
[----:B------:R-:W-:Y:S04]  /*63570*/  STL.64 [R1+0x340], R20 ;  /* 0x0003401401007387 */ /* 0x000fe80000100a00 */
[----:B------:R2:W-:Y:S01]  /*63580*/  STL.64 [R1+0x338], R22 ;  /* 0x0003381601007387 */ /* 0x0005e20000100a00 */
[----:B------:R-:W-:-:S02]  /*63590*/  IMAD.MOV.U32 R25, RZ, RZ, R11 ;  /* 0x000000ffff197224 */ /* 0x000fc400078e000b */
[----:B------:R-:W-:Y:S01]  /*635a0*/  IMAD.MOV.U32 R24, RZ, RZ, R9 ;  /* 0x000000ffff187224 */ /* 0x000fe200078e0009 */
[----:B------:R-:W3:Y:S04]  /*635b0*/  LDL.LU R11, [R1+0x39ec] ;  /* 0x0039ec00010b7983 */ /* 0x000ee80000300800 */
[----:B------:R-:W3:Y:S01]  /*635c0*/  LDL.LU R9, [R1+0x39f4] ;  /* 0x0039f40001097983 */ /* 0x000ee20000300800 */
[----:B------:R-:W-:Y:S01]  /*635d0*/  ISETP.GT.AND P5, PT, R6, 0xf1, PT ;  /* 0x000000f10600780c */ /* 0x000fe20003fa4270 */
[----:B----4-:R-:W-:Y:S02]  /*635e0*/  IMAD.MOV.U32 R26, RZ, RZ, R7 ;  /* 0x000000ffff1a7224 */ /* 0x010fe400078e0007 */
[----:B------:R-:W-:Y:S01]  /*635f0*/  IMAD.MOV.U32 R27, RZ, RZ, R8 ;  /* 0x000000ffff1b7224 */ /* 0x000fe200078e0008 */
[----:B------:R3:W-:Y:S04]  /*63600*/  STL.64 [R1+0xe8], R24 ;  /* 0x0000e81801007387 */ /* 0x0007e80000100a00 */
[----:B------:R-:W4:Y:S04]  /*63610*/  LDL.LU R17, [R1+0x3a5c] ;  /* 0x003a5c0001117983 */ /* 0x000f280000300800 */
[----:B------:R-:W4:Y:S01]  /*63620*/  LDL.LU R16, [R1+0x3a7c] ;  /* 0x003a7c0001107983 */ /* 0x000f220000300800 */
[----:B------:R-:W-:-:S03]  /*63630*/  PRMT R85, RZ, 0x7610, R85 ;  /* 0x00007610ff557816 */ /* 0x000fc60000000055 */
[----:B------:R0:W-:Y:S04]  /*63640*/  STL.64 [R1+0xf0], R26 ;  /* 0x0000f01a01007387 */ /* 0x0001e80000100a00 */
[----:B------:R-:W4:Y:S04]  /*63650*/  LDL.LU R8, [R1+0x3a60] ;  /* 0x003a600001087983 */ /* 0x000f280000300800 */
[----:B------:R-:W4:Y:S04]  /*63660*/  LDL.LU R7, [R1+0x3a80] ;  /* 0x003a800001077983 */ /* 0x000f280000300800 */
[----:B------:R2:W4:Y:S02]  /*63670*/  @P5 LDG.E.U16 R85, desc[UR6][R22.64] ;  /* 0x0000000616555981 */ /* 0x000524000c1e1500 */
[----:B--2---:R-:W-:-:S02]  /*63680*/  IMAD.MOV.U32 R23, RZ, RZ, R5 ;  /* 0x000000ffff177224 */ /* 0x004fc400078e0005 */
[----:B------:R-:W-:Y:S01]  /*63690*/  IMAD.MOV.U32 R22, RZ, RZ, R4 ;  /* 0x000000ffff167224 */ /* 0x000fe200078e0004 */
[----:B------:R-:W2:Y:S04]  /*636a0*/  LDL.LU R5, [R1+0x3a64] ;  /* 0x003a640001057983 */ /* 0x000ea80000300800 */
[----:B------:R-:W2:Y:S01]  /*636b0*/  LDL.LU R4, [R1+0x3a74] ;  /* 0x003a740001047983 */ /* 0x000ea20000300800 */
[----:B------:R-:W-:Y:S02]  /*636c0*/  PRMT R84, RZ, 0x7610, R84 ;  /* 0x00007610ff547816 */ /* 0x000fe40000000054 */
[----:B------:R-:W-:-:S04]  /*636d0*/  PRMT R86, RZ, 0x7610, R86 ;  /* 0x00007610ff567816 */ /* 0x000fc80000000056 */
[----:B------:R1:W2:Y:S01]  /*636e0*/  @P5 LDG.E.U16 R84, desc[UR6][R20.64] ;  /* 0x0000000614545981 */ /* 0x0002a2000c1e1500 */
[----:B------:R-:W-:-:S03]  /*636f0*/  PRMT R87, RZ, 0x7610, R87 ;  /* 0x00007610ff577816 */ /* 0x000fc60000000057 */
[----:B------:R3:W2:Y:S01]  /*63700*/  @P5 LDG.E.U16 R86, desc[UR6][R24.64] ;  /* 0x0000000618565981 */ /* 0x0006a2000c1e1500 */
[----:B------:R-:W-:-:S03]  /*63710*/  ISETP.GT.AND P2, PT, R6, 0xf2, PT ;  /* 0x000000f20600780c */ /* 0x000fc60003f44270 */
[----:B------:R0:W2:Y:S01]  /*63720*/  @P5 LDG.E.U16 R87, desc[UR6][R26.64] ;  /* 0x000000061a575981 */ /* 0x0000a2000c1e1500 */
[----:B-1----:R-:W-:Y:S02]  /*63730*/  IMAD.MOV.U32 R20, RZ, RZ, R15 ;  /* 0x000000ffff147224 */ /* 0x002fe400078e000f */
[----:B------:R-:W-:-:S05]  /*63740*/  IMAD.MOV.U32 R21, RZ, RZ, R18 ;  /* 0x000000ffff157224 */ /* 0x000fca00078e0012 */
[----:B------:R-:W-:Y:S04]  /*63750*/  STL.64 [R1+0xc8], R20 ;  /* 0x0000c81401007387 */ /* 0x000fe80000100a00 */
[----:B------:R4:W-:Y:S01]  /*63760*/  STL.64 [R1+0xd0], R22 ;  /* 0x0000d01601007387 */ /* 0x0009e20000100a00 */
[----:B---3--:R-:W-:Y:S02]  /*63770*/  IMAD.MOV.U32 R25, RZ, RZ, R14 ;  /* 0x000000ffff197224 */ /* 0x008fe400078e000e */
[----:B------:R-:W-:Y:S01]  /*63780*/  IMAD.MOV.U32 R24, RZ, RZ, R13 ;  /* 0x000000ffff187224 */ /* 0x000fe200078e000d */
[----:B------:R-:W3:Y:S04]  /*63790*/  LDL.LU R14, [R1+0x3a68] ;  /* 0x003a6800010e7983 */ /* 0x000ee80000300800 */
[----:B------:R-:W3:Y:S01]  /*637a0*/  LDL.LU R13, [R1+0x3a78] ;  /* 0x003a7800010d7983 */ /* 0x000ee20000300800 */
[----:B0-----:R-:W-:-:S02]  /*637b0*/  IMAD.MOV.U32 R27, RZ, RZ, R11 ;  /* 0x000000ffff1b7224 */ /* 0x001fc400078e000b */
[----:B------:R-:W-:Y:S01]  /*637c0*/  IMAD.MOV.U32 R26, RZ, RZ, R9 ;  /* 0x000000ffff1a7224 */ /* 0x000fe200078e0009 */
[----:B------:R2:W-:Y:S04]  /*637d0*/  STL.64 [R1+0xd8], R24 ;  /* 0x0000d81801007387 */ /* 0x0005e80000100a00 */
[----:B------:R-:W3:Y:S04]  /*637e0*/  LDL.LU R18, [R1+0x3a00] ;  /* 0x003a000001127983 */ /* 0x000ee80000300800 */
[----:B------:R-:W3:Y:S01]  /*637f0*/  LDL.LU R15, [R1+0x3a10] ;  /* 0x003a1000010f7983 */ /* 0x000ee20000300800 */
[----:B------:R-:W-:-:S02]  /*63800*/  PRMT R81, RZ, 0x7610, R81 ;  /* 0x00007610ff517816 */ /* 0x000fc40000000051 */
[----:B------:R-:W-:Y:S01]  /*63810*/  PRMT R80, RZ, 0x7610, R80 ;  /* 0x00007610ff507816 */ /* 0x000fe20000000050 */
[----:B------:R3:W-:Y:S04]  /*63820*/  STL.64 [R1+0xe0], R26 ;  /* 0x0000e01a01007387 */ /* 0x0007e80000100a00 */
[----:B------:R-:W3:Y:S04]  /*63830*/  LDL.LU R11, [R1+0x3a04] ;  /* 0x003a0400010b7983 */ /* 0x000ee80000300800 */
[----:B------:R-:W3:Y:S01]  /*63840*/  LDL.LU R9, [R1+0x3a14] ;  /* 0x003a140001097983 */ /* 0x000ee20000300800 */
[----:B------:R-:W-:-:S03]  /*63850*/  PRMT R82, RZ, 0x7610, R82 ;  /* 0x00007610ff527816 */ /* 0x000fc60000000052 */
[----:B------:R4:W3:Y:S04]  /*63860*/  @P2 LDG.E.U16 R81, desc[UR6][R22.64] ;  /* 0x0000000616512981 */ /* 0x0008e8000c1e1500 */
[----:B------:R0:W3:Y:S04]  /*63870*/  @P2 LDG.E.U16 R80, desc[UR6][R20.64] ;  /* 0x0000000614502981 */ /* 0x0000e8000c1e1500 */
[----:B------:R2:W3:Y:S01]  /*63880*/  @P2 LDG.E.U16 R82, desc[UR6][R24.64] ;  /* 0x0000000618522981 */ /* 0x0004e2000c1e1500 */
[----:B----4-:R-:W-:Y:S02]  /*63890*/  IMAD.MOV.U32 R23, RZ, RZ, R8 ;  /* 0x000000ffff177224 */ /* 0x010fe400078e0008 */
[----:B0-----:R-:W-:-:S02]  /*638a0*/  IMAD.MOV.U32 R20, RZ, RZ, R16 ;  /* 0x000000ffff147224 */ /* 0x001fc400078e0010 */
[----:B------:R-:W-:Y:S01]  /*638b0*/  IMAD.MOV.U32 R21, RZ, RZ, R17 ;  /* 0x000000ffff157224 */ /* 0x000fe200078e0011 */
[----:B------:R-:W-:Y:S01]  /*638c0*/  MOV R22, R7 ;  /* 0x0000000700167202 */ /* 0x000fe20000000f00 */
[----:B------:R-:W4:Y:S04]  /*638d0*/  LDL.LU R8, [R1+0x3a08] ;  /* 0x003a080001087983 */ /* 0x000f280000300800 */
[----:B------:R-:W4:Y:S04]  /*638e0*/  LDL.LU R7, [R1+0x3a18] ;  /* 0x003a180001077983 */ /* 0x000f280000300800 */
[----:B------:R0:W-:Y:S04]  /*638f0*/  STL.64 [R1+0x38], R20 ;  /* 0x0000381401007387 */ /* 0x0001e80000100a00 */
[----:B------:R1:W-:Y:S01]  /*63900*/  STL.64 [R1+0x40], R22 ;  /* 0x0000401601007387 */ /* 0x0003e20000100a00 */
[----:B--2---:R-:W-:-:S02]  /*63910*/  IMAD.MOV.U32 R25, RZ, RZ, R5 ;  /* 0x000000ffff197224 */ /* 0x004fc400078e0005 */
[----:B------:R-:W-:Y:S01]  /*63920*/  IMAD.MOV.U32 R24, RZ, RZ, R4 ;  /* 0x000000ffff187224 */ /* 0x000fe200078e0004 */
[----:B------:R-:W2:Y:S04]  /*63930*/  LDL.LU R5, [R1+0x3a0c] ;  /* 0x003a0c0001057983 */ /* 0x000ea80000300800 */
[----:B------:R-:W2:Y:S01]  /*63940*/  LDL.LU R4, [R1+0x3a1c] ;  /* 0x003a1c0001047983 */ /* 0x000ea20000300800 */
[----:B------:R-:W-:Y:S02]  /*63950*/  PRMT R83, RZ, 0x7610, R83 ;  /* 0x00007610ff537816 */ /* 0x000fe40000000053 */
[----:B------:R-:W-:Y:S01]  /*63960*/  ISETP.GT.AND P5, PT, R6, 0xf8, PT ;  /* 0x000000f80600780c */ /* 0x000fe20003fa4270 */
[----:B------:R4:W-:Y:S04]  /*63970*/  STL.64 [R1+0x48], R24 ;  /* 0x0000481801007387 */ /* 0x0009e80000100a00 */
[----:B------:R-:W2:Y:S01]  /*63980*/  LDL.LU R17, [R1+0x3a20] ;  /* 0x003a200001117983 */ /* 0x000ea20000300800 */
[----:B------:R-:W-:-:S02]  /*63990*/  PRMT R61, RZ, 0x7610, R61 ;  /* 0x00007610ff3d7816 */ /* 0x000fc4000000003d */
[----:B------:R-:W-:Y:S01]  /*639a0*/  PRMT R60, RZ, 0x7610, R60 ;  /* 0x00007610ff3c7816 */ /* 0x000fe2000000003c */
[----:B------:R3:W2:Y:S04]  /*639b0*/  @P2 LDG.E.U16 R83, desc[UR6][R26.64] ;  /* 0x000000061a532981 */ /* 0x0006a8000c1e1500 */
[----:B------:R-:W2:Y:S01]  /*639c0*/  LDL.LU R16, [R1+0x3a40] ;  /* 0x003a400001107983 */ /* 0x000ea20000300800 */
[----:B------:R-:W-:-:S03]  /*639d0*/  PRMT R62, RZ, 0x7610, R62 ;  /* 0x00007610ff3e7816 */ /* 0x000fc6000000003e */
[----:B------:R-:W2:Y:S04]  /*639e0*/  @P5 LDG.E.U16 R61, desc[UR6][R22.64] ;  /* 0x00000006163d5981 */ /* 0x000ea8000c1e1500 */
[----:B------:R0:W2:Y:S01]  /*639f0*/  @P5 LDG.E.U16 R60, desc[UR6][R20.64] ;  /* 0x00000006143c5981 */ /* 0x0000a2000c1e1500 */
[----:B------:R-:W-:-:S03]  /*63a00*/  PRMT R63, RZ, 0x7610, R63 ;  /* 0x00007610ff3f7816 */ /* 0x000fc6000000003f */
[----:B------:R4:W2:Y:S01]  /*63a10*/  @P5 LDG.E.U16 R62, desc[UR6][R24.64] ;  /* 0x00000006183e5981 */ /* 0x0008a2000c1e1500 */
[----:B---3--:R-:W-:Y:S02]  /*63a20*/  IMAD.MOV.U32 R27, RZ, RZ, R14 ;  /* 0x000000ffff1b7224 */ /* 0x008fe400078e000e */
[----:B------:R-:W-:-:S05]  /*63a30*/  IMAD.MOV.U32 R26, RZ, RZ, R13 ;  /* 0x000000ffff1a7224 */ /* 0x000fca00078e000d */
[----:B------:R2:W-:Y:S04]  /*63a40*/  STL.64 [R1+0x50], R26 ;  /* 0x0000501a01007387 */ /* 0x0005e80000100a00 */
[----:B------:R-:W3:Y:S04]  /*63a50*/  LDL.LU R14, [R1+0x3a24] ;  /* 0x003a2400010e7983 */ /* 0x000ee80000300800 */
[----:B------:R-:W3:Y:S01]  /*63a60*/  LDL.LU R13, [R1+0x3a34] ;  /* 0x003a3400010d7983 */ /* 0x000ee20000300800 */
[----:B0-----:R-:W-:Y:S02]  /*63a70*/  IMAD.MOV.U32 R20, RZ, RZ, R15 ;  /* 0x000000ffff147224 */ /* 0x001fe400078e000f */
[----:B------:R-:W-:Y:S01]  /*63a80*/  IMAD.MOV.U32 R21, RZ, RZ, R18 ;  /* 0x000000ffff157224 */ /* 0x000fe200078e0012 */
[----:B------:R2:W3:Y:S01]  /*63a90*/  @P5 LDG.E.U16 R63, desc[UR6][R26.64] ;  /* 0x000000061a3f5981 */ /* 0x0004e2000c1e1500 */
[----:B-1----:R-:W-:-:S02]  /*63aa0*/  IMAD.MOV.U32 R23, RZ, RZ, R11 ;  /* 0x000000ffff177224 */ /* 0x002fc400078e000b */
[----:B------:R-:W-:Y:S01]  /*63ab0*/  IMAD.MOV.U32 R22, RZ, RZ, R9 ;  /* 0x000000ffff167224 */ /* 0x000fe200078e0009 */
[----:B------:R-:W3:Y:S04]  /*63ac0*/  LDL.LU R11, [R1+0x3a28] ;  /* 0x003a2800010b7983 */ /* 0x000ee80000300800 */
[----:B------:R-:W3:Y:S04]  /*63ad0*/  LDL.LU R9, [R1+0x3a38] ;  /* 0x003a380001097983 */ /* 0x000ee80000300800 */
[----:B------:R3:W-:Y:S04]  /*63ae0*/  STL.64 [R1+0x358], R20 ;  /* 0x0003581401007387 */ /* 0x0007e80000100a00 */
[----:B------:R0:W-:Y:S01]  /*63af0*/  STL.64 [R1+0x350], R22 ;  /* 0x0003501601007387 */ /* 0x0001e20000100a00 */
[----:B----4-:R-:W-:-:S02]  /*63b00*/  IMAD.MOV.U32 R25, RZ, RZ, R8 ;  /* 0x000000ffff197224 */ /* 0x010fc400078e0008 */
[----:B------:R-:W-:Y:S01]  /*63b10*/  IMAD.MOV.U32 R24, RZ, RZ, R7 ;  /* 0x000000ffff187224 */ /* 0x000fe200078e0007 */
[----:B------:R-:W4:Y:S04]  /*63b20*/  LDL.LU R8, [R1+0x3a2c] ;  /* 0x003a2c0001087983 */ /* 0x000f280000300800 */
[----:B------:R-:W4:Y:S04]  /*63b30*/  LDL.LU R7, [R1+0x3a3c] ;  /* 0x003a3c0001077983 */ /* 0x000f280000300800 */
[----:B------:R4:W-:Y:S01]  /*63b40*/  STL.64 [R1+0xb8], R24 ;  /* 0x0000b81801007387 */ /* 0x0009e20000100a00 */
[----:B--2---:R-:W-:-:S02]  /*63b50*/  IMAD.MOV.U32 R27, RZ, RZ, R5 ;  /* 0x000000ffff1b7224 */ /* 0x004fc400078e0005 */
[----:B------:R-:W-:Y:S01]  /*63b60*/  IMAD.MOV.U32 R26, RZ, RZ, R4 ;  /* 0x000000ffff1a7224 */ /* 0x000fe200078e0004 */
[----:B------:R-:W2:Y:S04]  /*63b70*/  LDL.LU R5, [R1+0x3a44] ;  /* 0x003a440001057983 */ /* 0x000ea80000300800 */
[----:B------:R-:W2:Y:S01]  /*63b80*/  LDL.LU R4, [R1+0x3a6c] ;  /* 0x003a6c0001047983 */ /* 0x000ea20000300800 */
[C---:B------:R-:W-:Y:S02]  /*63b90*/  ISETP.GT.AND P4, PT, R6.reuse, 0xf3, PT ;  /* 0x000000f30600780c */ /* 0x040fe40003f84270 */
[----:B------:R-:W-:Y:S02]  /*63ba0*/  PRMT R76, RZ, 0x7610, R76 ;  /* 0x00007610ff4c7816 */ /* 0x000fe4000000004c */
[----:B------:R-:W-:Y:S01]  /*63bb0*/  PRMT R77, RZ, 0x7610, R77 ;  /* 0x00007610ff4d7816 */ /* 0x000fe2000000004d */
[----:B------:R-:W-:Y:S04]  /*63bc0*/  STL.64 [R1+0xc0], R26 ;  /* 0x0000c01a01007387 */ /* 0x000fe80000100a00 */
[----:B------:R-:W2:Y:S04]  /*63bd0*/  LDL.LU R18, [R1+0x3a48] ;  /* 0x003a480001127983 */ /* 0x000ea80000300800 */
[----:B------:R-:W2:Y:S01]  /*63be0*/  LDL.LU R15, [R1+0x3a70] ;  /* 0x003a7000010f7983 */ /* 0x000ea20000300800 */
[----:B------:R-:W-:-:S02]  /*63bf0*/  ISETP.GT.AND P2, PT, R6, 0xf4, PT ;  /* 0x000000f40600780c */ /* 0x000fc40003f44270 */
[----:B------:R-:W-:Y:S01]  /*63c00*/  PRMT R78, RZ, 0x7610, R78 ;  /* 0x00007610ff4e7816 */ /* 0x000fe2000000004e */
[----:B------:R3:W2:Y:S04]  /*63c10*/  @P4 LDG.E.U16 R76, desc[UR6][R20.64] ;  /* 0x00000006144c4981 */ /* 0x0006a8000c1e1500 */
[----:B------:R0:W2:Y:S04]  /*63c20*/  @P4 LDG.E.U16 R77, desc[UR6][R22.64] ;  /* 0x00000006164d4981 */ /* 0x0000a8000c1e1500 */
[----:B------:R4:W2:Y:S01]  /*63c30*/  @P4 LDG.E.U16 R78, desc[UR6][R24.64] ;  /* 0x00000006184e4981 */ /* 0x0008a2000c1e1500 */
[----:B------:R-:W-:-:S06]  /*63c40*/  PRMT R72, RZ, 0x7610, R72 ;  /* 0x00007610ff487816 */ /* 0x000fcc0000000048 */
[----:B------:R2:W2:Y:S01]  /*63c50*/  @P2 LDG.E.U16 R72, desc[UR6][R16.64] ;  /* 0x0000000610482981 */ /* 0x0004a2000c1e1500 */
[----:B---3--:R-:W-:Y:S02]  /*63c60*/  IMAD.MOV.U32 R21, RZ, RZ, R14 ;  /* 0x000000ffff157224 */ /* 0x008fe400078e000e */
[----:B------:R-:W-:Y:S01]  /*63c70*/  IMAD.MOV.U32 R20, RZ, RZ, R13 ;  /* 0x000000ffff147224 */ /* 0x000fe200078e000d */
[----:B------:R-:W3:Y:S04]  /*63c80*/  LDL.LU R14, [R1+0x3a4c] ;  /* 0x003a4c00010e7983 */ /* 0x000ee80000300800 */
[----:B------:R-:W3:Y:S04]  /*63c90*/  LDL.LU R13, [R1+0x3a54] ;  /* 0x003a5400010d7983 */ /* 0x000ee80000300800 */
[----:B------:R2:W-:Y:S01]  /*63ca0*/  STL.64 [R1+0x98], R16 ;  /* 0x0000981001007387 */ /* 0x0005e20000100a00 */
[----:B0-----:R-:W-:-:S03]  /*63cb0*/  IMAD.MOV.U32 R23, RZ, RZ, R11 ;  /* 0x000000ffff177224 */ /* 0x001fc600078e000b */
[----:B------:R0:W-:Y:S04]  /*63cc0*/  STL.64 [R1+0xa0], R20 ;  /* 0x0000a01401007387 */ /* 0x0001e80000100a00 */
[----:B------:R-:W3:Y:S01]  /*63cd0*/  LDL.LU R11, [R1+0x3a50] ;  /* 0x003a5000010b7983 */ /* 0x000ee20000300800 */
[----:B------:R-:W-:-:S03]  /*63ce0*/  IMAD.MOV.U32 R22, RZ, RZ, R9 ;  /* 0x000000ffff167224 */ /* 0x000fc600078e0009 */
[----:B------:R-:W3:Y:S04]  /*63cf0*/  LDL.LU R9, [R1+0x3a58] ;  /* 0x003a580001097983 */ /* 0x000ee80000300800 */
[----:B------:R1:W-:Y:S01]  /*63d00*/  STL.64 [R1+0xa8], R22 ;  /* 0x0000a81601007387 */ /* 0x0003e20000100a00 */
[----:B----4-:R-:W-:Y:S02]  /*63d10*/  IMAD.MOV.U32 R25, RZ, RZ, R8 ;  /* 0x000000ffff197224 */ /* 0x010fe400078e0008 */
        /* <DEDUP_REMOVED lines=8> */
[----:B------:R-:W-:Y:S02]  /*63da0*/  PRMT R79, RZ, 0x7610, R79 ;  /* 0x00007610ff4f7816 */ /* 0x000fe4000000004f */
[----:B------:R-:W-:Y:S02]  /*63db0*/  PRMT R75, RZ, 0x7610, R75 ;  /* 0x00007610ff4b7816 */ /* 0x000fe4000000004b */
[----:B------:R-:W-:-:S02]  /*63dc0*/  PRMT R73, RZ, 0x7610, R73 ;  /* 0x00007610ff497816 */ /* 0x000fc40000000049 */
[----:B------:R-:W-:Y:S01]  /*63dd0*/  PRMT R74, RZ, 0x7610, R74 ;  /* 0x00007610ff4a7816 */ /* 0x000fe2000000004a */
[----:B------:R-:W2:Y:S01]  /*63de0*/  @P4 LDG.E.U16 R79, desc[UR6][R26.64] ;  /* 0x000000061a4f4981 */ /* 0x000ea2000c1e1500 */
[----:B------:R-:W-:Y:S01]  /*63df0*/  ISETP.GT.AND P4, PT, R6, 0xf5, PT ;  /* 0x000000f50600780c */ /* 0x000fe20003f84270 */
[----:B------:R-:W-:Y:S02]  /*63e00*/  IMAD.MOV.U32 R19, RZ, RZ, R18 ;  /* 0x000000ffff137224 */ /* 0x000fe400078e0012 */
[----:B------:R-:W-:Y:S01]  /*63e10*/  IMAD.MOV.U32 R18, RZ, RZ, R15 ;  /* 0x000000ffff127224 */ /* 0x000fe200078e000f */
[----:B------:R3:W2:Y:S04]  /*63e20*/  @P2 LDG.E.U16 R75, desc[UR6][R24.64] ;  /* 0x00000006184b2981 */ /* 0x0006a8000c1e1500 */
[----:B------:R-:W2:Y:S04]  /*63e30*/  @P2 LDG.E.U16 R73, desc[UR6][R20.64] ;  /* 0x0000000614492981 */ /* 0x000ea8000c1e1500 */
[----:B------:R4:W-:Y:S01]  /*63e40*/  STL.64 [R1+0x378], R16 ;  /* 0x0003781001007387 */ /* 0x0009e20000100a00 */
[----:B------:R-:W-:-:S03]  /*63e50*/  PRMT R68, RZ, 0x7610, R68 ;  /* 0x00007610ff447816 */ /* 0x000fc60000000044 */
[----:B------:R-:W2:Y:S01]  /*63e60*/  @P2 LDG.E.U16 R74, desc[UR6][R22.64] ;  /* 0x00000006164a2981 */ /* 0x000ea2000c1e1500 */
[----:B------:R-:W-:-:S03]  /*63e70*/  PRMT R69, RZ, 0x7610, R69 ;  /* 0x00007610ff457816 */ /* 0x000fc60000000045 */
[----:B------:R4:W2:Y:S04]  /*63e80*/  @P4 LDG.E.U16 R68, desc[UR6][R16.64] ;  /* 0x0000000610444981 */ /* 0x0008a8000c1e1500 */
[----:B0-----:R-:W2:Y:S04]  /*63e90*/  LDL.LU R21, [R1+0x3a8c] ;  /* 0x003a8c0001157983 */ /* 0x001ea80000300800 */
[----:B------:R-:W2:Y:S04]  /*63ea0*/  LDL.LU R20, [R1+0x3a9c] ;  /* 0x003a9c0001147983 */ /* 0x000ea80000300800 */
[----:B------:R2:W-:Y:S04]  /*63eb0*/  STL.64 [R1+0x370], R18 ;  /* 0x0003701201007387 */ /* 0x0005e80000100a00 */
[----:B-1----:R-:W2:Y:S04]  /*63ec0*/  LDL.LU R22, [R1+0x3a90] ;  /* 0x003a900001167983 */ /* 0x002ea80000300800 */
[----:B------:R-:W2:Y:S04]  /*63ed0*/  LDL.LU R15, [R1+0x3aa0] ;  /* 0x003aa000010f7983 */ /* 0x000ea80000300800 */
[----:B------:R2:W2:Y:S01]  /*63ee0*/  @P4 LDG.E.U16 R69, desc[UR6][R18.64] ;  /* 0x0000000612454981 */ /* 0x0004a2000c1e1500 */
[----:B---3--:R-:W-:-:S02]  /*63ef0*/  IMAD.MOV.U32 R25, RZ, RZ, R14 ;  /* 0x000000ffff197224 */ /* 0x008fc400078e000e */
[----:B------:R-:W-:Y:S02]  /*63f00*/  IMAD.MOV.U32 R24, RZ, RZ, R13 ;  /* 0x000000ffff187224 */ /* 0x000fe400078e000d */
[----:B------:R-:W-:-:S03]  /*63f10*/  IMAD.MOV.U32 R27, RZ, RZ, R11 ;  /* 0x000000ffff1b7224 */ /* 0x000fc600078e000b */
[----:B------:R-:W-:Y:S04]  /*63f20*/  STL.64 [R1+0x88], R24 ;  /* 0x0000881801007387 */ /* 0x000fe80000100a00 */
[----:B------:R-:W3:Y:S01]  /*63f30*/  LDL.LU R11, [R1+0x3aa4] ;  /* 0x003aa400010b7983 */ /* 0x000ee20000300800 */
[----:B------:R-:W-:-:S03]  /*63f40*/  IMAD.MOV.U32 R26, RZ, RZ, R9 ;  /* 0x000000ffff1a7224 */ /* 0x000fc600078e0009 */
[----:B------:R-:W3:Y:S04]  /*63f50*/  LDL.LU R9, [R1+0x3aac] ;  /* 0x003aac0001097983 */ /* 0x000ee80000300800 */
[----:B------:R-:W-:Y:S04]  /*63f60*/  STL.64 [R1+0x90], R26 ;  /* 0x0000901a01007387 */ /* 0x000fe80000100a00 */
[----:B------:R-:W3:Y:S04]  /*63f70*/  LDL.LU R14, [R1+0x3aa8] ;  /* 0x003aa800010e7983 */ /* 0x000ee80000300800 */
[----:B------:R-:W3:Y:S01]  /*63f80*/  LDL.LU R13, [R1+0x3ab0] ;  /* 0x003ab000010d7983 */ /* 0x000ee20000300800 */
[----:B----4-:R-:W-:Y:S01]  /*63f90*/  IMAD.MOV.U32 R17, RZ, RZ, R8 ;  /* 0x000000ffff117224 */ /* 0x010fe200078e0008 */
[----:B------:R-:W-:-:S02]  /*63fa0*/  MOV R16, R7 ;  /* 0x0000000700107202 */ /* 0x000fc40000000f00 */
[----:B------:R-:W4:Y:S04]  /*63fb0*/  LDL.LU R8, [R1+0x3ab4] ;  /* 0x003ab40001087983 */ /* 0x000f280000300800 */
[----:B------:R-:W4:Y:S04]  /*63fc0*/  LDL.LU R7, [R1+0x3abc] ;  /* 0x003abc0001077983 */ /* 0x000f280000300800 */
[----:B------:R3:W-:Y:S01]  /*63fd0*/  STL.64 [R1+0x68], R16 ;  /* 0x0000681001007387 */ /* 0x0007e20000100a00 */
[----:B--2---:R-:W-:Y:S02]  /*63fe0*/  IMAD.MOV.U32 R19, RZ, RZ, R5 ;  /* 0x000000ffff137224 */ /* 0x004fe400078e0005 */
[----:B------:R-:W-:Y:S01]  /*63ff0*/  IMAD.MOV.U32 R18, RZ, RZ, R4 ;  /* 0x000000ffff127224 */ /* 0x000fe200078e0004 */
[----:B------:R-:W2:Y:S04]  /*64000*/  LDL.LU R5, [R1+0x3ab8] ;  /* 0x003ab80001057983 */ /* 0x000ea80000300800 */
[----:B------:R-:W2:Y:S01]  /*64010*/  LDL.LU R4, [R1+0x3ac0] ;  /* 0x003ac00001047983 */ /* 0x000ea20000300800 */
[----:B------:R-:W-:-:S02]  /*64020*/  PRMT R71, RZ, 0x7610, R71 ;  /* 0x00007610ff477816 */ /* 0x000fc40000000047 */
[----:B------:R-:W-:Y:S02]  /*64030*/  PRMT R70, RZ, 0x7610, R70 ;  /* 0x00007610ff467816 */ /* 0x000fe40000000046 */
[C---:B------:R-:W-:Y:S02]  /*64040*/  ISETP.GT.AND P2, PT, R6.reuse, 0xf6, PT ;  /* 0x000000f60600780c */ /* 0x040fe40003f44270 */
[----:B------:R-:W-:Y:S01]  /*64050*/  PRMT R67, RZ, 0x7610, R67 ;  /* 0x00007610ff437816 */ /* 0x000fe20000000043 */
[----:B------:R-:W2:Y:S04]  /*64060*/  @P4 LDG.E.U16 R71, desc[UR6][R26.64] ;  /* 0x000000061a474981 */ /* 0x000ea8000c1e1500 */
[----:B------:R-:W2:Y:S01]  /*64070*/  @P4 LDG.E.U16 R70, desc[UR6][R24.64] ;  /* 0x0000000618464981 */ /* 0x000ea2000c1e1500 */
[----:B------:R-:W-:-:S02]  /*64080*/  ISETP.GT.AND P4, PT, R6, 0xf7, PT ;  /* 0x000000f70600780c */ /* 0x000fc40003f84270 */
[----:B------:R-:W-:Y:S01]  /*64090*/  PRMT R66, RZ, 0x7610, R66 ;  /* 0x00007610ff427816 */ /* 0x000fe20000000042 */
[----:B------:R0:W-:Y:S01]  /*640a0*/  STL.64 [R1+0x70], R18 ;  /* 0x0000701201007387 */ /* 0x0001e20000100a00 */
[----:B------:R-:W-:Y:S02]  /*640b0*/  PRMT R65, RZ, 0x7610, R65 ;  /* 0x00007610ff417816 */ /* 0x000fe40000000041 */
[----:B------:R-:W-:Y:S02]  /*640c0*/  PRMT R3, RZ, 0x7610, R3 ;  /* 0x00007610ff037816 */ /* 0x000fe40000000003 */
[----:B------:R-:W-:Y:S02]  /*640d0*/  PRMT R64, RZ, 0x7610, R64 ;  /* 0x00007610ff407816 */ /* 0x000fe40000000040 */
[----:B------:R-:W-:Y:S02]  /*640e0*/  PRMT R2, RZ, 0x7610, R2 ;  /* 0x00007610ff027816 */ /* 0x000fe40000000002 */
[----:B------:R-:W-:Y:S01]  /*640f0*/  PRMT R12, RZ, 0x7610, R12 ;  /* 0x00007610ff0c7816 */ /* 0x000fe2000000000c */
[----:B------:R-:W2:Y:S01]  /*64100*/  @P2 LDG.E.U16 R65, desc[UR6][R18.64] ;  /* 0x0000000612412981 */ /* 0x000ea2000c1e1500 */
[----:B------:R-:W-:-:S02]  /*64110*/  IMAD.MOV.U32 R23, RZ, RZ, R22 ;  /* 0x000000ffff177224 */ /* 0x000fc400078e0016 */
[----:B------:R-:W-:Y:S01]  /*64120*/  IMAD.MOV.U32 R22, RZ, RZ, R15 ;  /* 0x000000ffff167224 */ /* 0x000fe200078e000f */
[----:B------:R4:W-:Y:S04]  /*64130*/  STL.64 [R1+0x78], R20 ;  /* 0x0000781401007387 */ /* 0x0009e80000100a00 */
[----:B------:R-:W2:Y:S04]  /*64140*/  @P2 LDG.E.U16 R66, desc[UR6][R20.64] ;  /* 0x0000000614422981 */ /* 0x000ea8000c1e1500 */
[----:B------:R2:W-:Y:S04]  /*64150*/  STL.64 [R1+0x80], R22 ;  /* 0x0000801601007387 */ /* 0x0005e80000100a00 */
[----:B------:R-:W2:Y:S04]  /*64160*/  @P2 LDG.E.U16 R67, desc[UR6][R22.64] ;  /* 0x0000000616432981 */ /* 0x000ea8000c1e1500 */
[----:B------:R3:W2:Y:S01]  /*64170*/  @P2 LDG.E.U16 R64, desc[UR6][R16.64] ;  /* 0x0000000610402981 */ /* 0x0006a2000c1e1500 */
[----:B------:R-:W-:Y:S01]  /*64180*/  PRMT R10, RZ, 0x7610, R10 ;  /* 0x00007610ff0a7816 */ /* 0x000fe2000000000a */
[----:B---3--:R-:W-:-:S02]  /*64190*/  IMAD.MOV.U32 R16, RZ, RZ, R9 ;  /* 0x000000ffff107224 */ /* 0x008fc400078e0009 */
[----:B0-----:R-:W-:Y:S02]  /*641a0*/  IMAD.MOV.U32 R19, RZ, RZ, R14 ;  /* 0x000000ffff137224 */ /* 0x001fe400078e000e */
[----:B------:R-:W-:Y:S02]  /*641b0*/  IMAD.MOV.U32 R18, RZ, RZ, R13 ;  /* 0x000000ffff127224 */ /* 0x000fe400078e000d */
[----:B------:R-:W-:Y:S02]  /*641c0*/  IMAD.MOV.U32 R17, RZ, RZ, R11 ;  /* 0x000000ffff117224 */ /* 0x000fe400078e000b */
[----:B------:R-:W3:Y:S04]  /*641d0*/  LDL.LU R11, [R1+0x3ac4] ;  /* 0x003ac400010b7983 */ /* 0x000ee80000300800 */
[----:B------:R-:W3:Y:S04]  /*641e0*/  @P4 LDG.E.U16 R12, desc[UR6][R18.64] ;  /* 0x00000006120c4981 */ /* 0x000ee8000c1e1500 */
[----:B------:R3:W3:Y:S04]  /*641f0*/  @P4 LDG.E.U16 R10, desc[UR6][R16.64] ;  /* 0x00000006100a4981 */ /* 0x0006e8000c1e1500 */
[----:B------:R-:W3:Y:S01]  /*64200*/  LDL.LU R9, [R1+0x3ad4] ;  /* 0x003ad40001097983 */ /* 0x000ee20000300800 */
[----:B----4-:R-:W-:-:S02]  /*64210*/  IMAD.MOV.U32 R21, RZ, RZ, R8 ;  /* 0x000000ffff157224 */ /* 0x010fc400078e0008 */
[----:B------:R-:W-:-:S05]  /*64220*/  IMAD.MOV.U32 R20, RZ, RZ, R7 ;  /* 0x000000ffff147224 */ /* 0x000fca00078e0007 */
[----:B------:R0:W4:Y:S04]  /*64230*/  @P4 LDG.E.U16 R2, desc[UR6][R20.64] ;  /* 0x0000000614024981 */ /* 0x000128000c1e1500 */
[----:B------:R3:W-:Y:S04]  /*64240*/  STL.64 [R1+0x390], R16 ;  /* 0x0003901001007387 */ /* 0x0007e80000100a00 */
[----:B------:R1:W-:Y:S04]  /*64250*/  STL.64 [R1+0x388], R18 ;  /* 0x0003881201007387 */ /* 0x0003e80000100a00 */
[----:B------:R-:W1:Y:S04]  /*64260*/  LDL.LU R15, [R1+0x3ac8] ;  /* 0x003ac800010f7983 */ /* 0x000e680000300800 */
[----:B------:R-:W4:Y:S04]  /*64270*/  LDL.LU R7, [R1+0x3ad8] ;  /* 0x003ad80001077983 */ /* 0x000f280000300800 */
[----:B------:R0:W-:Y:S04]  /*64280*/  STL.64 [R1+0x58], R20 ;  /* 0x0000581401007387 */ /* 0x0001e80000100a00 */
[----:B------:R-:W0:Y:S01]  /*64290*/  LDL.LU R8, [R1+0x3acc] ;  /* 0x003acc0001087983 */ /* 0x000e220000300800 */
[----:B--2---:R-:W-:-:S02]  /*642a0*/  IMAD.MOV.U32 R23, RZ, RZ, R5 ;  /* 0x000000ffff177224 */ /* 0x004fc400078e0005 */
[----:B------:R-:W-:Y:S01]  /*642b0*/  IMAD.MOV.U32 R22, RZ, RZ, R4 ;  /* 0x000000ffff167224 */ /* 0x000fe200078e0004 */
[----:B------:R-:W2:Y:S01]  /*642c0*/  S2R R14, SR_TID.X ;  /* 0x00000000000e7919 */ /* 0x000ea20000002100 */
[----:B------:R-:W4:Y:S04]  /*642d0*/  LDL.LU R5, [R1+0x3adc] ;  /* 0x003adc0001057983 */ /* 0x000f280000300800 */
[----:B------:R-:W4:Y:S04]  /*642e0*/  @P4 LDG.E.U16 R3, desc[UR6][R22.64] ;  /* 0x0000000616034981 */ /* 0x000f28000c1e1500 */
[----:B------:R-:W-:Y:S04]  /*642f0*/  STL.64 [R1+0x60], R22 ;  /* 0x0000601601007387 */ /* 0x000fe80000100a00 */
[----:B------:R-:W4:Y:S01]  /*64300*/  LDL.LU R4, [R1+0x3ad0] ;  /* 0x003ad00001047983 */ /* 0x000f220000300800 */
[----:B--2---:R-:W-:Y:S01]  /*64310*/  LOP3.LUT R31, R14, 0x7f, RZ, 0xc0, !PT ;  /* 0x0000007f0e1f7812 */ /* 0x004fe200078ec0ff */
[----:B---3--:R-:W-:-:S02]  /*64320*/  IMAD.MOV.U32 R17, RZ, RZ, R11 ;  /* 0x000000ffff117224 */ /* 0x008fc400078e000b */
[----:B------:R-:W-:Y:S02]  /*64330*/  IMAD.MOV.U32 R16, RZ, RZ, R9 ;  /* 0x000000ffff107224 */ /* 0x000fe400078e0009 */
[----:B-1----:R-:W-:Y:S02]  /*64340*/  IMAD.MOV.U32 R19, RZ, RZ, R15 ;  /* 0x000000ffff137224 */ /* 0x002fe400078e000f */
[----:B----4-:R-:W-:Y:S02]  /*64350*/  IMAD.MOV.U32 R18, RZ, RZ, R7 ;  /* 0x000000ffff127224 */ /* 0x010fe400078e0007 */
[----:B0-----:R-:W-:Y:S01]  /*64360*/  IMAD.MOV.U32 R21, RZ, RZ, R8 ;  /* 0x000000ffff157224 */ /* 0x001fe200078e0008 */
[----:B------:R0:W-:Y:S04]  /*64370*/  STL [R1+0x20b8], R3 ;  /* 0x0020b80301007387 */ /* 0x0001e80000100800 */
[----:B0-----:R-:W2:Y:S04]  /*64380*/  LDL.LU R3, [R1+0x3ae0] ;  /* 0x003ae00001037983 */ /* 0x001ea80000300800 */
[----:B------:R-:W-:Y:S04]  /*64390*/  STL [R1+0x20b4], R2 ;  /* 0x0020b40201007387 */ /* 0x000fe80000100800 */
[----:B------:R-:W3:Y:S04]  /*643a0*/  LDL.LU R14, [R1+0x3ae4] ;  /* 0x003ae400010e7983 */ /* 0x000ee80000300800 */
[----:B------:R-:W4:Y:S04]  /*643b0*/  LDL.LU R13, [R1+0x3b00] ;  /* 0x003b0000010d7983 */ /* 0x000f280000300800 */
[----:B------:R0:W-:Y:S04]  /*643c0*/  STL [R1+0x20b0], R12 ;  /* 0x0020b00c01007387 */ /* 0x0001e80000100800 */
[----:B0-----:R-:W4:Y:S04]  /*643d0*/  LDL.LU R12, [R1+0x3ae8] ;  /* 0x003ae800010c7983 */ /* 0x001f280000300800 */
[----:B------:R0:W-:Y:S04]  /*643e0*/  STL [R1+0x20ac], R10 ;  /* 0x0020ac0a01007387 */ /* 0x0001e80000100800 */
[----:B0-----:R-:W4:Y:S04]  /*643f0*/  LDL.LU R10, [R1+0x3af4] ;  /* 0x003af400010a7983 */ /* 0x001f280000300800 */
[----:B------:R-:W4:Y:S04]  /*64400*/  LDL.LU R11, [R1+0x3aec] ;  /* 0x003aec00010b7983 */ /* 0x000f280000300800 */
[----:B------:R-:W4:Y:S04]  /*64410*/  LDL.LU R9, [R1+0x3af8] ;  /* 0x003af80001097983 */ /* 0x000f280000300800 */
[----:B------:R3:W-:Y:S04]  /*64420*/  STL.64 [R1+0x3a8], R16 ;  /* 0x0003a81001007387 */ /* 0x0007e80000100a00 */
[----:B------:R-:W4:Y:S04]  /*64430*/  LDL.LU R7, [R1+0x3afc] ;  /* 0x003afc0001077983 */ /* 0x000f280000300800 */
[----:B------:R0:W-:Y:S04]  /*64440*/  STL.64 [R1+0x3a0], R18 ;  /* 0x0003a01201007387 */ /* 0x0001e80000100a00 */
[----:B------:R-:W4:Y:S01]  /*64450*/  LDL.LU R8, [R1+0x3af0] ;  /* 0x003af00001087983 */ /* 0x000f220000300800 */
[----:B------:R-:W-:Y:S01]  /*64460*/  ISETP.GT.AND P5, PT, R6, 0xf9, PT ;  /* 0x000000f90600780c */ /* 0x000fe20003fa4270 */
[----:B------:R-:W-:Y:S01]  /*64470*/  IMAD.MOV.U32 R20, RZ, RZ, R5 ;  /* 0x000000ffff147224 */ /* 0x000fe200078e0005 */
[----:B------:R-:W-:Y:S01]  /*64480*/  PRMT R56, RZ, 0x7610, R56 ;  /* 0x00007610ff387816 */ /* 0x000fe20000000038 */
[----:B------:R-:W-:Y:S01]  /*64490*/  IMAD.MOV.U32 R23, RZ, RZ, R4 ;  /* 0x000000ffff177224 */ /* 0x000fe200078e0004 */
[----:B------:R-:W-:-:S02]  /*644a0*/  PRMT R58, RZ, 0x7610, R58 ;  /* 0x00007610ff3a7816 */ /* 0x000fc4000000003a */
[----:B------:R-:W-:Y:S01]  /*644b0*/  LOP3.LUT R2, R31, 0x80, RZ, 0xfc, !PT ;  /* 0x000000801f027812 */ /* 0x000fe200078efcff */
[----:B------:R1:W-:Y:S01]  /*644c0*/  STL.64 [R1+0x28], R20 ;  /* 0x0000281401007387 */ /* 0x0003e20000100a00 */
[----:B------:R-:W-:-:S03]  /*644d0*/  PRMT R57, RZ, 0x7610, R57 ;  /* 0x00007610ff397816 */ /* 0x000fc60000000039 */
[----:B------:R-:W4:Y:S04]  /*644e0*/  LDL.LU R5, [R1+0x3b04] ;  /* 0x003b040001057983 */ /* 0x000f280000300800 */
[----:B------:R-:W4:Y:S01]  /*644f0*/  LDL.LU R4, [R1+0x3b1c] ;  /* 0x003b1c0001047983 */ /* 0x000f220000300800 */
[----:B------:R-:W-:-:S03]  /*64500*/  ISETP.GE.AND P2, PT, R2, R6, PT ;  /* 0x000000060200720c */ /* 0x000fc60003f46270 */
[----:B------:R3:W4:Y:S04]  /*64510*/  @P5 LDG.E.U16 R56, desc[UR6][R16.64] ;  /* 0x0000000610385981 */ /* 0x000728000c1e1500 */
[----:B------:R1:W4:Y:S04]  /*64520*/  @P5 LDG.E.U16 R58, desc[UR6][R20.64] ;  /* 0x00000006143a5981 */ /* 0x000328000c1e1500 */
[----:B------:R-:W4:Y:S01]  /*64530*/  @P5 LDG.E.U16 R57, desc[UR6][R18.64] ;  /* 0x0000000612395981 */ /* 0x000f22000c1e1500 */
[----:B------:R-:W-:Y:S01]  /*64540*/  PRMT R59, RZ, 0x7610, R59 ;  /* 0x00007610ff3b7816 */ /* 0x000fe2000000003b */
[----:B--2---:R-:W-:-:S02]  /*64550*/  IMAD.MOV.U32 R22, RZ, RZ, R3 ;  /* 0x000000ffff167224 */ /* 0x004fc400078e0003 */
[----:B---3--:R-:W-:Y:S02]  /*64560*/  IMAD.MOV.U32 R17, RZ, RZ, R14 ;  /* 0x000000ffff117224 */ /* 0x008fe400078e000e */
[----:B----4-:R-:W-:Y:S01]  /*64570*/  IMAD.MOV.U32 R16, RZ, RZ, R13 ;  /* 0x000000ffff107224 */ /* 0x010fe200078e000d */
[----:B------:R2:W-:Y:S04]  /*64580*/  STL.64 [R1+0x30], R22 ;  /* 0x0000301601007387 */ /* 0x0005e80000100a00 */
[----:B------:R-:W3:Y:S04]  /*64590*/  LDL.LU R3, [R1+0x3b08] ;  /* 0x003b080001037983 */ /* 0x000ee80000300800 */
[----:B------:R-:W4:Y:S04]  /*645a0*/  LDL.LU R2, [R1+0x3b20] ;  /* 0x003b200001027983 */ /* 0x000f280000300800 */
[----:B------:R-:W4:Y:S04]  /*645b0*/  LDL.LU R15, [R1+0x3b14] ;  /* 0x003b1400010f7983 */ /* 0x000f280000300800 */
[----:B0-----:R-:W4:Y:S04]  /*645c0*/  LDL.LU R18, [R1+0x3b0c] ;  /* 0x003b0c0001127983 */ /* 0x001f280000300800 */
[----:B------:R3:W-:Y:S04]  /*645d0*/  STL.64 [R1+0x8], R16 ;  /* 0x0000081001007387 */ /* 0x0007e80000100a00 */
[----:B------:R2:W4:Y:S01]  /*645e0*/  @P5 LDG.E.U16 R59, desc[UR6][R22.64] ;  /* 0x00000006163b5981 */ /* 0x000522000c1e1500 */
[----:B-1----:R-:W-:-:S02]  /*645f0*/  IMAD.MOV.U32 R21, RZ, RZ, R12 ;  /* 0x000000ffff157224 */ /* 0x002fc400078e000c */
[----:B------:R-:W-:Y:S02]  /*64600*/  IMAD.MOV.U32 R20, RZ, RZ, R10 ;  /* 0x000000ffff147224 */ /* 0x000fe400078e000a */
[----:B------:R-:W4:Y:S04]  /*64610*/  LDL.LU R10, [R1+0x3b18] ;  /* 0x003b1800010a7983 */ /* 0x000f280000300800 */
[----:B------:R-:W-:Y:S04]  /*64620*/  STL.64 [R1+0x10], R20 ;  /* 0x0000101401007387 */ /* 0x000fe80000100a00 */
[----:B------:R-:W4:Y:S01]  /*64630*/  LDL.LU R12, [R1+0x3b10] ;  /* 0x003b1000010c7983 */ /* 0x000f220000300800 */
[----:B--2---:R-:W-:-:S02]  /*64640*/  IMAD.MOV.U32 R22, RZ, RZ, R9 ;  /* 0x000000ffff167224 */ /* 0x004fc400078e0009 */
[----:B------:R-:W-:Y:S01]  /*64650*/  IMAD.MOV.U32 R23, RZ, RZ, R11 ;  /* 0x000000ffff177224 */ /* 0x000fe200078e000b */
[----:B------:R-:W-:Y:S01]  /*64660*/  MOV R24, R7 ;  /* 0x0000000700187202 */ /* 0x000fe20000000f00 */
[----:B------:R-:W-:Y:S01]  /*64670*/  IMAD.MOV.U32 R25, RZ, RZ, R8 ;  /* 0x000000ffff197224 */ /* 0x000fe200078e0008 */
[----:B------:R-:W2:Y:S04]  /*64680*/  LDL.LU R14, [R1+0x3b24] ;  /* 0x003b2400010e7983 */ /* 0x000ea80000300800 */
[----:B------:R-:W-:Y:S04]  /*64690*/  STL.64 [R1+0x18], R22 ;  /* 0x0000181601007387 */ /* 0x000fe80000100a00 */
[----:B------:R-:W2:Y:S04]  /*646a0*/  LDL.LU R13, [R1+0x3b34] ;  /* 0x003b3400010d7983 */ /* 0x000ea80000300800 */
[----:B------:R-:W-:Y:S04]  /*646b0*/  STL.64 [R1+0x20], R24 ;  /* 0x0000201801007387 */ /* 0x000fe80000100a00 */
[----:B------:R-:W2:Y:S04]  /*646c0*/  LDL.LU R11, [R1+0x3b28] ;  /* 0x003b2800010b7983 */ /* 0x000ea80000300800 */
[----:B------:R-:W2:Y:S04]  /*646d0*/  LDL.LU R9, [R1+0x3b38] ;  /* 0x003b380001097983 */ /* 0x000ea80000300800 */
[----:B------:R-:W2:Y:S04]  /*646e0*/  LDL.LU R7, [R1+0x3b3c] ;  /* 0x003b3c0001077983 */ /* 0x000ea80000300800 */
[----:B------:R-:W2:Y:S01]  /*646f0*/  LDL.LU R8, [R1+0x3b2c] ;  /* 0x003b2c0001087983 */ /* 0x000ea20000300800 */
[----:B------:R-:W-:-:S02]  /*64700*/  ISETP.GT.AND P4, PT, R6, 0xfa, PT ;  /* 0x000000fa0600780c */ /* 0x000fc40003f84270 */
[----:B------:R-:W-:Y:S02]  /*64710*/  PRMT R52, RZ, 0x7610, R52 ;  /* 0x00007610ff347816 */ /* 0x000fe40000000034 */
[----:B------:R-:W-:Y:S02]  /*64720*/  ISETP.GT.AND P5, PT, R6, 0xfb, PT ;  /* 0x000000fb0600780c */ /* 0x000fe40003fa4270 */
[----:B------:R-:W-:-:S07]  /*64730*/  PRMT R48, RZ, 0x7610, R48 ;  /* 0x00007610ff307816 */ /* 0x000fce0000000030 */
[----:B------:R3:W2:Y:S01]  /*64740*/  @P4 LDG.E.U16 R52, desc[UR6][R16.64] ;  /* 0x0000000610344981 */ /* 0x0006a2000c1e1500 */
[----:B------:R-:W-:-:S03]  /*64750*/  PRMT R53, RZ, 0x7610, R53 ;  /* 0x00007610ff357816 */ /* 0x000fc60000000035 */
[----:B------:R-:W2:Y:S01]  /*64760*/  @P5 LDG.E.U16 R48, desc[UR6][R4.64] ;  /* 0x0000000604305981 */ /* 0x000ea2000c1e1500 */
[----:B------:R-:W-:-:S03]  /*64770*/  PRMT R54, RZ, 0x7610, R54 ;  /* 0x00007610ff367816 */ /* 0x000fc60000000036 */
[----:B------:R2:W2:Y:S04]  /*64780*/  @P4 LDG.E.U16 R53, desc[UR6][R20.64] ;  /* 0x0000000614354981 */ /* 0x0004a8000c1e1500 */
[----:B------:R0:W2:Y:S01]  /*64790*/  @P4 LDG.E.U16 R54, desc[UR6][R22.64] ;  /* 0x0000000616364981 */ /* 0x0000a2000c1e1500 */
[----:B---3--:R-:W-:Y:S02]  /*647a0*/  IMAD.MOV.U32 R17, RZ, RZ, R3 ;  /* 0x000000ffff117224 */ /* 0x008fe400078e0003 */
[----:B----4-:R-:W-:Y:S01]  /*647b0*/  IMAD.MOV.U32 R16, RZ, RZ, R2 ;  /* 0x000000ffff107224 */ /* 0x010fe200078e0002 */
[----:B------:R-:W3:Y:S04]  /*647c0*/  LDL.LU R3, [R1+0x3b30] ;  /* 0x003b300001037983 */ /* 0x000ee80000300800 */
[----:B------:R1:W-:Y:S04]  /*647d0*/  STL.64 [R1+0x3c8], R4 ;  /* 0x0003c80401007387 */ /* 0x0003e80000100a00 */
[----:B------:R-:W4:Y:S01]  /*647e0*/  LDL.LU R2, [R1+0x3b40] ;  /* 0x003b400001027983 */ /* 0x000f220000300800 */
[----:B------:R-:W-:-:S02]  /*647f0*/  IMAD.MOV.U32 R27, RZ, RZ, R18 ;  /* 0x000000ffff1b7224 */ /* 0x000fc400078e0012 */
[----:B------:R-:W-:Y:S01]  /*64800*/  IMAD.MOV.U32 R26, RZ, RZ, R15 ;  /* 0x000000ffff1a7224 */ /* 0x000fe200078e000f */
[----:B------:R-:W-:Y:S01]  /*64810*/  STL.64 [R1+0x3c0], R16 ;  /* 0x0003c01001007387 */ /* 0x000fe20000100a00 */
[----:B------:R-:W-:Y:S02]  /*64820*/  IMAD.MOV.U32 R18, RZ, RZ, R10 ;  /* 0x000000ffff127224 */ /* 0x000fe400078e000a */
[----:B------:R-:W-:-:S05]  /*64830*/  IMAD.MOV.U32 R19, RZ, RZ, R12 ;  /* 0x000000ffff137224 */ /* 0x000fca00078e000c */
[----:B------:R0:W-:Y:S04]  /*64840*/  STL.64 [R1], R18 ;  /* 0x0000001201007387 */ /* 0x0001e80000100a00 */
[----:B------:R-:W-:Y:S04]  /*64850*/  STL [R1+0x3dd4], R26 ;  /* 0x003dd41a01007387 */ /* 0x000fe80000100800 */
[----:B------:R-:W-:Y:S04]  /*64860*/  STL [R1+0x3dd0], R27 ;  /* 0x003dd01b01007387 */ /* 0x000fe80000100800 */
[----:B------:R-:W4:Y:S04]  /*64870*/  LDL.LU R12, [R1+0x3b44] ;  /* 0x003b4400010c7983 */ /* 0x000f280000300800 */
[----:B-1----:R-:W4:Y:S04]  /*64880*/  LDL.LU R4, [R1+0x3b60] ;  /* 0x003b600001047983 */ /* 0x002f280000300800 */
[----:B------:R-:W4:Y:S04]  /*64890*/  LDL.LU R10, [R1+0x3b48] ;  /* 0x003b4800010a7983 */ /* 0x000f280000300800 */
[----:B------:R-:W4:Y:S01]  /*648a0*/  LDL.LU R5, [R1+0x3b54] ;  /* 0x003b540001057983 */ /* 0x000f220000300800 */
[----:B--2---:R-:W-:-:S03]  /*648b0*/  IMAD.MOV.U32 R21, RZ, RZ, R11 ;  /* 0x000000ffff157224 */ /* 0x004fc600078e000b */
[----:B------:R-:W2:Y:S01]  /*648c0*/  LDL.LU R11, [R1+0x3b4c] ;  /* 0x003b4c00010b7983 */ /* 0x000ea20000300800 */
[----:B------:R-:W-:-:S03]  /*648d0*/  IMAD.MOV.U32 R20, RZ, RZ, R9 ;  /* 0x000000ffff147224 */ /* 0x000fc600078e0009 */
[----:B------:R-:W2:Y:S01]  /*648e0*/  LDL.LU R9, [R1+0x3b58] ;  /* 0x003b580001097983 */ /* 0x000ea20000300800 */
[----:B0-----:R-:W-:-:S03]  /*648f0*/  IMAD.MOV.U32 R23, RZ, RZ, R8 ;  /* 0x000000ffff177224 */ /* 0x001fc600078e0008 */
[----:B------:R-:W2:Y:S01]  /*64900*/  LDL.LU R8, [R1+0x3b50] ;  /* 0x003b500001087983 */ /* 0x000ea20000300800 */
[----:B------:R-:W-:Y:S02]  /*64910*/  PRMT R55, RZ, 0x7610, R55 ;  /* 0x00007610ff377816 */ /* 0x000fe40000000037 */
[----:B------:R-:W-:Y:S01]  /*64920*/  PRMT R51, RZ, 0x7610, R51 ;  /* 0x00007610ff337816 */ /* 0x000fe20000000033 */
[----:B------:R-:W-:Y:S02]  /*64930*/  IMAD.MOV.U32 R22, RZ, RZ, R7 ;  /* 0x000000ffff167224 */ /* 0x000fe400078e0007 */
[----:B------:R-:W2:Y:S04]  /*64940*/  LDL.LU R7, [R1+0x3b5c] ;  /* 0x003b5c0001077983 */ /* 0x000ea80000300800 */
[----:B------:R-:W2:Y:S04]  /*64950*/  @P4 LDG.E.U16 R55, desc[UR6][R24.64] ;  /* 0x0000000618374981 */ /* 0x000ea8000c1e1500 */
[----:B------:R0:W2:Y:S02]  /*64960*/  @P5 LDG.E.U16 R51, desc[UR6][R18.64] ;  /* 0x0000000612335981 */ /* 0x0000a4000c1e1500 */
[----:B0-----:R-:W-:-:S02]  /*64970*/  IMAD.MOV.U32 R18, RZ, RZ, R13 ;  /* 0x000000ffff127224 */ /* 0x001fc400078e000d */
[----:B------:R-:W-:Y:S01]  /*64980*/  IMAD.MOV.U32 R19, RZ, RZ, R14 ;  /* 0x000000ffff137224 */ /* 0x000fe200078e000e */
[----:B------:R-:W-:-:S06]  /*64990*/  PRMT R49, RZ, 0x7610, R49 ;  /* 0x00007610ff317816 */ /* 0x000fcc0000000031 */
[----:B------:R0:W2:Y:S01]  /*649a0*/  @P5 LDG.E.U16 R49, desc[UR6][R16.64] ;  /* 0x0000000610315981 */ /* 0x0000a2000c1e1500 */
[----:B---3--:R-:W-:Y:S02]  /*649b0*/  IMAD.MOV.U32 R25, RZ, RZ, R3 ;  /* 0x000000ffff197224 */ /* 0x008fe400078e0003 */
[----:B----4-:R-:W-:Y:S01]  /*649c0*/  IMAD.MOV.U32 R24, RZ, RZ, R2 ;  /* 0x000000ffff187224 */ /* 0x010fe200078e0002 */
[----:B------:R-:W3:Y:S04]  /*649d0*/  LDL.LU R3, [R1+0x3b64] ;  /* 0x003b640001037983 */ /* 0x000ee80000300800 */
[----:B------:R-:W4:Y:S04]  /*649e0*/  LDL.LU R2, [R1+0x3b7c] ;  /* 0x003b7c0001027983 */ /* 0x000f280000300800 */
        /* <DEDUP_REMOVED lines=8> */
[----:B------:R-:W-:-:S02]  /*64a70*/  IMAD.MOV.U32 R33, RZ, RZ, R12 ;  /* 0x000000ffff217224 */ /* 0x000fc400078e000c */
[----:B------:R-:W-:Y:S02]  /*64a80*/  IMAD.MOV.U32 R32, RZ, RZ, R4 ;  /* 0x000000ffff207224 */ /* 0x000fe400078e0004 */
[----:B------:R-:W-:Y:S02]  /*64a90*/  IMAD.MOV.U32 R35, RZ, RZ, R10 ;  /* 0x000000ffff237224 */ /* 0x000fe400078e000a */
[----:B------:R-:W-:Y:S01]  /*64aa0*/  IMAD.MOV.U32 R34, RZ, RZ, R5 ;  /* 0x000000ffff227224 */ /* 0x000fe200078e0005 */
[----:B------:R-:W3:Y:S04]  /*64ab0*/  LDL.LU R4, [R1+0x3b80] ;  /* 0x003b800001047983 */ /* 0x000ee80000300800 */
[----:B------:R-:W3:Y:S04]  /*64ac0*/  LDL.LU R5, [R1+0x3b68] ;  /* 0x003b680001057983 */ /* 0x000ee80000300800 */
[----:B------:R1:W-:Y:S04]  /*64ad0*/  STL.64 [R1+0x3e0], R32 ;  /* 0x0003e02001007387 */ /* 0x0003e80000100a00 */
[----:B------:R-:W3:Y:S04]  /*64ae0*/  LDL.LU R10, [R1+0x3b74] ;  /* 0x003b7400010a7983 */ /* 0x000ee80000300800 */
[----:B------:R0:W-:Y:S01]  /*64af0*/  STL.64 [R1+0x3d8], R34 ;  /* 0x0003d82201007387 */ /* 0x0001e20000100a00 */
[----:B--2---:R-:W-:-:S03]  /*64b00*/  IMAD.MOV.U32 R15, RZ, RZ, R11 ;  /* 0x000000ffff0f7224 */ /* 0x004fc600078e000b */
[----:B------:R-:W2:Y:S04]  /*64b10*/  LDL.LU R11, [R1+0x3b6c] ;  /* 0x003b6c00010b7983 */ /* 0x000ea80000300800 */
[----:B------:R-:W2:Y:S04]  /*64b20*/  LDL.LU R12, [R1+0x3b78] ;  /* 0x003b7800010c7983 */ /* 0x000ea80000300800 */
[----:B------:R-:W3:Y:S04]  /*64b30*/  LDL.LU R13, [R1+0x3b70] ;  /* 0x003b7000010d7983 */ /* 0x000ee80000300800 */
[----:B------:R-:W4:Y:S01]  /*64b40*/  LDL.LU R30, [R1+0x3b84] ;  /* 0x003b8400011e7983 */ /* 0x000f220000300800 */
[----:B------:R-:W-:-:S03]  /*64b50*/  IMAD.MOV.U32 R14, RZ, RZ, R9 ;  /* 0x000000ffff0e7224 */ /* 0x000fc600078e0009 */
[----:B------:R-:W4:Y:S01]  /*64b60*/  LDL.LU R29, [R1+0x3b94] ;  /* 0x003b9400011d7983 */ /* 0x000f220000300800 */
[----:B0-----:R-:W-:-:S03]  /*64b70*/  IMAD.MOV.U32 R17, RZ, RZ, R8 ;  /* 0x000000ffff117224 */ /* 0x001fc600078e0008 */
[----:B------:R-:W4:Y:S04]  /*64b80*/  LDL.LU R9, [R1+0x3b88] ;  /* 0x003b880001097983 */ /* 0x000f280000300800 */
[----:B------:R-:W4:Y:S01]  /*64b90*/  LDL.LU R8, [R1+0x3b98] ;  /* 0x003b980001087983 */ /* 0x000f220000300800 */
[----:B------:R-:W-:-:S05]  /*64ba0*/  IMAD.MOV.U32 R16, RZ, RZ, R7 ;  /* 0x000000ffff107224 */ /* 0x000fca00078e0007 */
[----:B------:R-:W-:Y:S04]  /*64bb0*/  STL [R1+0x3dfc], R16 ;  /* 0x003dfc1001007387 */ /* 0x000fe80000100800 */
[----:B------:R-:W-:Y:S04]  /*64bc0*/  STL [R1+0x3df8], R17 ;  /* 0x003df81101007387 */ /* 0x000fe80000100800 */
[----:B------:R-:W-:Y:S04]  /*64bd0*/  STL [R1+0x3e04], R14 ;  /* 0x003e040e01007387 */ /* 0x000fe80000100800 */
[----:B------:R-:W-:Y:S04]  /*64be0*/  STL [R1+0x3e00], R15 ;  /* 0x003e000f01007387 */ /* 0x000fe80000100800 */
[----:B------:R-:W4:Y:S04]  /*64bf0*/  LDL.LU R28, [R1+0x3b8c] ;  /* 0x003b8c00011c7983 */ /* 0x000f280000300800 */
[----:B------:R-:W4:Y:S01]  /*64c00*/  LDL.LU R7, [R1+0x3b9c] ;  /* 0x003b9c0001077983 */ /* 0x000f220000300800 */
[----:B------:R-:W-:-:S02]  /*64c10*/  PRMT R50, RZ, 0x7610, R50 ;  /* 0x00007610ff327816 */ /* 0x000fc40000000032 */
[----:B------:R-:W-:-:S04]  /*64c20*/  ISETP.GT.AND P4, PT, R6, 0xfc, PT ;  /* 0x000000fc0600780c */ /* 0x000fc80003f84270 */
[----:B------:R-:W4:Y:S04]  /*64c30*/  @P5 LDG.E.U16 R50, desc[UR6][R26.64] ;  /* 0x000000061a325981 */ /* 0x000f28000c1e1500 */
[----:B--2---:R-:W-:Y:S04]  /*64c40*/  STL [R1+0x3e0c], R12 ;  /* 0x003e0c0c01007387 */ /* 0x004fe80000100800 */
[----:B---3--:R-:W-:Y:S04]  /*64c50*/  STL [R1+0x3e08], R13 ;  /* 0x003e080d01007387 */ /* 0x008fe80000100800 */
[----:B------:R-:W-:Y:S04]  /*64c60*/  STL [R1+0x3e14], R10 ;  /* 0x003e140a01007387 */ /* 0x000fe80000100800 */
[----:B------:R-:W-:Y:S04]  /*64c70*/  STL [R1+0x3e10], R11 ;  /* 0x003e100b01007387 */ /* 0x000fe80000100800 */
[----:B------:R-:W-:Y:S04]  /*64c80*/  STL [R1+0x3e1c], R4 ;  /* 0x003e1c0401007387 */ /* 0x000fe80000100800 */
[----:B------:R-:W-:Y:S04]  /*64c90*/  STL [R1+0x3e18], R5 ;  /* 0x003e180501007387 */ /* 0x000fe80000100800 */
[----:B----4-:R-:W-:Y:S04]  /*64ca0*/  STL [R1+0x3e24], R2 ;  /* 0x003e240201007387 */ /* 0x010fe80000100800 */
[----:B------:R-:W-:Y:S01]  /*64cb0*/  STL [R1+0x3e20], R3 ;  /* 0x003e200301007387 */ /* 0x000fe20000100800 */
[----:B------:R-:W-:-:S02]  /*64cc0*/  IMAD.MOV.U32 R149, RZ, RZ, R9 ;  /* 0x000000ffff957224 */ /* 0x000fc400078e0009 */
[----:B------:R-:W-:Y:S01]  /*64cd0*/  IMAD.MOV.U32 R148, RZ, RZ, R8 ;  /* 0x000000ffff947224 */ /* 0x000fe200078e0008 */
[----:B------:R-:W2:Y:S04]  /*64ce0*/  LDL.LU R9, [R1+0x3b90] ;  /* 0x003b900001097983 */ /* 0x000ea80000300800 */
[----:B------:R-:W2:Y:S01]  /*64cf0*/  LDL.LU R8, [R1+0x3ba0] ;  /* 0x003ba00001087983 */ /* 0x000ea20000300800 */
[----:B------:R-:W-:Y:S02]  /*64d00*/  ISETP.GT.AND P5, PT, R6, 0xfd, PT ;  /* 0x000000fd0600780c */ /* 0x000fe40003fa4270 */
        /* <DEDUP_REMOVED lines=9> */
[----:B------:R-:W4:Y:S04]  /*64da0*/  @P4 LDG.E.U16 R46, desc[UR6][R22.64] ;  /* 0x00000006162e4981 */ /* 0x000f28000c1e1500 */
[----:B------:R-:W3:Y:S04]  /*64db0*/  @P4 LDG.E.U16 R45, desc[UR6][R20.64] ;  /* 0x00000006142d4981 */ /* 0x000ee8000c1e1500 */
[----:B------:R-:W3:Y:S01]  /*64dc0*/  @P4 LDG.E.U16 R44, desc[UR6][R18.64] ;  /* 0x00000006122c4981 */ /* 0x000ee2000c1e1500 */
[----:B------:R-:W-:-:S03]  /*64dd0*/  ISETP.GT.AND P4, PT, R6, 0xfe, PT ;  /* 0x000000fe0600780c */ /* 0x000fc60003f84270 */
[----:B------:R-:W3:Y:S04]  /*64de0*/  @P5 LDG.E.U16 R43, desc[UR6][R16.64] ;  /* 0x00000006102b5981 */ /* 0x000ee8000c1e1500 */
[----:B------:R-:W3:Y:S04]  /*64df0*/  @P5 LDG.E.U16 R42, desc[UR6][R14.64] ;  /* 0x000000060e2a5981 */ /* 0x000ee8000c1e1500 */
[----:B------:R-:W3:Y:S04]  /*64e00*/  @P5 LDG.E.U16 R41, desc[UR6][R34.64] ;  /* 0x0000000622295981 */ /* 0x000ee8000c1e1500 */
[----:B------:R-:W3:Y:S01]  /*64e10*/  @P5 LDG.E.U16 R40, desc[UR6][R32.64] ;  /* 0x0000000620285981 */ /* 0x000ee2000c1e1500 */
[----:B------:R-:W-:-:S02]  /*64e20*/  ISETP.GT.AND P5, PT, R6, 0xff, PT ;  /* 0x000000ff0600780c */ /* 0x000fc40003fa4270 */
[----:B------:R-:W-:Y:S02]  /*64e30*/  PRMT R39, RZ, 0x7610, R39 ;  /* 0x00007610ff277816 */ /* 0x000fe40000000027 */
[----:B------:R-:W-:Y:S02]  /*64e40*/  PRMT R38, RZ, 0x7610, R38 ;  /* 0x00007610ff267816 */ /* 0x000fe40000000026 */
[----:B------:R-:W-:Y:S02]  /*64e50*/  PRMT R37, RZ, 0x7610, R37 ;  /* 0x00007610ff257816 */ /* 0x000fe40000000025 */
[----:B------:R-:W-:Y:S02]  /*64e60*/  PRMT R36, RZ, 0x7610, R36 ;  /* 0x00007610ff247816 */ /* 0x000fe40000000024 */
[----:B------:R-:W-:Y:S01]  /*64e70*/  PRMT R143, RZ, 0x7610, R143 ;  /* 0x00007610ff8f7816 */ /* 0x000fe2000000008f */
[----:B------:R-:W-:Y:S02]  /*64e80*/  IMAD.MOV.U32 R144, RZ, RZ, R29 ;  /* 0x000000ffff907224 */ /* 0x000fe400078e001d */
[----:B------:R-:W-:Y:S01]  /*64e90*/  IMAD.MOV.U32 R145, RZ, RZ, R30 ;  /* 0x000000ffff917224 */ /* 0x000fe200078e001e */
[----:B------:R-:W-:Y:S01]  /*64ea0*/  PRMT R146, RZ, 0x7610, R146 ;  /* 0x00007610ff927816 */ /* 0x000fe20000000092 */
[----:B------:R-:W3:Y:S04]  /*64eb0*/  @P4 LDG.E.U16 R39, desc[UR6][R12.64] ;  /* 0x000000060c274981 */ /* 0x000ee8000c1e1500 */
[----:B------:R-:W3:Y:S04]  /*64ec0*/  @P4 LDG.E.U16 R38, desc[UR6][R10.64] ;  /* 0x000000060a264981 */ /* 0x000ee8000c1e1500 */
[----:B------:R-:W3:Y:S04]  /*64ed0*/  @P4 LDG.E.U16 R37, desc[UR6][R4.64] ;  /* 0x0000000604254981 */ /* 0x000ee8000c1e1500 */
[----:B------:R-:W3:Y:S01]  /*64ee0*/  @P4 LDG.E.U16 R36, desc[UR6][R2.64] ;  /* 0x0000000602244981 */ /* 0x000ee2000c1e1500 */
[----:B------:R-:W-:-:S02]  /*64ef0*/  ISETP.GE.AND P4, PT, R31, R6, PT ;  /* 0x000000061f00720c */ /* 0x000fc40003f86270 */
[----:B------:R-:W-:Y:S01]  /*64f00*/  PRMT R150, RZ, 0x7610, R150 ;  /* 0x00007610ff967816 */ /* 0x000fe20000000096 */
[----:B------:R-:W3:Y:S01]  /*64f10*/  @P5 LDG.E.U16 R143, desc[UR6][R144.64] ;  /* 0x00000006908f5981 */ /* 0x000ee2000c1e1500 */
[----:B------:R-:W-:Y:S02]  /*64f20*/  MOV R6, R7 ;  /* 0x0000000700067202 */ /* 0x000fe40000000f00 */
[----:B------:R-:W-:Y:S01]  /*64f30*/  PRMT R147, RZ, 0x7610, R147 ;  /* 0x00007610ff937816 */ /* 0x000fe20000000093 */
[----:B------:R-:W-:Y:S01]  /*64f40*/  IMAD.MOV.U32 R7, RZ, RZ, R28 ;  /* 0x000000ffff077224 */ /* 0x000fe200078e001c */
[----:B------:R-:W4:Y:S04]  /*64f50*/  @P5 LDG.E.U16 R146, desc[UR6][R148.64] ;  /* 0x0000000694925981 */ /* 0x000f28000c1e1500 */
[----:B------:R-:W4:Y:S04]  /*64f60*/  LDL.LU R157, [R1+0x2d94] ;  /* 0x002d9400019d7983 */ /* 0x000f280000300800 */
[----:B------:R-:W4:Y:S04]  /*64f70*/  @P5 LDG.E.U16 R147, desc[UR6][R6.64] ;  /* 0x0000000606935981 */ /* 0x000f28000c1e1500 */
        /* <DEDUP_REMOVED lines=13> */
[----:B-1----:R-:W4:Y:S04]  /*65050*/  LDL.LU R32, [R1+0x2c14] ;  /* 0x002c140001207983 */ /* 0x002f280000300800 */
[----:B------:R-:W4:Y:S04]  /*65060*/  LDL.LU R33, [R1+0x2c10] ;  /* 0x002c100001217983 */ /* 0x000f280000300800 */
[----:B------:R-:W4:Y:S04]  /*65070*/  LDL.LU R164, [R1+0x2c0c] ;  /* 0x002c0c0001a47983 */ /* 0x000f280000300800 */
[----:B------:R-:W4:Y:S04]  /*65080*/  LDL.LU R34, [R1+0x2c08] ;  /* 0x002c080001227983 */ /* 0x000f280000300800 */
[----:B------:R-:W4:Y:S04]  /*65090*/  LDL.LU R35, [R1+0x2b94] ;  /* 0x002b940001237983 */ /* 0x000f280000300800 */
[----:B--2---:R-:W2:Y:S01]  /*650a0*/  @P5 LDG.E.U16 R150, desc[UR6][R8.64] ;  /* 0x0000000608965981 */ /* 0x004ea2000c1e1500 */
[----:B------:R-:W-:Y:S06]  /*650b0*/  BAR.SYNC.DEFER_BLOCKING 0x0 ;  /* 0x0000000000007b1d */ /* 0x000fec0000010000 */
[----:B------:R-:W-:Y:S04]  /*650c0*/  STL [R1+0x3e2c], R8 ;  /* 0x003e2c0801007387 */ /* 0x000fe80000100800 */
[----:B------:R-:W-:Y:S04]  /*650d0*/  STL [R1+0x3e28], R9 ;  /* 0x003e280901007387 */ /* 0x000fe80000100800 */
[----:B------:R-:W-:Y:S04]  /*650e0*/  STL [R1+0x3e34], R6 ;  /* 0x003e340601007387 */ /* 0x000fe80000100800 */
[----:B------:R-:W-:Y:S04]  /*650f0*/  STL [R1+0x3e30], R7 ;  /* 0x003e300701007387 */ /* 0x000fe80000100800 */
[----:B---3--:R0:W-:Y:S04]  /*65100*/  STL [R1+0x209c], R143 ;  /* 0x00209c8f01007387 */ /* 0x0081e80000100800 */
[----:B0-----:R-:W3:Y:S04]  /*65110*/  LDL.LU R143, [R1+0x2b90] ;  /* 0x002b9000018f7983 */ /* 0x001ee80000300800 */
[----:B------:R-:W3:Y:S04]  /*65120*/  LDL.LU R144, [R1+0x2b8c] ;  /* 0x002b8c0001907983 */ /* 0x000ee80000300800 */
[----:B------:R-:W3:Y:S04]  /*65130*/  LDL.LU R145, [R1+0x2b88] ;  /* 0x002b880001917983 */ /* 0x000ee80000300800 */
[----:B----4-:R0:W-:Y:S04]  /*65140*/  STL [R1+0x20a0], R146 ;  /* 0x0020a09201007387 */ /* 0x0101e80000100800 */
        /* <DEDUP_REMOVED lines=18> */
[----:B--2---:R-:W-:Y:S04]  /*65270*/  STL [R1+0x20a8], R150 ;  /* 0x0020a89601007387 */ /* 0x004fe80000100800 */
[----:B------:R0:W-:Y:S04]  /*65280*/  STL [R1+0x20a4], R147 ;  /* 0x0020a49301007387 */ /* 0x0001e80000100800 */
        /* <DEDUP_REMOVED lines=27> */
[----:B---3--:R0:W-:Y:S04]  /*65440*/  STS.U16 [R0+UR76+0x51000], R143 ;  /* 0x0510008f00007988 */ /* 0x0081e8000800044c */
[----:B------:R1:W-:Y:S04]  /*65450*/  STS.U16 [R0+UR76+0x61000], R144 ;  /* 0x0610009000007988 */ /* 0x0003e8000800044c */
[----:B------:R3:W-:Y:S04]  /*65460*/  STS.U16 [R0+UR76+0x71000], R145 ;  /* 0x0710009100007988 */ /* 0x0007e8000800044c */
[----:B0-----:R-:W2:Y:S04]  /*65470*/  LDL.LU R143, [R1+0x2794] ;  /* 0x00279400018f7983 */ /* 0x001ea80000300800 */
[----:B-1----:R-:W2:Y:S04]  /*65480*/  LDL.LU R144, [R1+0x2790] ;  /* 0x0027900001907983 */ /* 0x002ea80000300800 */
[----:B----4-:R0:W-:Y:S04]  /*65490*/  STS.U16 [R0+UR76+0x41400], R146 ;  /* 0x0414009200007988 */ /* 0x0101e8000800044c */
[----:B---3--:R-:W3:Y:S04]  /*654a0*/  LDL.LU R145, [R1+0x278c] ;  /* 0x00278c0001917983 */ /* 0x008ee80000300800 */
[----:B0-----:R-:W4:Y:S04]  /*654b0*/  LDL.LU R146, [R1+0x2788] ;  /* 0x0027880001927983 */ /* 0x001f280000300800 */
[----:B--2---:R0:W-:Y:S04]  /*654c0*/  STS.U16 [R0+UR76+0x51400], R147 ;  /* 0x0514009300007988 */ /* 0x0041e8000800044c */
[----:B------:R1:W-:Y:S04]  /*654d0*/  STS.U16 [R0+UR76+0x61400], R148 ;  /* 0x0614009400007988 */ /* 0x0003e8000800044c */
[----:B------:R2:W-:Y:S04]  /*654e0*/  STS.U16 [R0+UR76+0x71400], R149 ;  /* 0x0714009500007988 */ /* 0x0005e8000800044c */
[----:B------:R0:W-:Y:S04]  /*654f0*/  STS.U16 [R0+UR76+0x41800], R150 ;  /* 0x0418009600007988 */ /* 0x0001e8000800044c */
[----:B------:R1:W-:Y:S04]  /*65500*/  STS.U16 [R0+UR76+0x51800], R151 ;  /* 0x0518009700007988 */ /* 0x0003e8000800044c */
[----:B------:R2:W-:Y:S04]  /*65510*/  STS.U16 [R0+UR76+0x61800], R152 ;  /* 0x0618009800007988 */ /* 0x0005e8000800044c */
[----:B0-----:R-:W4:Y:S04]  /*65520*/  LDL.LU R147, [R1+0x2714] ;  /* 0x0027140001937983 */ /* 0x001f280000300800 */
[----:B-1----:R-:W4:Y:S04]  /*65530*/  LDL.LU R148, [R1+0x2710] ;  /* 0x0027100001947983 */ /* 0x002f280000300800 */
[----:B--2---:R-:W2:Y:S04]  /*65540*/  LDL.LU R149, [R1+0x270c] ;  /* 0x00270c0001957983 */ /* 0x004ea80000300800 */
[----:B------:R-:W2:Y:S04]  /*65550*/  LDL.LU R150, [R1+0x2708] ;  /* 0x0027080001967983 */ /* 0x000ea80000300800 */
[----:B------:R-:W2:Y:S04]  /*65560*/  LDL.LU R151, [R1+0x2694] ;  /* 0x0026940001977983 */ /* 0x000ea80000300800 */
[----:B------:R0:W-:Y:S04]  /*65570*/  STS.U16 [R0+UR76+0x71800], R153 ;  /* 0x0718009900007988 */ /* 0x0001e8000800044c */
[----:B------:R-:W2:Y:S04]  /*65580*/  LDL.LU R152, [R1+0x2690] ;  /* 0x0026900001987983 */ /* 0x000ea80000300800 */
[----:B------:R1:W-:Y:S04]  /*65590*/  STS.U16 [R0+UR76+0x41c00], R154 ;  /* 0x041c009a00007988 */ /* 0x0003e8000800044c */
[----:B------:R0:W-:Y:S04]  /*655a0*/  STS.U16 [R0+UR76+0x51c00], R155 ;  /* 0x051c009b00007988 */ /* 0x0001e8000800044c */
[----:B------:R0:W-:Y:S04]  /*655b0*/  STS.U16 [R0+UR76+0x61c00], R156 ;  /* 0x061c009c00007988 */ /* 0x0001e8000800044c */
[----:B------:R1:W-:Y:S04]  /*655c0*/  STS.U16 [R0+UR76+0x71c00], R157 ;  /* 0x071c009d00007988 */ /* 0x0003e8000800044c */
[----:B------:R1:W-:Y:S04]  /*655d0*/  STS.U16 [R0+UR76+0x42000], R158 ;  /* 0x0420009e00007988 */ /* 0x0003e8000800044c */
[----:B0-----:R-:W2:Y:S04]  /*655e0*/  LDL.LU R153, [R1+0x268c] ;  /* 0x00268c0001997983 */ /* 0x001ea80000300800 */
[----:B-1----:R-:W2:Y:S04]  /*655f0*/  LDL.LU R154, [R1+0x2688] ;  /* 0x00268800019a7983 */ /* 0x002ea80000300800 */
[----:B------:R-:W2:Y:S04]  /*65600*/  LDL.LU R155, [R1+0x2614] ;  /* 0x00261400019b7983 */ /* 0x000ea80000300800 */
        /* <DEDUP_REMOVED lines=15> */
[----:B---3--:R-:W3:Y:S04]  /*65700*/  LDL.LU R165, [R1+0x2510] ;  /* 0x0025100001a57983 */ /* 0x008ee80000300800 */
[----:B------:R1:W-:Y:S04]  /*65710*/  STS.U16 [R0+UR76+0x42800], R31 ;  /* 0x0428001f00007988 */ /* 0x0003e8000800044c */
[----:B------:R0:W-:Y:S04]  /*65720*/  STS.U16 [R0+UR76+0x52800], R28 ;  /* 0x0528001c00007988 */ /* 0x0001e8000800044c */
[----:B------:R0:W-:Y:S04]  /*65730*/  STS.U16 [R0+UR76+0x62800], R29 ;  /* 0x0628001d00007988 */ /* 0x0001e8000800044c */
[----:B------:R1:W-:Y:S04]  /*65740*/  STS.U16 [R0+UR76+0x72800], R32 ;  /* 0x0728002000007988 */ /* 0x0003e8000800044c */
[----:B------:R1:W-:Y:S04]  /*65750*/  STS.U16 [R0+UR76+0x42c00], R33 ;  /* 0x042c002100007988 */ /* 0x0003e8000800044c */
[----:B0-----:R-:W3:Y:S04]  /*65760*/  LDL.LU R30, [R1+0x250c] ;  /* 0x00250c00011e7983 */ /* 0x001ee80000300800 */
[----:B-1----:R-:W3:Y:S04]  /*65770*/  LDL.LU R31, [R1+0x2508] ;  /* 0x00250800011f7983 */ /* 0x002ee80000300800 */
[----:B------:R-:W3:Y:S04]  /*65780*/  LDL.LU R28, [R1+0x2494] ;  /* 0x00249400011c7983 */ /* 0x000ee80000300800 */
[----:B------:R-:W3:Y:S04]  /*65790*/  LDL.LU R29, [R1+0x2490] ;  /* 0x00249000011d7983 */ /* 0x000ee80000300800 */
[----:B------:R-:W3:Y:S04]  /*657a0*/  LDL.LU R32, [R1+0x248c] ;  /* 0x00248c0001207983 */ /* 0x000ee80000300800 */
[----:B------:R0:W-:Y:S04]  /*657b0*/  STS.U16 [R0+UR76+0x52c00], R164 ;  /* 0x052c00a400007988 */ /* 0x0001e8000800044c */
[----:B------:R-:W3:Y:S04]  /*657c0*/  LDL.LU R33, [R1+0x2488] ;  /* 0x0024880001217983 */ /* 0x000ee80000300800 */
[----:B------:R1:W-:Y:S04]  /*657d0*/  STS.U16 [R0+UR76+0x62c00], R34 ;  /* 0x062c002200007988 */ /* 0x0003e8000800044c */
[----:B------:R1:W-:Y:S04]  /*657e0*/  STS.U16 [R0+UR76+0x72c00], R35 ;  /* 0x072c002300007988 */ /* 0x0003e8000800044c */
[----:B0-----:R-:W3:Y:S04]  /*657f0*/  LDL.LU R164, [R1+0x2414] ;  /* 0x0024140001a47983 */ /* 0x001ee80000300800 */
[----:B-1----:R-:W3:Y:S04]  /*65800*/  LDL.LU R34, [R1+0x2410] ;  /* 0x0024100001227983 */ /* 0x002ee80000300800 */
[----:B------:R-:W3:Y:S04]  /*65810*/  LDL.LU R35, [R1+0x240c] ;  /* 0x00240c0001237983 */ /* 0x000ee80000300800 */
[----:B------:R0:W-:Y:S04]  /*65820*/  STS.U16 [R0+UR76+0x43000], R143 ;  /* 0x0430008f00007988 */ /* 0x0001e8000800044c */
[----:B------:R1:W-:Y:S04]  /*65830*/  STS.U16 [R0+UR76+0x53000], R144 ;  /* 0x0530009000007988 */ /* 0x0003e8000800044c */
[----:B------:R1:W-:Y:S04]  /*65840*/  STS.U16 [R0+UR76+0x63000], R145 ;  /* 0x0630009100007988 */ /* 0x0003e8000800044c */
[----:B----4-:R4:W-:Y:S04]  /*65850*/  STS.U16 [R0+UR76+0x73000], R146 ;  /* 0x0730009200007988 */ /* 0x0109e8000800044c */
[----:B0-----:R-:W3:Y:S04]  /*65860*/  LDL.LU R143, [R1+0x2408] ;  /* 0x00240800018f7983 */ /* 0x001ee80000300800 */
[----:B-1----:R-:W3:Y:S04]  /*65870*/  LDL.LU R144, [R1+0x2394] ;  /* 0x0023940001907983 */ /* 0x002ee80000300800 */
[----:B------:R-:W3:Y:S04]  /*65880*/  LDL.LU R145, [R1+0x2390] ;  /* 0x0023900001917983 */ /* 0x000ee80000300800 */
[----:B----4-:R-:W4:Y:S04]  /*65890*/  LDL.LU R146, [R1+0x238c] ;  /* 0x00238c0001927983 */ /* 0x010f280000300800 */
[----:B------:R0:W-:Y:S04]  /*658a0*/  STS.U16 [R0+UR76+0x43400], R147 ;  /* 0x0434009300007988 */ /* 0x0001e8000800044c */
[----:B------:R1:W-:Y:S04]  /*658b0*/  STS.U16 [R0+UR76+0x53400], R148 ;  /* 0x0534009400007988 */ /* 0x0003e8000800044c */
[----:B--2---:R2:W-:Y:S04]  /*658c0*/  STS.U16 [R0+UR76+0x63400], R149 ;  /* 0x0634009500007988 */ /* 0x0045e8000800044c */
        /* <DEDUP_REMOVED lines=12> */
[----:B0-----:R-:W2:Y:S04]  /*65990*/  LDL.LU R153, [R1+0x2290] ;  /* 0x0022900001997983 */ /* 0x001ea80000300800 */
[----:B-1----:R-:W2:Y:S04]  /*659a0*/  LDL.LU R154, [R1+0x228c] ;  /* 0x00228c00019a7983 */ /* 0x002ea80000300800 */
[----:B------:R-:W2:Y:S04]  /*659b0*/  LDL.LU R155, [R1+0x2288] ;  /* 0x00228800019b7983 */ /* 0x000ea80000300800 */
        /* <DEDUP_REMOVED lines=8> */
[----:B---3--:R-:W-:Y:S04]  /*65a40*/  STS.U16 [R0+UR76+0x54400], R165 ;  /* 0x054400a500007988 */ /* 0x008fe8000800044c */
[----:B------:R0:W-:Y:S04]  /*65a50*/  STS.U16 [R0+UR76+0x54c00], R34 ;  /* 0x054c002200007988 */ /* 0x0001e8000800044c */
[----:B------:R1:W-:Y:S04]  /*65a60*/  STS.U16 [R0+UR76+0x64c00], R35 ;  /* 0x064c002300007988 */ /* 0x0003e8000800044c */
[----:B0-----:R-:W3:Y:S04]  /*65a70*/  LDL.LU R34, [R1+0x2214] ;  /* 0x0022140001227983 */ /* 0x001ee80000300800 */
[----:B-1----:R-:W3:Y:S04]  /*65a80*/  LDL.LU R35, [R1+0x2210] ;  /* 0x0022100001237983 */ /* 0x002ee80000300800 */
        /* <DEDUP_REMOVED lines=8> */
[----:B------:R0:W-:Y:S04]  /*65b10*/  STS.U16 [R0+UR76+0x64400], R30 ;  /* 0x0644001e00007988 */ /* 0x0001e8000800044c */
[----:B------:R-:W3:Y:S04]  /*65b20*/  LDL.LU R165, [R1+0x210c] ;  /* 0x00210c0001a57983 */ /* 0x000ee80000300800 */
        /* <DEDUP_REMOVED lines=12> */
[----:B0-----:R-:W3:Y:S04]  /*65bf0*/  LDL.LU R164, [R1+0x1fbc] ;  /* 0x001fbc0001a47983 */ /* 0x001ee80000300800 */
        /* <DEDUP_REMOVED lines=19> */
[----:B------:R-:W2:Y:S04]  /*65d30*/  LDL.LU R152, [R1+0x3fb0] ;  /* 0x003fb00001987983 */ /* 0x000ea80000300800 */
[----:B------:R0:W-:Y:S04]  /*65d40*/  STS.U16 [R0+UR76+0x55800], R153 ;  /* 0x0558009900007988 */ /* 0x0001e8000800044c */
[----:B------:R1:W-:Y:S04]  /*65d50*/  STS.U16 [R0+UR76+0x65800], R154 ;  /* 0x0658009a00007988 */ /* 0x0003e8000800044c */
[----:B------:R1:W-:Y:S04]  /*65d60*/  STS.U16 [R0+UR76+0x75800], R155 ;  /* 0x0758009b00007988 */ /* 0x0003e8000800044c */
[----:B0-----:R-:W2:Y:S04]  /*65d70*/  LDL.LU R153, [R1+0x3fac] ;  /* 0x003fac0001997983 */ /* 0x001ea80000300800 */
[----:B-1----:R-:W2:Y:S04]  /*65d80*/  LDL.LU R154, [R1+0x3fa8] ;  /* 0x003fa800019a7983 */ /* 0x002ea80000300800 */
[----:B------:R-:W2:Y:S04]  /*65d90*/  LDL.LU R155, [R1+0x3fa4] ;  /* 0x003fa400019b7983 */ /* 0x000ea80000300800 */
[----:B---3--:R0:W-:Y:S04]  /*65da0*/  STS.U16 [R0+UR76+0x45c00], R34 ;  /* 0x045c002200007988 */ /* 0x0081e8000800044c */
[----:B------:R1:W-:Y:S04]  /*65db0*/  STS.U16 [R0+UR76+0x55c00], R35 ;  /* 0x055c002300007988 */ /* 0x0003e8000800044c */
[----:B0-----:R-:W3:Y:S04]  /*65dc0*/  LDL.LU R34, [R1+0x3fa0] ;  /* 0x003fa00001227983 */ /* 0x001ee80000300800 */
[----:B-1----:R-:W2:Y:S04]  /*65dd0*/  LDL.LU R35, [R1+0x3f9c] ;  /* 0x003f9c0001237983 */ /* 0x002ea80000300800 */
[----:B------:R0:W-:Y:S04]  /*65de0*/  STS.U16 [R0+UR76+0x56000], R159 ;  /* 0x0560009f00007988 */ /* 0x0001e8000800044c */
        /* <DEDUP_REMOVED lines=24> */
[----:B0-----:R-:W2:Y:S04]  /*65f70*/  LDL.LU R164, [R1+0x2c04] ;  /* 0x002c040001a47983 */ /* 0x001ea80000300800 */
        /* <DEDUP_REMOVED lines=12> */
[----:B----4-:R-:W-:Y:S04]  /*66040*/  STS.U16 [R0+UR76+0x57000], R146 ;  /* 0x0570009200007988 */ /* 0x010fe8000800044c */
[----:B------:R-:W-:Y:S04]  /*66050*/  STS.U16 [R0+UR76+0x65c00], R156 ;  /* 0x065c009c00007988 */ /* 0x000fe8000800044c */
[----:B------:R-:W-:Y:S04]  /*66060*/  STS.U16 [R0+UR76+0x75c00], R157 ;  /* 0x075c009d00007988 */ /* 0x000fe8000800044c */
[----:B------:R-:W-:Y:S04]  /*66070*/  STS.U16 [R0+UR76+0x46000], R158 ;  /* 0x0460009e00007988 */ /* 0x000fe8000800044c */
[----:B------:R-:W-:Y:S04]  /*66080*/  STS.U16 [R0+UR76+0x67400], R117 ;  /* 0x0674007500007988 */ /* 0x000fe8000800044c */
[----:B------:R-:W-:Y:S01]  /*66090*/  STS.U16 [R0+UR76+0x77400], R116 ;  /* 0x0774007400007988 */ /* 0x000fe2000800044c */
[----:B0-----:R-:W-:-:S03]  /*660a0*/  LOP3.LUT R62, R0, 0x10, RZ, 0x3c, !PT ;  /* 0x00000010003e7812 */ /* 0x001fc600078e3cff */
[----:B------:R-:W-:Y:S04]  /*660b0*/  STS.U16 [R0+UR76+0x47000], R147 ;  /* 0x0470009300007988 */ /* 0x000fe8000800044c */
[----:B---3--:R0:W-:Y:S04]  /*660c0*/  STS.U16 [R0+UR76+0x76c00], R34 ;  /* 0x076c002200007988 */ /* 0x0081e8000800044c */
[----:B--2---:R1:W-:Y:S04]  /*660d0*/  STS.U16 [R0+UR76+0x66c00], R35 ;  /* 0x066c002300007988 */ /* 0x0043e8000800044c */
[----:B0-----:R-:W2:Y:S04]  /*660e0*/  LDL.LU R34, [R1+0x2c00] ;  /* 0x002c000001227983 */ /* 0x001ea80000300800 */
[----:B-1----:R-:W3:Y:S04]  /*660f0*/  LDL.LU R35, [R1+0x2bfc] ;  /* 0x002bfc0001237983 */ /* 0x002ee80000300800 */
[----:B------:R-:W-:Y:S04]  /*66100*/  STL [R1+0x3e38], R0 ;  /* 0x003e380001007387 */ /* 0x000fe80000100800 */
        /* <DEDUP_REMOVED lines=16> */
[----:B------:R-:W4:Y:S04]  /*66210*/  LDL.LU R158, [R1+0x29fc] ;  /* 0x0029fc00019e7983 */ /* 0x000f280000300800 */
[----:B------:R1:W-:Y:S04]  /*66220*/  STS.U16 [R62+UR76+0x50080], R160 ;  /* 0x050080a03e007988 */ /* 0x0003e8000800044c */
[----:B------:R0:W-:Y:S04]  /*66230*/  STS.U16 [R62+UR76+0x60080], R161 ;  /* 0x060080a13e007988 */ /* 0x0001e8000800044c */
[----:B------:R0:W-:Y:S04]  /*66240*/  STS.U16 [R62+UR76+0x70080], R162 ;  /* 0x070080a23e007988 */ /* 0x0001e8000800044c */
[----:B------:R1:W-:Y:S04]  /*66250*/  STS.U16 [R62+UR76+0x40480], R163 ;  /* 0x040480a33e007988 */ /* 0x0003e8000800044c */
[----:B------:R1:W-:Y:S04]  /*66260*/  STS.U16 [R62+UR76+0x50480], R165 ;  /* 0x050480a53e007988 */ /* 0x0003e8000800044c */
[----:B0-----:R-:W4:Y:S04]  /*66270*/  LDL.LU R159, [R1+0x29f8] ;  /* 0x0029f800019f7983 */ /* 0x001f280000300800 */
[----:B-1----:R-:W4:Y:S04]  /*66280*/  LDL.LU R160, [R1+0x2984] ;  /* 0x0029840001a07983 */ /* 0x002f280000300800 */
        /* <DEDUP_REMOVED lines=17> */
[----:B0-----:R-:W4:Y:S04]  /*663a0*/  LDL.LU R164, [R1+0x2878] ;  /* 0x0028780001a47983 */ /* 0x001f280000300800 */
[----:B--2---:R0:W-:Y:S04]  /*663b0*/  STS.U16 [R62+UR76+0x50c80], R34 ;  /* 0x050c80223e007988 */ /* 0x0041e8000800044c */
[----:B---3--:R1:W-:Y:S04]  /*663c0*/  STS.U16 [R62+UR76+0x60c80], R35 ;  /* 0x060c80233e007988 */ /* 0x0083e8000800044c */
[----:B----4-:R2:W-:Y:S04]  /*663d0*/  STS.U16 [R62+UR76+0x70c80], R60 ;  /* 0x070c803c3e007988 */ /* 0x0105e8000800044c */
[----:B------:R3:W-:Y:S04]  /*663e0*/  STS.U16 [R62+UR76+0x41080], R61 ;  /* 0x0410803d3e007988 */ /* 0x0007e8000800044c */
[----:B------:R4:W-:Y:S04]  /*663f0*/  STS.U16 [R62+UR76+0x51080], R63 ;  /* 0x0510803f3e007988 */ /* 0x0009e8000800044c */
[----:B------:R2:W-:Y:S04]  /*66400*/  STS.U16 [R62+UR76+0x61080], R88 ;  /* 0x061080583e007988 */ /* 0x0005e8000800044c */
[----:B0-----:R-:W4:Y:S04]  /*66410*/  LDL.LU R34, [R1+0x2804] ;  /* 0x0028040001227983 */ /* 0x001f280000300800 */
[----:B-1----:R-:W4:Y:S04]  /*66420*/  LDL.LU R35, [R1+0x2800] ;  /* 0x0028000001237983 */ /* 0x002f280000300800 */
[----:B--2---:R-:W2:Y:S04]  /*66430*/  LDL.LU R60, [R1+0x27fc] ;  /* 0x0027fc00013c7983 */ /* 0x004ea80000300800 */
[----:B---3--:R-:W3:Y:S04]  /*66440*/  LDL.LU R61, [R1+0x27f8] ;  /* 0x0027f800013d7983 */ /* 0x008ee80000300800 */
[----:B----4-:R-:W4:Y:S04]  /*66450*/  LDL.LU R63, [R1+0x2784] ;  /* 0x00278400013f7983 */ /* 0x010f280000300800 */
        /* <DEDUP_REMOVED lines=51> */
[----:B------:R0:W-:Y:S04]  /*66790*/  STS.U16 [R62+UR76+0x42c80], R34 ;  /* 0x042c80223e007988 */ /* 0x0001e8000800044c */
[----:B------:R1:W-:Y:S04]  /*667a0*/  STS.U16 [R62+UR76+0x52c80], R35 ;  /* 0x052c80233e007988 */ /* 0x0003e8000800044c */
[----:B--2---:R-:W-:Y:S04]  /*667b0*/  STS.U16 [R62+UR76+0x62c80], R60 ;  /* 0x062c803c3e007988 */ /* 0x004fe8000800044c */
[----:B---3--:R-:W-:Y:S04]  /*667c0*/  STS.U16 [R62+UR76+0x72c80], R61 ;  /* 0x072c803d3e007988 */ /* 0x008fe8000800044c */
[----:B----4-:R-:W-:Y:S04]  /*667d0*/  STS.U16 [R62+UR76+0x43080], R63 ;  /* 0x0430803f3e007988 */ /* 0x010fe8000800044c */
[----:B------:R-:W-:Y:S04]  /*667e0*/  STS.U16 [R62+UR76+0x53080], R88 ;  /* 0x053080583e007988 */ /* 0x000fe8000800044c */
[----:B0-----:R-:W2:Y:S04]  /*667f0*/  LDL.LU R34, [R1+0x2478] ;  /* 0x0024780001227983 */ /* 0x001ea80000300800 */
[----:B-1----:R-:W3:Y:S04]  /*66800*/  LDL.LU R35, [R1+0x2404] ;  /* 0x0024040001237983 */ /* 0x002ee80000300800 */
        /* <DEDUP_REMOVED lines=12> */
[----:B0-----:R-:W3:Y:S04]  /*668d0*/  LDL.LU R156, [R1+0x2400] ;  /* 0x00240000019c7983 */ /* 0x001ee80000300800 */
[----:B-1----:R-:W3:Y:S04]  /*668e0*/  LDL.LU R157, [R1+0x23fc] ;  /* 0x0023fc00019d7983 */ /* 0x002ee80000300800 */
[----:B------:R0:W-:Y:S04]  /*668f0*/  STS.U16 [R62+UR76+0x63c80], R159 ;  /* 0x063c809f3e007988 */ /* 0x0001e8000800044c */
[----:B----4-:R-:W4:Y:S04]  /*66900*/  LDL.LU R158, [R1+0x23f8] ;  /* 0x0023f800019e7983 */ /* 0x010f280000300800 */
        /* <DEDUP_REMOVED lines=27> */
[----:B0-----:R-:W2:Y:S04]  /*66ac0*/  LDL.LU R34, [R1+0x2200] ;  /* 0x0022000001227983 */ /* 0x001ea80000300800 */
        /* <DEDUP_REMOVED lines=15> */
[----:B------:R1:W-:Y:S04]  /*66bc0*/  STS.U16 [R62+UR76+0x64c80], R157 ;  /* 0x064c809d3e007988 */ /* 0x0003e8000800044c */
[----:B----4-:R4:W-:Y:S04]  /*66bd0*/  STS.U16 [R62+UR76+0x74c80], R158 ;  /* 0x074c809e3e007988 */ /* 0x0109e8000800044c */
[----:B0-----:R-:W3:Y:S04]  /*66be0*/  LDL.LU R156, [R1+0x3f98] ;  /* 0x003f9800019c7983 */ /* 0x001ee80000300800 */
[----:B-1----:R-:W3:Y:S04]  /*66bf0*/  LDL.LU R157, [R1+0x3f94] ;  /* 0x003f9400019d7983 */ /* 0x002ee80000300800 */
[----:B----4-:R-:W4:Y:S04]  /*66c00*/  LDL.LU R158, [R1+0x3f90] ;  /* 0x003f9000019e7983 */ /* 0x010f280000300800 */
[----:B------:R0:W-:Y:S04]  /*66c10*/  STS.U16 [R62+UR76+0x45080], R159 ;  /* 0x0450809f3e007988 */ /* 0x0001e8000800044c */
        /* <DEDUP_REMOVED lines=10> */
[----:B------:R-:W4:Y:S04]  /*66cc0*/  LDL.LU R165, [R1+0x3f78] ;  /* 0x003f780001a57983 */ /* 0x000f280000300800 */
        /* <DEDUP_REMOVED lines=13> */
[----:B0-----:R-:W4:Y:S04]  /*66da0*/  LDL.LU R164, [R1+0x3f5c] ;  /* 0x003f5c0001a47983 */ /* 0x001f280000300800 */
[----:B--2---:R0:W-:Y:S04]  /*66db0*/  STS.U16 [R62+UR76+0x55c80], R34 ;  /* 0x055c80223e007988 */ /* 0x0041e8000800044c */
[----:B---3--:R1:W-:Y:S04]  /*66dc0*/  STS.U16 [R62+UR76+0x65c80], R35 ;  /* 0x065c80233e007988 */ /* 0x0083e8000800044c */
[----:B------:R-:W-:Y:S04]  /*66dd0*/  STS.U16 [R62+UR76+0x75c80], R60 ;  /* 0x075c803c3e007988 */ /* 0x000fe8000800044c */
[----:B------:R-:W-:Y:S04]  /*66de0*/  STS.U16 [R62+UR76+0x46080], R61 ;  /* 0x0460803d3e007988 */ /* 0x000fe8000800044c */
[----:B------:R2:W-:Y:S04]  /*66df0*/  STS.U16 [R62+UR76+0x56080], R63 ;  /* 0x0560803f3e007988 */ /* 0x0005e8000800044c */
[----:B------:R3:W-:Y:S04]  /*66e00*/  STS.U16 [R62+UR76+0x66080], R88 ;  /* 0x066080583e007988 */ /* 0x0007e8000800044c */
[----:B------:R1:W-:Y:S04]  /*66e10*/  STS.U16 [R62+UR76+0x76080], R89 ;  /* 0x076080593e007988 */ /* 0x0003e8000800044c */
[----:B------:R2:W-:Y:S04]  /*66e20*/  STS.U16 [R62+UR76+0x46480], R90 ;  /* 0x0464805a3e007988 */ /* 0x0005e8000800044c */
[----:B0-----:R-:W4:Y:S04]  /*66e30*/  LDL.LU R34, [R1+0x3f58] ;  /* 0x003f580001227983 */ /* 0x001f280000300800 */
[----:B-1----:R-:W4:Y:S04]  /*66e40*/  LDL.LU R35, [R1+0x3f54] ;  /* 0x003f540001237983 */ /* 0x002f280000300800 */
[----:B------:R0:W-:Y:S04]  /*66e50*/  STS.U16 [R62+UR76+0x56480], R91 ;  /* 0x0564805b3e007988 */ /* 0x0001e8000800044c */
[----:B--2---:R-:W2:Y:S04]  /*66e60*/  LDL.LU R63, [R1+0x2d74] ;  /* 0x002d7400013f7983 */ /* 0x004ea80000300800 */
[----:B---3--:R-:W3:Y:S04]  /*66e70*/  LDL.LU R88, [R1+0x2d70] ;  /* 0x002d700001587983 */ /* 0x008ee80000300800 */
[----:B------:R1:W-:Y:S04]  /*66e80*/  STS.U16 [R62+UR76+0x66480], R118 ;  /* 0x066480763e007988 */ /* 0x0003e8000800044c */
[----:B------:R-:W2:Y:S04]  /*66e90*/  LDL.LU R89, [R1+0x2d6c] ;  /* 0x002d6c0001597983 */ /* 0x000ea80000300800 */
[----:B------:R0:W-:Y:S04]  /*66ea0*/  STS.U16 [R62+UR76+0x76480], R119 ;  /* 0x076480773e007988 */ /* 0x0001e8000800044c */
[----:B------:R-:W2:Y:S04]  /*66eb0*/  LDL.LU R90, [R1+0x2d68] ;  /* 0x002d6800015a7983 */ /* 0x000ea80000300800 */
[----:B------:R1:W-:Y:S04]  /*66ec0*/  STS.U16 [R62+UR76+0x46880], R144 ;  /* 0x046880903e007988 */ /* 0x0003e8000800044c */
[----:B------:R1:W-:Y:S04]  /*66ed0*/  STS.U16 [R62+UR76+0x56880], R145 ;  /* 0x056880913e007988 */ /* 0x0003e8000800044c */
[----:B0-----:R-:W2:Y:S04]  /*66ee0*/  LDL.LU R91, [R1+0x2cf4] ;  /* 0x002cf400015b7983 */ /* 0x001ea80000300800 */
[----:B-1----:R-:W2:Y:S04]  /*66ef0*/  LDL.LU R118, [R1+0x2cf0] ;  /* 0x002cf00001767983 */ /* 0x002ea80000300800 */
[----:B------:R0:W-:Y:S04]  /*66f00*/  STS.U16 [R62+UR76+0x66880], R146 ;  /* 0x066880923e007988 */ /* 0x0001e8000800044c */
[----:B------:R1:W-:Y:S04]  /*66f10*/  STS.U16 [R62+UR76+0x76880], R147 ;  /* 0x076880933e007988 */ /* 0x0003e8000800044c */
[----:B------:R-:W2:Y:S04]  /*66f20*/  LDL.LU R119, [R1+0x2cec] ;  /* 0x002cec0001777983 */ /* 0x000ea80000300800 */
[----:B------:R-:W2:Y:S04]  /*66f30*/  LDL.LU R144, [R1+0x2ce8] ;  /* 0x002ce80001907983 */ /* 0x000ea80000300800 */
[----:B------:R-:W2:Y:S04]  /*66f40*/  LDL.LU R145, [R1+0x2c74] ;  /* 0x002c740001917983 */ /* 0x000ea80000300800 */
[----:B0-----:R-:W2:Y:S04]  /*66f50*/  LDL.LU R146, [R1+0x2c70] ;  /* 0x002c700001927983 */ /* 0x001ea80000300800 */
[----:B-1----:R-:W2:Y:S04]  /*66f60*/  LDL.LU R147, [R1+0x2c6c] ;  /* 0x002c6c0001937983 */ /* 0x002ea80000300800 */
[----:B----4-:R-:W-:Y:S04]  /*66f70*/  STS.U16 [R62+UR76+0x46c80], R164 ;  /* 0x046c80a43e007988 */ /* 0x010fe8000800044c */
[----:B------:R-:W-:Y:S04]  /*66f80*/  STS.U16 [R62+UR76+0x56c80], R33 ;  /* 0x056c80213e007988 */ /* 0x000fe8000800044c */
[----:B------:R0:W-:Y:S04]  /*66f90*/  STS.U16 [R62+UR76+0x66c80], R32 ;  /* 0x066c80203e007988 */ /* 0x0001e8000800044c */
[----:B------:R1:W-:Y:S04]  /*66fa0*/  STS.U16 [R62+UR76+0x76c80], R29 ;  /* 0x076c801d3e007988 */ /* 0x0003e8000800044c */
[----:B0-----:R-:W4:Y:S04]  /*66fb0*/  LDL.LU R32, [R1+0x2c68] ;  /* 0x002c680001207983 */ /* 0x001f280000300800 */
[----:B------:R-:W4:Y:S04]  /*66fc0*/  LDL.LU R33, [R1+0x2bf4] ;  /* 0x002bf40001217983 */ /* 0x000f280000300800 */
[----:B------:R-:W4:Y:S04]  /*66fd0*/  LDL.LU R164, [R1+0x2bf0] ;  /* 0x002bf00001a47983 */ /* 0x000f280000300800 */
[----:B-1----:R-:W4:Y:S01]  /*66fe0*/  LDL.LU R29, [R1+0x2bec] ;  /* 0x002bec00011d7983 */ /* 0x002f220000300800 */
[----:B------:R-:W0:Y:S03]  /*66ff0*/  S2R R60, SR_TID.X ;  /* 0x00000000003c7919 */ /* 0x000e260000002100 */
        /* <DEDUP_REMOVED lines=16> */
[----:B-1----:R-:W4:Y:S04]  /*67100*/  LDL.LU R56, [R1+0x2be8] ;  /* 0x002be80001387983 */ /* 0x002f280000300800 */
[----:B------:R-:W4:Y:S04]  /*67110*/  LDL.LU R57, [R1+0x2b74] ;  /* 0x002b740001397983 */ /* 0x000f280000300800 */
[----:B------:R-:W4:Y:S04]  /*67120*/  LDL.LU R58, [R1+0x2b70] ;  /* 0x002b7000013a7983 */ /* 0x000f280000300800 */
[----:B------:R-:W4:Y:S01]  /*67130*/  LDL.LU R59, [R1+0x2b6c] ;  /* 0x002b6c00013b7983 */ /* 0x000f220000300800 */
[----:B0-----:R-:W-:-:S03]  /*67140*/  IMAD.SHL.U32 R114, R60, 0x2, RZ ;  /* 0x000000023c727824 */ /* 0x001fc600078e00ff */
[----:B------:R-:W4:Y:S01]  /*67150*/  LDL.LU R84, [R1+0x2b68] ;  /* 0x002b680001547983 */ /* 0x000f220000300800 */
[----:B------:R-:W-:-:S03]  /*67160*/  LOP3.LUT R61, R60, 0x40, RZ, 0xc0, !PT ;  /* 0x000000403c3d7812 */ /* 0x000fc600078ec0ff */
[----:B------:R-:W4:Y:S04]  /*67170*/  LDL.LU R85, [R1+0x2af4] ;  /* 0x002af40001557983 */ /* 0x000f280000300800 */
[----:B------:R-:W4:Y:S01]  /*67180*/  LDL.LU R86, [R1+0x2af0] ;  /* 0x002af00001567983 */ /* 0x000f220000300800 */
[----:B------:R-:W-:-:S03]  /*67190*/  LOP3.LUT R114, R114, 0x7e, RZ, 0xc0, !PT ;  /* 0x0000007e72727812 */ /* 0x000fc600078ec0ff */
[----:B------:R-:W4:Y:S04]  /*671a0*/  LDL.LU R87, [R1+0x2aec] ;  /* 0x002aec0001577983 */ /* 0x000f280000300800 */
[----:B------:R-:W4:Y:S01]  /*671b0*/  LDL.LU R112, [R1+0x2ae8] ;  /* 0x002ae80001707983 */ /* 0x000f220000300800 */
[----:B------:R-:W-:-:S03]  /*671c0*/  IMAD R114, R61, 0x200, R114 ;  /* 0x000002003d727824 */ /* 0x000fc600078e0272 */
[----:B------:R-:W4:Y:S04]  /*671d0*/  LDL.LU R113, [R1+0x2a74] ;  /* 0x002a740001717983 */ /* 0x000f280000300800 */
[----:B------:R-:W4:Y:S04]  /*671e0*/  LDL.LU R115, [R1+0x2a70] ;  /* 0x002a700001737983 */ /* 0x000f280000300800 */
[----:B------:R-:W4:Y:S04]  /*671f0*/  LDL.LU R142, [R1+0x2a6c] ;  /* 0x002a6c00018e7983 */ /* 0x000f280000300800 */
[----:B------:R-:W4:Y:S01]  /*67200*/  LDL.LU R143, [R1+0x2a68] ;  /* 0x002a6800018f7983 */ /* 0x000f220000300800 */
[----:B------:R-:W-:-:S03]  /*67210*/  LOP3.LUT R114, R114, 0x20, RZ, 0x3c, !PT ;  /* 0x0000002072727812 */ /* 0x000fc600078e3cff */
[----:B------:R-:W4:Y:S04]  /*67220*/  LDL.LU R60, [R1+0x29f4] ;  /* 0x0029f400013c7983 */ /* 0x000f280000300800 */
[----:B------:R-:W4:Y:S04]  /*67230*/  LDL.LU R61, [R1+0x29f0] ;  /* 0x0029f000013d7983 */ /* 0x000f280000300800 */
[----:B------:R-:W4:Y:S04]  /*67240*/  LDL.LU R62, [R1+0x29ec] ;  /* 0x0029ec00013e7983 */ /* 0x000f280000300800 */
[----:B--2---:R0:W-:Y:S04]  /*67250*/  STS.U16 [R114+UR76+0x40100], R63 ;  /* 0x0401003f72007988 */ /* 0x0041e8000800044c */
[----:B---3--:R1:W-:Y:S04]  /*67260*/  STS.U16 [R114+UR76+0x50100], R88 ;  /* 0x0501005872007988 */ /* 0x0083e8000800044c */
[----:B------:R2:W-:Y:S04]  /*67270*/  STS.U16 [R114+UR76+0x60100], R89 ;  /* 0x0601005972007988 */ /* 0x0005e8000800044c */
[----:B------:R3:W-:Y:S04]  /*67280*/  STS.U16 [R114+UR76+0x70100], R90 ;  /* 0x0701005a72007988 */ /* 0x0007e8000800044c */
[----:B0-----:R-:W4:Y:S04]  /*67290*/  LDL.LU R63, [R1+0x29e8] ;  /* 0x0029e800013f7983 */ /* 0x001f280000300800 */
[----:B-1----:R-:W4:Y:S04]  /*672a0*/  LDL.LU R88, [R1+0x2974] ;  /* 0x0029740001587983 */ /* 0x002f280000300800 */
[----:B--2---:R-:W2:Y:S04]  /*672b0*/  LDL.LU R89, [R1+0x2970] ;  /* 0x0029700001597983 */ /* 0x004ea80000300800 */
[----:B------:R0:W-:Y:S04]  /*672c0*/  STS.U16 [R114+UR76+0x40500], R91 ;  /* 0x0405005b72007988 */ /* 0x0001e8000800044c */
[----:B---3--:R-:W3:Y:S04]  /*672d0*/  LDL.LU R90, [R1+0x296c] ;  /* 0x00296c00015a7983 */ /* 0x008ee80000300800 */
        /* <DEDUP_REMOVED lines=11> */
[----:B------:R-:W3:Y:S04]  /*67390*/  LDL.LU R146, [R1+0x2874] ;  /* 0x0028740001927983 */ /* 0x000ee80000300800 */
[----:B0-----:R-:W3:Y:S04]  /*673a0*/  LDL.LU R147, [R1+0x2870] ;  /* 0x0028700001937983 */ /* 0x001ee80000300800 */
[----:B----4-:R0:W-:Y:S04]  /*673b0*/  STS.U16 [R114+UR76+0x70900], R32 ;  /* 0x0709002072007988 */ /* 0x0101e8000800044c */
[----:B------:R1:W-:Y:S04]  /*673c0*/  STS.U16 [R114+UR76+0x40d00], R33 ;  /* 0x040d002172007988 */ /* 0x0003e8000800044c */
[----:B------:R4:W-:Y:S04]  /*673d0*/  STS.U16 [R114+UR76+0x50d00], R164 ;  /* 0x050d00a472007988 */ /* 0x0009e8000800044c */
[----:B------:R4:W-:Y:S04]  /*673e0*/  STS.U16 [R114+UR76+0x60d00], R29 ;  /* 0x060d001d72007988 */ /* 0x0009e8000800044c */
[----:B0-----:R-:W3:Y:S04]  /*673f0*/  LDL.LU R32, [R1+0x286c] ;  /* 0x00286c0001207983 */ /* 0x001ee80000300800 */
[----:B-1----:R-:W3:Y:S04]  /*67400*/  LDL.LU R33, [R1+0x2868] ;  /* 0x0028680001217983 */ /* 0x002ee80000300800 */
[----:B----4-:R-:W4:Y:S04]  /*67410*/  LDL.LU R164, [R1+0x27f4] ;  /* 0x0027f40001a47983 */ /* 0x010f280000300800 */
        /* <DEDUP_REMOVED lines=11> */
[----:B------:R0:W-:Y:S04]  /*674d0*/  STS.U16 [R114+UR76+0x51500], R86 ;  /* 0x0515005672007988 */ /* 0x0001e8000800044c */
[----:B------:R-:W4:Y:S04]  /*674e0*/  LDL.LU R84, [R1+0x276c] ;  /* 0x00276c0001547983 */ /* 0x000f280000300800 */
[----:B------:R-:W4:Y:S04]  /*674f0*/  LDL.LU R85, [R1+0x2768] ;  /* 0x0027680001557983 */ /* 0x000f280000300800 */
[----:B------:R1:W-:Y:S04]  /*67500*/  STS.U16 [R114+UR76+0x61500], R87 ;  /* 0x0615005772007988 */ /* 0x0003e8000800044c */
[----:B------:R0:W-:Y:S04]  /*67510*/  STS.U16 [R114+UR76+0x71500], R112 ;  /* 0x0715007072007988 */ /* 0x0001e8000800044c */
[----:B------:R1:W-:Y:S04]  /*67520*/  STS.U16 [R114+UR76+0x41900], R113 ;  /* 0x0419007172007988 */ /* 0x0003e8000800044c */
[----:B------:R1:W-:Y:S04]  /*67530*/  STS.U16 [R114+UR76+0x51900], R115 ;  /* 0x0519007372007988 */ /* 0x0003e8000800044c */
[----:B0-----:R-:W4:Y:S04]  /*67540*/  LDL.LU R86, [R1+0x26f4] ;  /* 0x0026f40001567983 */ /* 0x001f280000300800 */
[----:B-1----:R-:W4:Y:S04]  /*67550*/  LDL.LU R87, [R1+0x26f0] ;  /* 0x0026f00001577983 */ /* 0x002f280000300800 */
[----:B------:R0:W-:Y:S04]  /*67560*/  STS.U16 [R114+UR76+0x61900], R142 ;  /* 0x0619008e72007988 */ /* 0x0001e8000800044c */
        /* <DEDUP_REMOVED lines=12> */
[----:B------:R0:W-:Y:S04]  /*67630*/  STS.U16 [R114+UR76+0x71d00], R63 ;  /* 0x071d003f72007988 */ /* 0x0001e8000800044c */
[----:B------:R1:W-:Y:S04]  /*67640*/  STS.U16 [R114+UR76+0x42100], R88 ;  /* 0x0421005872007988 */ /* 0x0003e8000800044c */
[----:B--2---:R2:W-:Y:S04]  /*67650*/  STS.U16 [R114+UR76+0x52100], R89 ;  /* 0x0521005972007988 */ /* 0x0045e8000800044c */
[----:B---3--:R3:W-:Y:S04]  /*67660*/  STS.U16 [R114+UR76+0x62100], R90 ;  /* 0x0621005a72007988 */ /* 0x0087e8000800044c */
        /* <DEDUP_REMOVED lines=20> */
[----:B----4-:R4:W-:Y:S04]  /*677b0*/  STS.U16 [R114+UR76+0x42d00], R164 ;  /* 0x042d00a472007988 */ /* 0x0109e8000800044c */
[----:B------:R4:W-:Y:S04]  /*677c0*/  STS.U16 [R114+UR76+0x52d00], R29 ;  /* 0x052d001d72007988 */ /* 0x0009e8000800044c */
[----:B0-----:R-:W3:Y:S04]  /*677d0*/  LDL.LU R32, [R1+0x2470] ;  /* 0x0024700001207983 */ /* 0x001ee80000300800 */
[----:B-1----:R-:W3:Y:S04]  /*677e0*/  LDL.LU R33, [R1+0x246c] ;  /* 0x00246c0001217983 */ /* 0x002ee80000300800 */
[----:B----4-:R-:W4:Y:S04]  /*677f0*/  LDL.LU R164, [R1+0x2468] ;  /* 0x0024680001a47983 */ /* 0x010f280000300800 */
[----:B------:R-:W4:Y:S04]  /*67800*/  LDL.LU R29, [R1+0x23f4] ;  /* 0x0023f400011d7983 */ /* 0x000f280000300800 */
        /* <DEDUP_REMOVED lines=29> */
[----:B----4-:R2:W-:Y:S04]  /*679e0*/  STS.U16 [R114+UR76+0x74900], R164 ;  /* 0x074900a472007988 */ /* 0x0105e8000800044c */
[----:B------:R3:W-:Y:S04]  /*679f0*/  STS.U16 [R114+UR76+0x44d00], R29 ;  /* 0x044d001d72007988 */ /* 0x0007e8000800044c */
[----:B0-----:R-:W4:Y:S04]  /*67a00*/  LDL.LU R32, [R1+0x23f0] ;  /* 0x0023f00001207983 */ /* 0x001f280000300800 */
[----:B-1----:R-:W4:Y:S04]  /*67a10*/  LDL.LU R33, [R1+0x23ec] ;  /* 0x0023ec0001217983 */ /* 0x002f280000300800 */
[----:B--2---:R-:W2:Y:S04]  /*67a20*/  LDL.LU R164, [R1+0x23e8] ;  /* 0x0023e80001a47983 */ /* 0x004ea80000300800 */
[----:B---3--:R-:W3:Y:S04]  /*67a30*/  LDL.LU R29, [R1+0x2374] ;  /* 0x00237400011d7983 */ /* 0x008ee80000300800 */
        /* <DEDUP_REMOVED lines=27> */
[----:B----4-:R0:W-:Y:S04]  /*67bf0*/  STS.U16 [R114+UR76+0x54d00], R32 ;  /* 0x054d002072007988 */ /* 0x0101e8000800044c */
[----:B------:R1:W-:Y:S04]  /*67c00*/  STS.U16 [R114+UR76+0x64d00], R33 ;  /* 0x064d002172007988 */ /* 0x0003e8000800044c */
[----:B--2---:R2:W-:Y:S04]  /*67c10*/  STS.U16 [R114+UR76+0x74d00], R164 ;  /* 0x074d00a472007988 */ /* 0x0045e8000800044c */
        /* <DEDUP_REMOVED lines=25> */
[----:B0-----:R-:W4:Y:S04]  /*67db0*/  LDL.LU R32, [R1+0x3f50] ;  /* 0x003f500001207983 */ /* 0x001f280000300800 */
[----:B------:R-:W-:Y:S04]  /*67dc0*/  STS.U16 [R114+UR76+0x56900], R145 ;  /* 0x0569009172007988 */ /* 0x000fe8000800044c */
[----:B-1----:R-:W4:Y:S04]  /*67dd0*/  LDL.LU R33, [R1+0x3f4c] ;  /* 0x003f4c0001217983 */ /* 0x002f280000300800 */
[----:B------:R-:W-:Y:S04]  /*67de0*/  STS.U16 [R114+UR76+0x66900], R146 ;  /* 0x0669009272007988 */ /* 0x000fe8000800044c */
[----:B--2---:R-:W2:Y:S04]  /*67df0*/  LDL.LU R164, [R1+0x3f48] ;  /* 0x003f480001a47983 */ /* 0x004ea80000300800 */
[----:B------:R-:W-:Y:S04]  /*67e00*/  STS.U16 [R114+UR76+0x76900], R147 ;  /* 0x0769009372007988 */ /* 0x000fe8000800044c */
[----:B---3--:R-:W3:Y:S04]  /*67e10*/  LDL.LU R29, [R1+0x3f44] ;  /* 0x003f4400011d7983 */ /* 0x008ee80000300800 */
[----:B------:R0:W-:Y:S04]  /*67e20*/  STS.U16 [R114+UR76+0x46d00], R28 ;  /* 0x046d001c72007988 */ /* 0x0001e8000800044c */
[----:B------:R1:W-:Y:S04]  /*67e30*/  STS.U16 [R114+UR76+0x56d00], R31 ;  /* 0x056d001f72007988 */ /* 0x0003e8000800044c */
[----:B------:R1:W-:Y:S04]  /*67e40*/  STS.U16 [R114+UR76+0x66d00], R30 ;  /* 0x066d001e72007988 */ /* 0x0003e8000800044c */
[----:B0-----:R-:W2:Y:S04]  /*67e50*/  LDL.LU R28, [R1+0x3f40] ;  /* 0x003f4000011c7983 */ /* 0x001ea80000300800 */
[----:B-1----:R-:W2:Y:S04]  /*67e60*/  LDL.LU R31, [R1+0x3f3c] ;  /* 0x003f3c00011f7983 */ /* 0x002ea80000300800 */
[----:B------:R-:W2:Y:S04]  /*67e70*/  LDL.LU R30, [R1+0x3f38] ;  /* 0x003f3800011e7983 */ /* 0x000ea80000300800 */
[----:B------:R-:W2:Y:S04]  /*67e80*/  LDL.LU R143, [R1+0x2d64] ;  /* 0x002d6400018f7983 */ /* 0x000ea80000300800 */
        /* <DEDUP_REMOVED lines=14> */
[----:B------:R-:W0:Y:S03]  /*67f70*/  S2R R115, SR_TID.X ;  /* 0x0000000000737919 */ /* 0x000e260000002100 */
        /* <DEDUP_REMOVED lines=9> */
[----:B-1----:R-:W4:Y:S04]  /*68010*/  LDL.LU R111, [R1+0x2bd8] ;  /* 0x002bd800016f7983 */ /* 0x002f280000300800 */
[----:B------:R-:W4:Y:S04]  /*68020*/  LDL.LU R136, [R1+0x2b64] ;  /* 0x002b640001887983 */ /* 0x000f280000300800 */
[----:B------:R-:W4:Y:S04]  /*68030*/  LDL.LU R137, [R1+0x2b60] ;  /* 0x002b600001897983 */ /* 0x000f280000300800 */
[----:B------:R-:W4:Y:S04]  /*68040*/  LDL.LU R138, [R1+0x2b5c] ;  /* 0x002b5c00018a7983 */ /* 0x000f280000300800 */
[----:B------:R-:W4:Y:S04]  /*68050*/  LDL.LU R139, [R1+0x2b58] ;  /* 0x002b5800018b7983 */ /* 0x000f280000300800 */
[----:B------:R-:W4:Y:S04]  /*68060*/  LDL.LU R165, [R1+0x2ae4] ;  /* 0x002ae40001a57983 */ /* 0x000f280000300800 */
[----:B------:R-:W4:Y:S01]  /*68070*/  LDL.LU R57, [R1+0x2ae0] ;  /* 0x002ae00001397983 */ /* 0x000f220000300800 */
[C---:B0-----:R-:W-:Y:S01]  /*68080*/  IMAD.SHL.U32 R56, R115.reuse, 0x2, RZ ;  /* 0x0000000273387824 */ /* 0x041fe200078e00ff */
[----:B------:R-:W-:-:S02]  /*68090*/  LOP3.LUT R142, R115, 0x40, RZ, 0xc0, !PT ;  /* 0x00000040738e7812 */ /* 0x000fc400078ec0ff */
[----:B------:R-:W-:Y:S04]  /*680a0*/  STS.U16 [R114+UR76+0x47900], R83 ;  /* 0x0479005372007988 */ /* 0x000fe8000800044c */
[----:B------:R-:W4:Y:S01]  /*680b0*/  LDL.LU R58, [R1+0x2adc] ;  /* 0x002adc00013a7983 */ /* 0x000f220000300800 */
[----:B------:R-:W-:-:S03]  /*680c0*/  LOP3.LUT R56, R56, 0x7e, RZ, 0xc0, !PT ;  /* 0x0000007e38387812 */ /* 0x000fc600078ec0ff */
[----:B------:R-:W-:Y:S04]  /*680d0*/  STS.U16 [R114+UR76+0x57900], R82 ;  /* 0x0579005272007988 */ /* 0x000fe8000800044c */
[----:B------:R-:W4:Y:S01]  /*680e0*/  LDL.LU R59, [R1+0x2ad8] ;  /* 0x002ad800013b7983 */ /* 0x000f220000300800 */
[----:B------:R-:W-:-:S03]  /*680f0*/  IMAD R56, R142, 0x200, R56 ;  /* 0x000002008e387824 */ /* 0x000fc600078e0238 */
[----:B------:R-:W-:Y:S04]  /*68100*/  STS.U16 [R114+UR76+0x67900], R81 ;  /* 0x0679005172007988 */ /* 0x000fe8000800044c */
[----:B------:R-:W4:Y:S04]  /*68110*/  LDL.LU R84, [R1+0x2a64] ;  /* 0x002a640001547983 */ /* 0x000f280000300800 */
[----:B------:R-:W-:Y:S04]  /*68120*/  STS.U16 [R114+UR76+0x77900], R80 ;  /* 0x0779005072007988 */ /* 0x000fe8000800044c */
[----:B------:R-:W4:Y:S01]  /*68130*/  LDL.LU R85, [R1+0x2a60] ;  /* 0x002a600001557983 */ /* 0x000f220000300800 */
[----:B------:R-:W-:-:S03]  /*68140*/  LOP3.LUT R56, R56, 0x30, RZ, 0x3c, !PT ;  /* 0x0000003038387812 */ /* 0x000fc600078e3cff */
[----:B------:R-:W-:Y:S04]  /*68150*/  STS.U16 [R114+UR76+0x47d00], R55 ;  /* 0x047d003772007988 */ /* 0x000fe8000800044c */
[----:B------:R-:W4:Y:S04]  /*68160*/  LDL.LU R86, [R1+0x2a5c] ;  /* 0x002a5c0001567983 */ /* 0x000f280000300800 */
[----:B------:R-:W-:Y:S04]  /*68170*/  STS.U16 [R114+UR76+0x57d00], R54 ;  /* 0x057d003672007988 */ /* 0x000fe8000800044c */
[----:B------:R-:W4:Y:S04]  /*68180*/  LDL.LU R87, [R1+0x2a58] ;  /* 0x002a580001577983 */ /* 0x000f280000300800 */
[----:B------:R-:W-:Y:S04]  /*68190*/  STS.U16 [R114+UR76+0x67d00], R53 ;  /* 0x067d003572007988 */ /* 0x000fe8000800044c */
        /* <DEDUP_REMOVED lines=67> */
[----:B------:R1:W-:Y:S04]  /*685d0*/  STS.U16 [R56+UR76+0x42180], R60 ;  /* 0x0421803c38007988 */ /* 0x0003e8000800044c */
[----:B--2---:R2:W-:Y:S04]  /*685e0*/  STS.U16 [R56+UR76+0x52180], R61 ;  /* 0x0521803d38007988 */ /* 0x0045e8000800044c */
[----:B---3--:R3:W-:Y:S04]  /*685f0*/  STS.U16 [R56+UR76+0x62180], R62 ;  /* 0x0621803e38007988 */ /* 0x0087e8000800044c */
[----:B----4-:R4:W-:Y:S04]  /*68600*/  STS.U16 [R56+UR76+0x72180], R63 ;  /* 0x0721803f38007988 */ /* 0x0109e8000800044c */
        /* <DEDUP_REMOVED lines=146> */
[----:B------:R-:W-:-:S03]  /*68f30*/  IMAD.SHL.U32 R55, R115, 0x2, RZ ;  /* 0x0000000273377824 */ /* 0x000fc600078e00ff */
[----:B------:R-:W-:Y:S04]  /*68f40*/  STS.U16 [R56+UR76+0x57980], R78 ;  /* 0x0579804e38007988 */ /* 0x000fe8000800044c */
[----:B------:R-:W-:Y:S04]  /*68f50*/  STS.U16 [R56+UR76+0x67980], R77 ;  /* 0x0679804d38007988 */ /* 0x000fe8000800044c */
[----:B------:R-:W-:Y:S04]  /*68f60*/  STS.U16 [R56+UR76+0x77980], R76 ;  /* 0x0779804c38007988 */ /* 0x000fe8000800044c */
[----:B------:R-:W-:Y:S01]  /*68f70*/  STS.U16 [R56+UR76+0x47d80], R51 ;  /* 0x047d803338007988 */ /* 0x000fe2000800044c */
[----:B------:R-:W-:-:S03]  /*68f80*/  LOP3.LUT R55, R55, 0x7e, RZ, 0xc0, !PT ;  /* 0x0000007e37377812 */ /* 0x000fc600078ec0ff */
[----:B------:R-:W-:Y:S04]  /*68f90*/  STS.U16 [R56+UR76+0x57d80], R50 ;  /* 0x057d803238007988 */ /* 0x000fe8000800044c */
[----:B------:R-:W4:Y:S04]  /*68fa0*/  LDL.LU R138, [R1+0x2bc8] ;  /* 0x002bc800018a7983 */ /* 0x000f280000300800 */
[----:B------:R-:W-:Y:S04]  /*68fb0*/  STS.U16 [R56+UR76+0x67d80], R49 ;  /* 0x067d803138007988 */ /* 0x000fe8000800044c */
[----:B------:R-:W4:Y:S04]  /*68fc0*/  LDL.LU R139, [R1+0x2b54] ;  /* 0x002b5400018b7983 */ /* 0x000f280000300800 */
[----:B------:R0:W-:Y:S04]  /*68fd0*/  STS.U16 [R56+UR76+0x77d80], R48 ;  /* 0x077d803038007988 */ /* 0x0001e8000800044c */
[----:B------:R-:W4:Y:S01]  /*68fe0*/  LDL.LU R165, [R1+0x2b50] ;  /* 0x002b500001a57983 */ /* 0x000f220000300800 */
[----:B------:R-:W-:-:S03]  /*68ff0*/  IMAD R55, R142, 0x200, R55 ;  /* 0x000002008e377824 */ /* 0x000fc600078e0237 */
[----:B0-----:R-:W4:Y:S04]  /*69000*/  LDL.LU R56, [R1+0x2b4c] ;  /* 0x002b4c0001387983 */ /* 0x001f280000300800 */
[----:B------:R-:W4:Y:S04]  /*69010*/  LDL.LU R57, [R1+0x2b48] ;  /* 0x002b480001397983 */ /* 0x000f280000300800 */
[----:B------:R-:W4:Y:S04]  /*69020*/  LDL.LU R58, [R1+0x2ad4] ;  /* 0x002ad400013a7983 */ /* 0x000f280000300800 */
        /* <DEDUP_REMOVED lines=181> */
[----:B0-----:R-:W4:Y:S04]  /*69b80*/  LDL.LU R142, [R1+0x2d44] ;  /* 0x002d4400018e7983 */ /* 0x001f280000300800 */
[----:B------:R0:W-:Y:S04]  /*69b90*/  STS.U16 [R55+UR76+0x55e00], R143 ;  /* 0x055e008f37007988 */ /* 0x0001e8000800044c */
[----:B------:R1:W-:Y:S04]  /*69ba0*/  STS.U16 [R55+UR76+0x65e00], R60 ;  /* 0x065e003c37007988 */ /* 0x0003e8000800044c */
[----:B--2---:R-:W-:Y:S04]  /*69bb0*/  STS.U16 [R55+UR76+0x75e00], R61 ;  /* 0x075e003d37007988 */ /* 0x004fe8000800044c */
[----:B---3--:R-:W-:Y:S04]  /*69bc0*/  STS.U16 [R55+UR76+0x46200], R62 ;  /* 0x0462003e37007988 */ /* 0x008fe8000800044c */
[----:B----4-:R2:W-:Y:S04]  /*69bd0*/  STS.U16 [R55+UR76+0x56200], R63 ;  /* 0x0562003f37007988 */ /* 0x0105e8000800044c */
        /* <DEDUP_REMOVED lines=22> */
[----:B------:R-:W3:Y:S01]  /*69d40*/  LDL.LU R147, [R1+0x2bc0] ;  /* 0x002bc00001937983 */ /* 0x000ee20000300800 */
[----:B------:R-:W0:Y:S03]  /*69d50*/  S2R R61, SR_TID.X ;  /* 0x00000000003d7919 */ /* 0x000e260000002100 */
[----:B------:R-:W-:Y:S04]  /*69d60*/  STS.U16 [R55+UR76+0x46e00], R159 ;  /* 0x046e009f37007988 */ /* 0x000fe8000800044c */
[----:B------:R-:W-:Y:S04]  /*69d70*/  STS.U16 [R55+UR76+0x56e00], R158 ;  /* 0x056e009e37007988 */ /* 0x000fe8000800044c */
[----:B------:R-:W-:Y:S04]  /*69d80*/  STS.U16 [R55+UR76+0x66e00], R157 ;  /* 0x066e009d37007988 */ /* 0x000fe8000800044c */
[----:B------:R-:W-:Y:S04]  /*69d90*/  STS.U16 [R55+UR76+0x76e00], R156 ;  /* 0x076e009c37007988 */ /* 0x000fe8000800044c */
[----:B------:R-:W-:Y:S04]  /*69da0*/  STS.U16 [R55+UR76+0x47200], R131 ;  /* 0x0472008337007988 */ /* 0x000fe8000800044c */
[----:B------:R-:W3:Y:S04]  /*69db0*/  LDL.LU R111, [R1+0x2bbc] ;  /* 0x002bbc00016f7983 */ /* 0x000ee80000300800 */
        /* <DEDUP_REMOVED lines=13> */
[----:B------:R-:W3:Y:S01]  /*69e90*/  LDL.LU R58, [R1+0x2ac0] ;  /* 0x002ac000013a7983 */ /* 0x000ee20000300800 */
[C---:B0-----:R-:W-:Y:S01]  /*69ea0*/  IMAD.SHL.U32 R56, R61.reuse, 0x2, RZ ;  /* 0x000000023d387824 */ /* 0x041fe200078e00ff */
[----:B------:R-:W-:-:S02]  /*69eb0*/  LOP3.LUT R62, R61, 0x40, RZ, 0xc0, !PT ;  /* 0x000000403d3e7812 */ /* 0x000fc400078ec0ff */
[----:B------:R-:W-:Y:S04]  /*69ec0*/  STS.U16 [R55+UR76+0x47a00], R75 ;  /* 0x047a004b37007988 */ /* 0x000fe8000800044c */
[----:B------:R-:W3:Y:S01]  /*69ed0*/  LDL.LU R59, [R1+0x2abc] ;  /* 0x002abc00013b7983 */ /* 0x000ee20000300800 */
[----:B------:R-:W-:-:S03]  /*69ee0*/  LOP3.LUT R56, R56, 0x7e, RZ, 0xc0, !PT ;  /* 0x0000007e38387812 */ /* 0x000fc600078ec0ff */
[----:B------:R-:W-:Y:S04]  /*69ef0*/  STS.U16 [R55+UR76+0x57a00], R74 ;  /* 0x057a004a37007988 */ /* 0x000fe8000800044c */
[----:B------:R-:W3:Y:S01]  /*69f00*/  LDL.LU R84, [R1+0x2ab8] ;  /* 0x002ab80001547983 */ /* 0x000ee20000300800 */
[----:B------:R-:W-:-:S03]  /*69f10*/  IMAD R56, R62, 0x200, R56 ;  /* 0x000002003e387824 */ /* 0x000fc600078e0238 */
[----:B------:R-:W-:Y:S04]  /*69f20*/  STS.U16 [R55+UR76+0x67a00], R73 ;  /* 0x067a004937007988 */ /* 0x000fe8000800044c */
[----:B------:R-:W3:Y:S04]  /*69f30*/  LDL.LU R85, [R1+0x2a44] ;  /* 0x002a440001557983 */ /* 0x000ee80000300800 */
[----:B------:R-:W-:Y:S04]  /*69f40*/  STS.U16 [R55+UR76+0x77a00], R72 ;  /* 0x077a004837007988 */ /* 0x000fe8000800044c */
[----:B------:R-:W3:Y:S01]  /*69f50*/  LDL.LU R86, [R1+0x2a40] ;  /* 0x002a400001567983 */ /* 0x000ee20000300800 */
[----:B------:R-:W-:-:S03]  /*69f60*/  LOP3.LUT R56, R56, 0x50, RZ, 0x3c, !PT ;  /* 0x0000005038387812 */ /* 0x000fc600078e3cff */
        /* <DEDUP_REMOVED lines=8> */
[----:B------:R0:W-:Y:S04]  /*69ff0*/  STS.U16 [R56+UR76+0x40280], R142 ;  /* 0x0402808e38007988 */ /* 0x0001e8000800044c */
[----:B------:R-:W3:Y:S04]  /*6a000*/  LDL.LU R115, [R1+0x29bc] ;  /* 0x0029bc0001737983 */ /* 0x000ee80000300800 */
[----:B0-----:R-:W3:Y:S04]  /*6a010*/  LDL.LU R142, [R1+0x29b8] ;  /* 0x0029b800018e7983 */ /* 0x001ee80000300800 */
[----:B----4-:R0:W-:Y:S04]  /*6a020*/  STS.U16 [R56+UR76+0x50280], R143 ;  /* 0x0502808f38007988 */ /* 0x0101e8000800044c */
        /* <DEDUP_REMOVED lines=39> */
[----:B0-----:R-:W3:Y:S04]  /*6a2a0*/  LDL.LU R57, [R1+0x2738] ;  /* 0x0027380001397983 */ /* 0x001ee80000300800 */
[----:B------:R0:W-:Y:S04]  /*6a2b0*/  STS.U16 [R56+UR76+0x61680], R59 ;  /* 0x0616803b38007988 */ /* 0x0001e8000800044c */
[----:B-1----:R-:W3:Y:S04]  /*6a2c0*/  LDL.LU R58, [R1+0x26c4] ;  /* 0x0026c400013a7983 */ /* 0x002ee80000300800 */
[----:B------:R1:W-:Y:S04]  /*6a2d0*/  STS.U16 [R56+UR76+0x71680], R84 ;  /* 0x0716805438007988 */ /* 0x0003e8000800044c */
[----:B------:R1:W-:Y:S04]  /*6a2e0*/  STS.U16 [R56+UR76+0x41a80], R85 ;  /* 0x041a805538007988 */ /* 0x0003e8000800044c */
[----:B0-----:R-:W3:Y:S04]  /*6a2f0*/  LDL.LU R59, [R1+0x26c0] ;  /* 0x0026c000013b7983 */ /* 0x001ee80000300800 */
[----:B-1----:R-:W3:Y:S04]  /*6a300*/  LDL.LU R84, [R1+0x26bc] ;  /* 0x0026bc0001547983 */ /* 0x002ee80000300800 */
[----:B------:R0:W-:Y:S04]  /*6a310*/  STS.U16 [R56+UR76+0x51a80], R86 ;  /* 0x051a805638007988 */ /* 0x0001e8000800044c */
[----:B------:R1:W-:Y:S04]  /*6a320*/  STS.U16 [R56+UR76+0x61a80], R87 ;  /* 0x061a805738007988 */ /* 0x0003e8000800044c */
[----:B------:R1:W-:Y:S04]  /*6a330*/  STS.U16 [R56+UR76+0x71a80], R112 ;  /* 0x071a807038007988 */ /* 0x0003e8000800044c */
[----:B------:R-:W3:Y:S04]  /*6a340*/  LDL.LU R85, [R1+0x26b8] ;  /* 0x0026b80001557983 */ /* 0x000ee80000300800 */
[----:B0-----:R-:W3:Y:S04]  /*6a350*/  LDL.LU R86, [R1+0x2644] ;  /* 0x0026440001567983 */ /* 0x001ee80000300800 */
[----:B------:R0:W-:Y:S04]  /*6a360*/  STS.U16 [R56+UR76+0x41e80], R113 ;  /* 0x041e807138007988 */ /* 0x0001e8000800044c */
[----:B-1----:R-:W3:Y:S04]  /*6a370*/  LDL.LU R87, [R1+0x2640] ;  /* 0x0026400001577983 */ /* 0x002ee80000300800 */
[----:B------:R-:W3:Y:S04]  /*6a380*/  LDL.LU R112, [R1+0x263c] ;  /* 0x00263c0001707983 */ /* 0x000ee80000300800 */
[----:B------:R1:W-:Y:S04]  /*6a390*/  STS.U16 [R56+UR76+0x51e80], R114 ;  /* 0x051e807238007988 */ /* 0x0003e8000800044c */
[----:B------:R1:W-:Y:S04]  /*6a3a0*/  STS.U16 [R56+UR76+0x61e80], R115 ;  /* 0x061e807338007988 */ /* 0x0003e8000800044c */
[----:B0-----:R-:W3:Y:S04]  /*6a3b0*/  LDL.LU R113, [R1+0x2638] ;  /* 0x0026380001717983 */ /* 0x001ee80000300800 */
[----:B-1----:R-:W3:Y:S04]  /*6a3c0*/  LDL.LU R114, [R1+0x25c4] ;  /* 0x0025c40001727983 */ /* 0x002ee80000300800 */
        /* <DEDUP_REMOVED lines=109> */
[----:B----4-:R-:W-:Y:S04]  /*6aaa0*/  STS.U16 [R56+UR76+0x65e80], R143 ;  /* 0x065e808f38007988 */ /* 0x010fe8000800044c */
        /* <DEDUP_REMOVED lines=44> */
[----:B------:R-:W2:Y:S04]  /*6ad70*/  LDL.LU R138, [R1+0x2c28] ;  /* 0x002c2800018a7983 */ /* 0x000ea80000300800 */
[----:B------:R-:W-:Y:S04]  /*6ad80*/  STS.U16 [R56+UR76+0x67e80], R41 ;  /* 0x067e802938007988 */ /* 0x000fe8000800044c */
[----:B------:R-:W2:Y:S04]  /*6ad90*/  LDL.LU R139, [R1+0x2bb4] ;  /* 0x002bb400018b7983 */ /* 0x000ea80000300800 */
[----:B------:R0:W-:Y:S04]  /*6ada0*/  STS.U16 [R56+UR76+0x77e80], R40 ;  /* 0x077e802838007988 */ /* 0x0001e8000800044c */
[----:B------:R-:W2:Y:S01]  /*6adb0*/  LDL.LU R165, [R1+0x2bb0] ;  /* 0x002bb00001a57983 */ /* 0x000ea20000300800 */
[----:B------:R-:W-:-:S03]  /*6adc0*/  LOP3.LUT R55, R55, 0x7e, RZ, 0xc0, !PT ;  /* 0x0000007e37377812 */ /* 0x000fc600078ec0ff */
[----:B0-----:R-:W2:Y:S04]  /*6add0*/  LDL.LU R56, [R1+0x2bac] ;  /* 0x002bac0001387983 */ /* 0x001ea80000300800 */
[----:B------:R-:W2:Y:S04]  /*6ade0*/  LDL.LU R57, [R1+0x2ba8] ;  /* 0x002ba80001397983 */ /* 0x000ea80000300800 */
[----:B------:R-:W2:Y:S04]  /*6adf0*/  LDL.LU R58, [R1+0x2b34] ;  /* 0x002b3400013a7983 */ /* 0x000ea80000300800 */
[----:B------:R-:W2:Y:S04]  /*6ae00*/  LDL.LU R59, [R1+0x2b30] ;  /* 0x002b3000013b7983 */ /* 0x000ea80000300800 */
[----:B------:R-:W2:Y:S04]  /*6ae10*/  LDL.LU R84, [R1+0x2b2c] ;  /* 0x002b2c0001547983 */ /* 0x000ea80000300800 */
[----:B------:R-:W2:Y:S01]  /*6ae20*/  LDL.LU R85, [R1+0x2b28] ;  /* 0x002b280001557983 */ /* 0x000ea20000300800 */
[----:B------:R-:W-:-:S03]  /*6ae30*/  IMAD R55, R62, 0x200, R55 ;  /* 0x000002003e377824 */ /* 0x000fc600078e0237 */
[----:B------:R-:W2:Y:S04]  /*6ae40*/  LDL.LU R86, [R1+0x2ab4] ;  /* 0x002ab40001567983 */ /* 0x000ea80000300800 */
[----:B------:R-:W2:Y:S04]  /*6ae50*/  LDL.LU R87, [R1+0x2ab0] ;  /* 0x002ab00001577983 */ /* 0x000ea80000300800 */
[----:B------:R-:W2:Y:S04]  /*6ae60*/  LDL.LU R112, [R1+0x2aac] ;  /* 0x002aac0001707983 */ /* 0x000ea80000300800 */
[----:B------:R-:W2:Y:S04]  /*6ae70*/  LDL.LU R113, [R1+0x2aa8] ;  /* 0x002aa80001717983 */ /* 0x000ea80000300800 */
[----:B------:R-:W2:Y:S01]  /*6ae80*/  LDL.LU R114, [R1+0x2a34] ;  /* 0x002a340001727983 */ /* 0x000ea20000300800 */
[----:B------:R-:W-:-:S03]  /*6ae90*/  LOP3.LUT R55, R55, 0x60, RZ, 0x3c, !PT ;  /* 0x0000006037377812 */ /* 0x000fc600078e3cff */
[----:B------:R-:W2:Y:S04]  /*6aea0*/  LDL.LU R115, [R1+0x2a30] ;  /* 0x002a300001737983 */ /* 0x000ea80000300800 */
[----:B------:R-:W2:Y:S04]  /*6aeb0*/  LDL.LU R142, [R1+0x2a2c] ;  /* 0x002a2c00018e7983 */ /* 0x000ea80000300800 */
[----:B------:R-:W2:Y:S04]  /*6aec0*/  LDL.LU R143, [R1+0x2a28] ;  /* 0x002a2800018f7983 */ /* 0x000ea80000300800 */
[----:B------:R-:W2:Y:S04]  /*6aed0*/  LDL.LU R60, [R1+0x29b4] ;  /* 0x0029b400013c7983 */ /* 0x000ea80000300800 */
[----:B------:R-:W2:Y:S04]  /*6aee0*/  LDL.LU R61, [R1+0x29b0] ;  /* 0x0029b000013d7983 */ /* 0x000ea80000300800 */
[----:B------:R-:W2:Y:S04]  /*6aef0*/  LDL.LU R62, [R1+0x29ac] ;  /* 0x0029ac00013e7983 */ /* 0x000ea80000300800 */
[----:B---3--:R0:W-:Y:S04]  /*6af00*/  STS.U16 [R55+UR76+0x40300], R63 ;  /* 0x0403003f37007988 */ /* 0x0081e8000800044c */
[----:B----4-:R1:W-:Y:S04]  /*6af10*/  STS.U16 [R55+UR76+0x50300], R88 ;  /* 0x0503005837007988 */ /* 0x0103e8000800044c */
[----:B--2---:R2:W-:Y:S04]  /*6af20*/  STS.U16 [R55+UR76+0x60300], R89 ;  /* 0x0603005937007988 */ /* 0x0045e8000800044c */
[----:B------:R3:W-:Y:S04]  /*6af30*/  STS.U16 [R55+UR76+0x70300], R90 ;  /* 0x0703005a37007988 */ /* 0x0007e8000800044c */
[----:B------:R4:W-:Y:S04]  /*6af40*/  STS.U16 [R55+UR76+0x40700], R91 ;  /* 0x0407005b37007988 */ /* 0x0009e8000800044c */
[----:B------:R2:W-:Y:S04]  /*6af50*/  STS.U16 [R55+UR76+0x50700], R118 ;  /* 0x0507007637007988 */ /* 0x0005e8000800044c */
[----:B0-----:R-:W2:Y:S04]  /*6af60*/  LDL.LU R63, [R1+0x29a8] ;  /* 0x0029a800013f7983 */ /* 0x001ea80000300800 */
[----:B-1----:R-:W2:Y:S04]  /*6af70*/  LDL.LU R88, [R1+0x2934] ;  /* 0x0029340001587983 */ /* 0x002ea80000300800 */
        /* <DEDUP_REMOVED lines=167> */
[----:B------:R1:W-:Y:S04]  /*6b9f0*/  STS.U16 [R55+UR76+0x46700], R144 ;  /* 0x0467009037007988 */ /* 0x0003e8000800044c */
[----:B------:R4:W-:Y:S04]  /*6ba00*/  STS.U16 [R55+UR76+0x56700], R145 ;  /* 0x0567009137007988 */ /* 0x0009e8000800044c */
[----:B------:R0:W-:Y:S04]  /*6ba10*/  STS.U16 [R55+UR76+0x66700], R146 ;  /* 0x0667009237007988 */ /* 0x0001e8000800044c */
[----:B------:R1:W-:Y:S04]  /*6ba20*/  STS.U16 [R55+UR76+0x76700], R147 ;  /* 0x0767009337007988 */ /* 0x0003e8000800044c */
[----:B------:R4:W-:Y:S04]  /*6ba30*/  STS.U16 [R55+UR76+0x46b00], R31 ;  /* 0x046b001f37007988 */ /* 0x0009e8000800044c */
[----:B0-----:R-:W2:Y:S04]  /*6ba40*/  LDL.LU R119, [R1+0x2d1c] ;  /* 0x002d1c0001777983 */ /* 0x001ea80000300800 */
[----:B-1----:R-:W2:Y:S04]  /*6ba50*/  LDL.LU R144, [R1+0x2d18] ;  /* 0x002d180001907983 */ /* 0x002ea80000300800 */
[----:B----4-:R-:W4:Y:S04]  /*6ba60*/  LDL.LU R145, [R1+0x2ca4] ;  /* 0x002ca40001917983 */ /* 0x010f280000300800 */
        /* <DEDUP_REMOVED lines=52> */
[----:B------:R-:W4:Y:S04]  /*6bdb0*/  LDL.LU R90, [R1+0x299c] ;  /* 0x00299c00015a7983 */ /* 0x000f280000300800 */
[----:B--2---:R0:W-:Y:S04]  /*6bdc0*/  STS.U16 [R164+UR76+0x40380], R91 ;  /* 0x0403805ba4007988 */ /* 0x0041e8000800044c */
[----:B---3--:R1:W-:Y:S04]  /*6bdd0*/  STS.U16 [R164+UR76+0x50380], R118 ;  /* 0x05038076a4007988 */ /* 0x0083e8000800044c */
        /* <DEDUP_REMOVED lines=11> */
[----:B0-----:R-:W4:Y:S04]  /*6be90*/  LDL.LU R147, [R1+0x28a0] ;  /* 0x0028a00001937983 */ /* 0x001f280000300800 */
        /* <DEDUP_REMOVED lines=114> */
[----:B------:R-:W-:Y:S01]  /*6c5c0*/  STS.U16 [R164+UR76+0x46b80], R33 ;  /* 0x046b8021a4007988 */ /* 0x000fe2000800044c */
[----:B------:R-:W-:-:S03]  /*6c5d0*/  PRMT R54, RZ, 0x7610, R54 ;  /* 0x00007610ff367816 */ /* 0x000fc60000000036 */
[----:B------:R-:W-:Y:S01]  /*6c5e0*/  STS.U16 [R164+UR76+0x56b80], R32 ;  /* 0x056b8020a4007988 */ /* 0x000fe2000800044c */
[----:B------:R-:W-:-:S03]  /*6c5f0*/  PRMT R53, RZ, 0x7610, R53 ;  /* 0x00007610ff357816 */ /* 0x000fc60000000035 */
[----:B------:R-:W-:Y:S01]  /*6c600*/  STS.U16 [R164+UR76+0x66b80], R35 ;  /* 0x066b8023a4007988 */ /* 0x000fe2000800044c */
[----:B------:R-:W-:-:S03]  /*6c610*/  PRMT R52, RZ, 0x7610, R52 ;  /* 0x00007610ff347816 */ /* 0x000fc60000000034 */
[----:B------:R-:W-:Y:S01]  /*6c620*/  STS.U16 [R164+UR76+0x76b80], R34 ;  /* 0x076b8022a4007988 */ /* 0x000fe2000800044c */
        /* <DEDUP_REMOVED lines=15> */
[----:B------:R-:W-:Y:S01]  /*6c720*/  PRMT R36, RZ, 0x7610, R36 ;  /* 0x00007610ff247816 */ /* 0x000fe20000000024 */
        /* <DEDUP_REMOVED lines=12> */
[----:B------:R-:W2:Y:S04]  /*6c7f0*/  LDL.LU R146, [R1+0x211c] ;  /* 0x00211c0001927983 */ /* 0x000ea80000300800 */
        /* <DEDUP_REMOVED lines=9> */
[----:B------:R-:W-:Y:S04]  /*6c890*/  STL.S16 [R1+0x200c], R54 ;  /* 0x00200c3601007387 */ /* 0x000fe80000100600 */
        /* <DEDUP_REMOVED lines=16> */
[----:B------:R-:W2:Y:S04]  /*6c9a0*/  LDL.LU R73, [R1+0x3c08] ;  /* 0x003c080001497983 */ /* 0x000ea80000300800 */
[----:B------:R-:W-:Y:S04]  /*6c9b0*/  STL.S16 [R1+0x1fc8], R37 ;  /* 0x001fc82501007387 */ /* 0x000fe80000100600 */
[----:B------:R-:W3:Y:S04]  /*6c9c0*/  LDL.LU R72, [R1+0x3cdc] ;  /* 0x003cdc0001487983 */ /* 0x000ee80000300800 */
[----:B------:R-:W-:Y:S04]  /*6c9d0*/  STL.S16 [R1+0x1fa4], R36 ;  /* 0x001fa42401007387 */ /* 0x000fe80000100600 */
        /* <DEDUP_REMOVED lines=47> */
[----:B------:R2:W-:Y:S02]  /*6ccd0*/  STS.U16 [R164+UR76+0x55f80], R91 ;  /* 0x055f805ba4007988 */ /* 0x0005e4000800044c */
[----:B--2---:R-:W-:-:S02]  /*6cce0*/  IMAD.MOV.U32 R91, RZ, RZ, R73 ;  /* 0x000000ffff5b7224 */ /* 0x004fc400078e0049 */
[----:B---3--:R-:W-:Y:S02]  /*6ccf0*/  IMAD.MOV.U32 R90, RZ, RZ, R72 ;  /* 0x000000ffff5a7224 */ /* 0x008fe400078e0048 */
[----:B----4-:R-:W-:Y:S02]  /*6cd00*/  IMAD.MOV.U32 R89, RZ, RZ, R71 ;  /* 0x000000ffff597224 */ /* 0x010fe400078e0047 */
[----:B------:R-:W-:Y:S02]  /*6cd10*/  IMAD.MOV.U32 R88, RZ, RZ, R70 ;  /* 0x000000ffff587224 */ /* 0x000fe400078e0046 */
[----:B------:R-:W-:Y:S02]  /*6cd20*/  IMAD.MOV.U32 R77, RZ, RZ, R43 ;  /* 0x000000ffff4d7224 */ /* 0x000fe400078e002b */
[----:B------:R-:W-:Y:S01]  /*6cd30*/  IMAD.MOV.U32 R76, RZ, RZ, R42 ;  /* 0x000000ffff4c7224 */ /* 0x000fe200078e002a */
[----:B------:R-:W2:Y:S04]  /*6cd40*/  LDL.LU R43, [R1+0x3c54] ;  /* 0x003c5400012b7983 */ /* 0x000ea80000300800 */
[----:B------:R-:W3:Y:S01]  /*6cd50*/  LDL.LU R42, [R1+0x3d28] ;  /* 0x003d2800012a7983 */ /* 0x000ee20000300800 */
[----:B------:R-:W-:Y:S01]  /*6cd60*/  IMAD.MOV.U32 R75, RZ, RZ, R41 ;  /* 0x000000ffff4b7224 */ /* 0x000fe200078e0029 */
[----:B------:R-:W-:-:S02]  /*6cd70*/  MOV R74, R40 ;  /* 0x00000028004a7202 */ /* 0x000fc40000000f00 */
[----:B------:R-:W4:Y:S04]  /*6cd80*/  LDL.LU R41, [R1+0x3c58] ;  /* 0x003c580001297983 */ /* 0x000f280000300800 */
[----:B------:R-:W4:Y:S01]  /*6cd90*/  LDL.LU R40, [R1+0x3d2c] ;  /* 0x003d2c0001287983 */ /* 0x000f220000300800 */
[----:B------:R-:W-:Y:S02]  /*6cda0*/  IMAD.MOV.U32 R73, RZ, RZ, R39 ;  /* 0x000000ffff497224 */ /* 0x000fe400078e0027 */
[----:B------:R-:W-:Y:S01]  /*6cdb0*/  IMAD.MOV.U32 R72, RZ, RZ, R38 ;  /* 0x000000ffff487224 */ /* 0x000fe200078e0026 */
[----:B------:R-:W4:Y:S04]  /*6cdc0*/  LDL.LU R39, [R1+0x3c5c] ;  /* 0x003c5c0001277983 */ /* 0x000f280000300800 */
[----:B------:R-:W4:Y:S01]  /*6cdd0*/  LDL.LU R38, [R1+0x3d30] ;  /* 0x003d300001267983 */ /* 0x000f220000300800 */
[----:B------:R-:W-:-:S02]  /*6cde0*/  IMAD.MOV.U32 R71, RZ, RZ, R37 ;  /* 0x000000ffff477224 */ /* 0x000fc400078e0025 */
[----:B------:R-:W-:Y:S01]  /*6cdf0*/  IMAD.MOV.U32 R70, RZ, RZ, R36 ;  /* 0x000000ffff467224 */ /* 0x000fe200078e0024 */
        /* <DEDUP_REMOVED lines=12> */
[----:B------:R-:W4:Y:S04]  /*6cec0*/  LDL.LU R95, [R1+0x3c74] ;  /* 0x003c7400015f7983 */ /* 0x000f280000300800 */
[----:B------:R1:W-:Y:S04]  /*6ced0*/  STS.U16 [R164+UR76+0x44f80], R84 ;  /* 0x044f8054a4007988 */ /* 0x0003e8000800044c */
[----:B------:R-:W4:Y:S04]  /*6cee0*/  LDL.LU R94, [R1+0x3d48] ;  /* 0x003d4800015e7983 */ /* 0x000f280000300800 */
[----:B------:R1:W-:Y:S01]  /*6cef0*/  STS.U16 [R164+UR76+0x54f80], R85 ;  /* 0x054f8055a4007988 */ /* 0x0003e2000800044c */
[----:B0-----:R-:W-:-:S02]  /*6cf00*/  IMAD.MOV.U32 R87, RZ, RZ, R69 ;  /* 0x000000ffff577224 */ /* 0x001fc400078e0045 */
[----:B------:R-:W-:Y:S02]  /*6cf10*/  IMAD.MOV.U32 R69, RZ, RZ, R59 ;  /* 0x000000ffff457224 */ /* 0x000fe400078e003b */
[----:B-1----:R-:W-:Y:S02]  /*6cf20*/  IMAD.MOV.U32 R86, RZ, RZ, R68 ;  /* 0x000000ffff567224 */ /* 0x002fe400078e0044 */
[----:B------:R-:W-:Y:S02]  /*6cf30*/  IMAD.MOV.U32 R68, RZ, RZ, R58 ;  /* 0x000000ffff447224 */ /* 0x000fe400078e003a */
[----:B------:R-:W-:Y:S01]  /*6cf40*/  IMAD.MOV.U32 R84, RZ, RZ, R66 ;  /* 0x000000ffff547224 */ /* 0x000fe200078e0042 */
[----:B------:R-:W4:Y:S01]  /*6cf50*/  LDL.LU R59, [R1+0x3c78] ;  /* 0x003c7800013b7983 */ /* 0x000f220000300800 */
[----:B------:R-:W-:Y:S02]  /*6cf60*/  IMAD.MOV.U32 R85, RZ, RZ, R67 ;  /* 0x000000ffff557224 */ /* 0x000fe400078e0043 */
[----:B------:R-:W-:Y:S01]  /*6cf70*/  IMAD.MOV.U32 R66, RZ, RZ, R56 ;  /* 0x000000ffff427224 */ /* 0x000fe200078e0038 */
[----:B------:R-:W4:Y:S01]  /*6cf80*/  LDL.LU R58, [R1+0x3d4c] ;  /* 0x003d4c00013a7983 */ /* 0x000f220000300800 */
[----:B------:R-:W-:-:S02]  /*6cf90*/  IMAD.MOV.U32 R82, RZ, RZ, R64 ;  /* 0x000000ffff527224 */ /* 0x000fc400078e0040 */
[----:B------:R-:W-:Y:S01]  /*6cfa0*/  IMAD.MOV.U32 R67, RZ, RZ, R57 ;  /* 0x000000ffff437224 */ /* 0x000fe200078e0039 */
[----:B------:R-:W4:Y:S01]  /*6cfb0*/  LDL.LU R56, [R1+0x3d50] ;  /* 0x003d500001387983 */ /* 0x000f220000300800 */
        /* <DEDUP_REMOVED lines=15> */
[----:B------:R-:W-:-:S03]  /*6d0b0*/  IMAD.MOV.U32 R61, RZ, RZ, R51 ;  /* 0x000000ffff3d7224 */ /* 0x000fc600078e0033 */
[----:B------:R-:W4:Y:S04]  /*6d0c0*/  LDL.LU R50, [R1+0x3d5c] ;  /* 0x003d5c0001327983 */ /* 0x000f280000300800 */
[----:B------:R-:W4:Y:S01]  /*6d0d0*/  LDL.LU R51, [R1+0x3c88] ;  /* 0x003c880001337983 */ /* 0x000f220000300800 */
[----:B------:R-:W-:Y:S02]  /*6d0e0*/  IMAD.MOV.U32 R163, RZ, RZ, R49 ;  /* 0x000000ffffa37224 */ /* 0x000fe400078e0031 */
[----:B------:R-:W-:Y:S01]  /*6d0f0*/  IMAD.MOV.U32 R162, RZ, RZ, R48 ;  /* 0x000000ffffa27224 */ /* 0x000fe200078e0030 */
[----:B------:R-:W4:Y:S01]  /*6d100*/  LDL.LU R49, [R1+0x3c8c] ;  /* 0x003c8c0001317983 */ /* 0x000f220000300800 */
[----:B------:R-:W-:-:S03]  /*6d110*/  IMAD.MOV.U32 R161, RZ, RZ, R47 ;  /* 0x000000ffffa17224 */ /* 0x000fc600078e002f */
[----:B------:R-:W4:Y:S01]  /*6d120*/  LDL.LU R48, [R1+0x3d60] ;  /* 0x003d600001307983 */ /* 0x000f220000300800 */
[----:B------:R-:W-:-:S03]  /*6d130*/  IMAD.MOV.U32 R160, RZ, RZ, R46 ;  /* 0x000000ffffa07224 */ /* 0x000fc600078e002e */
[----:B------:R-:W4:Y:S01]  /*6d140*/  LDL.LU R47, [R1+0x3c90] ;  /* 0x003c9000012f7983 */ /* 0x000f220000300800 */
[----:B------:R-:W-:-:S03]  /*6d150*/  IMAD.MOV.U32 R151, RZ, RZ, R45 ;  /* 0x000000ffff977224 */ /* 0x000fc600078e002d */
[----:B------:R-:W4:Y:S01]  /*6d160*/  LDL.LU R46, [R1+0x3d64] ;  /* 0x003d6400012e7983 */ /* 0x000f220000300800 */
[----:B------:R-:W-:-:S03]  /*6d170*/  IMAD.MOV.U32 R150, RZ, RZ, R44 ;  /* 0x000000ffff967224 */ /* 0x000fc600078e002c */
[----:B------:R-:W4:Y:S04]  /*6d180*/  LDL.LU R45, [R1+0x3c94] ;  /* 0x003c9400012d7983 */ /* 0x000f280000300800 */
[----:B------:R-:W4:Y:S04]  /*6d190*/  LDL.LU R44, [R1+0x3d68] ;  /* 0x003d6800012c7983 */ /* 0x000f280000300800 */
[----:B------:R4:W-:Y:S04]  /*6d1a0*/  STS.U16 [R164+UR76+0x64780], R139 ;  /* 0x0647808ba4007988 */ /* 0x0009e8000800044c */
[----:B------:R0:W-:Y:S01]  /*6d1b0*/  STS.U16 [R164+UR76+0x54780], R138 ;  /* 0x0547808aa4007988 */ /* 0x0001e2000800044c */
[----:B--2---:R-:W-:-:S02]  /*6d1c0*/  IMAD.MOV.U32 R149, RZ, RZ, R43 ;  /* 0x000000ffff957224 */ /* 0x004fc400078e002b */
[----:B---3--:R-:W-:Y:S01]  /*6d1d0*/  IMAD.MOV.U32 R148, RZ, RZ, R42 ;  /* 0x000000ffff947224 */ /* 0x008fe200078e002a */
[----:B------:R-:W2:Y:S04]  /*6d1e0*/  LDL.LU R43, [R1+0x3c98] ;  /* 0x003c9800012b7983 */ /* 0x000ea80000300800 */
[----:B------:R-:W3:Y:S01]  /*6d1f0*/  LDL.LU R42, [R1+0x3d6c] ;  /* 0x003d6c00012a7983 */ /* 0x000ee20000300800 */
[----:B----4-:R-:W-:Y:S02]  /*6d200*/  IMAD.MOV.U32 R139, RZ, RZ, R41 ;  /* 0x000000ffff8b7224 */ /* 0x010fe400078e0029 */
[----:B0-----:R-:W-:Y:S01]  /*6d210*/  IMAD.MOV.U32 R138, RZ, RZ, R40 ;  /* 0x000000ffff8a7224 */ /* 0x001fe200078e0028 */
[----:B------:R-:W4:Y:S04]  /*6d220*/  LDL.LU R41, [R1+0x3c9c] ;  /* 0x003c9c0001297983 */ /* 0x000f280000300800 */
[----:B------:R-:W4:Y:S01]  /*6d230*/  LDL.LU R40, [R1+0x3d70] ;  /* 0x003d700001287983 */ /* 0x000f220000300800 */
[----:B------:R-:W-:-:S02]  /*6d240*/  IMAD.MOV.U32 R137, RZ, RZ, R39 ;  /* 0x000000ffff897224 */ /* 0x000fc400078e0027 */
[----:B------:R-:W-:Y:S01]  /*6d250*/  IMAD.MOV.U32 R136, RZ, RZ, R38 ;  /* 0x000000ffff887224 */ /* 0x000fe200078e0026 */
[----:B------:R-:W4:Y:S04]  /*6d260*/  LDL.LU R39, [R1+0x3ca0] ;  /* 0x003ca00001277983 */ /* 0x000f280000300800 */
[----:B------:R-:W4:Y:S01]  /*6d270*/  LDL.LU R38, [R1+0x3d74] ;  /* 0x003d740001267983 */ /* 0x000f220000300800 */
[----:B------:R-:W-:Y:S01]  /*6d280*/  IMAD.MOV.U32 R127, RZ, RZ, R37 ;  /* 0x000000ffff7f7224 */ /* 0x000fe200078e0025 */
[----:B------:R-:W-:Y:S02]  /*6d290*/  MOV R126, R36 ;  /* 0x00000024007e7202 */ /* 0x000fe40000000f00 */
[----:B------:R-:W4:Y:S04]  /*6d2a0*/  LDL.LU R37, [R1+0x3ca4] ;  /* 0x003ca40001257983 */ /* 0x000f280000300800 */
[----:B------:R-:W4:Y:S04]  /*6d2b0*/  LDL.LU R36, [R1+0x3d78] ;  /* 0x003d780001247983 */ /* 0x000f280000300800 */
[----:B------:R-:W4:Y:S04]  /*6d2c0*/  LDL.LU R111, [R1+0x3ca8] ;  /* 0x003ca800016f7983 */ /* 0x000f280000300800 */
[----:B------:R-:W4:Y:S04]  /*6d2d0*/  LDL.LU R110, [R1+0x3d7c] ;  /* 0x003d7c00016e7983 */ /* 0x000f280000300800 */
[----:B------:R0:W-:Y:S04]  /*6d2e0*/  STS.U16 [R164+UR76+0x55380], R113 ;  /* 0x05538071a4007988 */ /* 0x0001e8000800044c */
[----:B------:R-:W4:Y:S04]  /*6d2f0*/  LDL.LU R109, [R1+0x3cac] ;  /* 0x003cac00016d7983 */ /* 0x000f280000300800 */
[----:B------:R1:W-:Y:S04]  /*6d300*/  STS.U16 [R164+UR76+0x45380], R112 ;  /* 0x04538070a4007988 */ /* 0x0003e8000800044c */
[----:B------:R-:W4:Y:S01]  /*6d310*/  LDL.LU R108, [R1+0x3d80] ;  /* 0x003d8000016c7983 */ /* 0x000f220000300800 */
[----:B------:R-:W-:-:S02]  /*6d320*/  IMAD.MOV.U32 R125, RZ, RZ, R103 ;  /* 0x000000ffff7d7224 */ /* 0x000fc400078e0067 */
[----:B------:R-:W-:Y:S02]  /*6d330*/  IMAD.MOV.U32 R124, RZ, RZ, R102 ;  /* 0x000000ffff7c7224 */ /* 0x000fe400078e0066 */
[----:B------:R-:W-:Y:S02]  /*6d340*/  IMAD.MOV.U32 R103, RZ, RZ, R97 ;  /* 0x000000ffff677224 */ /* 0x000fe400078e0061 */
[----:B------:R-:W-:Y:S02]  /*6d350*/  IMAD.MOV.U32 R102, RZ, RZ, R96 ;  /* 0x000000ffff667224 */ /* 0x000fe400078e0060 */
[----:B0-----:R-:W-:Y:S02]  /*6d360*/  IMAD.MOV.U32 R113, RZ, RZ, R99 ;  /* 0x000000ffff717224 */ /* 0x001fe400078e0063 */
[----:B-1----:R-:W-:Y:S01]  /*6d370*/  IMAD.MOV.U32 R112, RZ, RZ, R98 ;  /* 0x000000ffff707224 */ /* 0x002fe200078e0062 */
        /* <DEDUP_REMOVED lines=13> */
[----:B------:R0:W-:Y:S01]  /*6d450*/  STS.U16 [R164+UR76+0x65380], R114 ;  /* 0x06538072a4007988 */ /* 0x0001e2000800044c */
[----:B------:R-:W-:-:S02]  /*6d460*/  IMAD.MOV.U32 R158, RZ, RZ, R50 ;  /* 0x000000ffff9e7224 */ /* 0x000fc400078e0032 */
[----:B------:R-:W-:Y:S02]  /*6d470*/  IMAD.MOV.U32 R159, RZ, RZ, R51 ;  /* 0x000000ffff9f7224 */ /* 0x000fe400078e0033 */
[----:B------:R-:W4:Y:S01]  /*6d480*/  LDL.LU R51, [R1+0x3cb8] ;  /* 0x003cb80001337983 */ /* 0x000f220000300800 */
[----:B------:R-:W-:-:S03]  /*6d490*/  IMAD.MOV.U32 R157, RZ, RZ, R49 ;  /* 0x000000ffff9d7224 */ /* 0x000fc600078e0031 */
[----:B------:R-:W4:Y:S01]  /*6d4a0*/  LDL.LU R50, [R1+0x3d8c] ;  /* 0x003d8c0001327983 */ /* 0x000f220000300800 */
[----:B------:R-:W-:-:S03]  /*6d4b0*/  IMAD.MOV.U32 R156, RZ, RZ, R48 ;  /* 0x000000ffff9c7224 */ /* 0x000fc600078e0030 */
[----:B------:R-:W4:Y:S01]  /*6d4c0*/  LDL.LU R49, [R1+0x3cbc] ;  /* 0x003cbc0001317983 */ /* 0x000f220000300800 */
[----:B0-----:R-:W-:-:S03]  /*6d4d0*/  IMAD.MOV.U32 R147, RZ, RZ, R47 ;  /* 0x000000ffff937224 */ /* 0x001fc600078e002f */
[----:B------:R-:W4:Y:S01]  /*6d4e0*/  LDL.LU R48, [R1+0x3d90] ;  /* 0x003d900001307983 */ /* 0x000f220000300800 */
[----:B-1----:R-:W-:-:S03]  /*6d4f0*/  IMAD.MOV.U32 R146, RZ, RZ, R46 ;  /* 0x000000ffff927224 */ /* 0x002fc600078e002e */
[----:B------:R-:W4:Y:S01]  /*6d500*/  LDL.LU R47, [R1+0x3cc0] ;  /* 0x003cc000012f7983 */ /* 0x000f220000300800 */
[----:B------:R-:W-:-:S03]  /*6d510*/  IMAD.MOV.U32 R145, RZ, RZ, R45 ;  /* 0x000000ffff917224 */ /* 0x000fc600078e002d */
[----:B------:R-:W4:Y:S01]  /*6d520*/  LDL.LU R46, [R1+0x3d94] ;  /* 0x003d9400012e7983 */ /* 0x000f220000300800 */
[----:B------:R-:W-:-:S03]  /*6d530*/  IMAD.MOV.U32 R144, RZ, RZ, R44 ;  /* 0x000000ffff907224 */ /* 0x000fc600078e002c */
        /* <DEDUP_REMOVED lines=8> */
[----:B------:R-:W-:-:S03]  /*6d5c0*/  IMAD.MOV.U32 R115, RZ, RZ, R101 ;  /* 0x000000ffff737224 */ /* 0x000fc600078e0065 */
[----:B------:R-:W4:Y:S01]  /*6d5d0*/  LDL.LU R107, [R1+0x3bd8] ;  /* 0x003bd800016b7983 */ /* 0x000f220000300800 */
[----:B------:R-:W-:Y:S02]  /*6d5e0*/  IMAD.MOV.U32 R114, RZ, RZ, R100 ;  /* 0x000000ffff727224 */ /* 0x000fe400078e0064 */
[----:B------:R-:W-:Y:S01]  /*6d5f0*/  IMAD.MOV.U32 R101, RZ, RZ, R95 ;  /* 0x000000ffff657224 */ /* 0x000fe200078e005f */
[----:B------:R-:W4:Y:S01]  /*6d600*/  LDL.LU R106, [R1+0x3c00] ;  /* 0x003c0000016a7983 */ /* 0x000f220000300800 */
[----:B------:R-:W-:-:S03]  /*6d610*/  IMAD.MOV.U32 R100, RZ, RZ, R94 ;  /* 0x000000ffff647224 */ /* 0x000fc600078e005e */
[----:B------:R-:W4:Y:S04]  /*6d620*/  LDL.LU R95, [R1+0x3bc4] ;  /* 0x003bc400015f7983 */ /* 0x000f280000300800 */
[----:B------:R-:W4:Y:S01]  /*6d630*/  LDL.LU R94, [R1+0x3be0] ;  /* 0x003be000015e7983 */ /* 0x000f220000300800 */
[----:B--2---:R-:W-:Y:S02]  /*6d640*/  IMAD.MOV.U32 R135, RZ, RZ, R43 ;  /* 0x000000ffff877224 */ /* 0x004fe400078e002b */
[----:B---3--:R-:W-:Y:S01]  /*6d650*/  IMAD.MOV.U32 R134, RZ, RZ, R42 ;  /* 0x000000ffff867224 */ /* 0x008fe200078e002a */
[----:B------:R-:W2:Y:S04]  /*6d660*/  LDL.LU R43, [R1+0x3bbc] ;  /* 0x003bbc00012b7983 */ /* 0x000ea80000300800 */
[----:B------:R-:W3:Y:S01]  /*6d670*/  LDL.LU R42, [R1+0x3be8] ;  /* 0x003be800012a7983 */ /* 0x000ee20000300800 */
[----:B----4-:R-:W-:-:S02]  /*6d680*/  IMAD.MOV.U32 R133, RZ, RZ, R41 ;  /* 0x000000ffff857224 */ /* 0x010fc400078e0029 */
[----:B------:R-:W-:Y:S01]  /*6d690*/  IMAD.MOV.U32 R132, RZ, RZ, R40 ;  /* 0x000000ffff847224 */ /* 0x000fe200078e0028 */
        /* <DEDUP_REMOVED lines=9> */
[----:B------:R-:W4:Y:S01]  /*6d730*/  LDL.LU R36, [R1+0x3bac] ;  /* 0x003bac0001247983 */ /* 0x000f220000300800 */
[----:B------:R-:W-:Y:S02]  /*6d740*/  PRMT R93, RZ, 0x7610, R93 ;  /* 0x00007610ff5d7816 */ /* 0x000fe4000000005d */
[----:B------:R-:W-:Y:S02]  /*6d750*/  PRMT R92, RZ, 0x7610, R92 ;  /* 0x00007610ff5c7816 */ /* 0x000fe4000000005c */
[----:B------:R-:W-:-:S02]  /*6d760*/  PRMT R141, RZ, 0x7610, R141 ;  /* 0x00007610ff8d7816 */ /* 0x000fc4000000008d */
[----:B------:R-:W4:Y:S04]  /*6d770*/  @!P4 LDG.E.U16 R93, desc[UR6][R52.64] ;  /* 0x00000006345dc981 */ /* 0x000f28000c1e1500 */
[----:B------:R-:W4:Y:S01]  /*6d780*/  @!P2 LDG.E.U16 R92, desc[UR6][R54.64] ;  /* 0x00000006365ca981 */ /* 0x000f22000c1e1500 */
[----:B------:R-:W-:Y:S02]  /*6d790*/  PRMT R140, RZ, 0x7610, R140 ;  /* 0x00007610ff8c7816 */ /* 0x000fe4000000008c */
[----:B------:R-:W-:Y:S02]  /*6d7a0*/  PRMT R129, RZ, 0x7610, R129 ;  /* 0x00007610ff817816 */ /* 0x000fe40000000081 */
[----:B------:R-:W-:-:S06]  /*6d7b0*/  PRMT R128, RZ, 0x7610, R128 ;  /* 0x00007610ff807816 */ /* 0x000fcc0000000080 */
[----:B------:R-:W4:Y:S04]  /*6d7c0*/  @!P2 LDG.E.U16 R128, desc[UR6][R46.64] ;  /* 0x000000062e80a981 */ /* 0x000f28000c1e1500 */
[----:B------:R-:W4:Y:S01]  /*6d7d0*/  @!P4 LDG.E.U16 R129, desc[UR6][R44.64] ;  /* 0x000000062c81c981 */ /* 0x000f22000c1e1500 */
[----:B------:R-:W-:Y:S01]  /*6d7e0*/  IMAD.MOV.U32 R155, RZ, RZ, R143 ;  /* 0x000000ffff9b7224 */ /* 0x000fe200078e008f */
[----:B------:R-:W-:Y:S01]  /*6d7f0*/  MOV R154, R142 ;  /* 0x0000008e009a7202 */ /* 0x000fe20000000f00 */
[----:B------:R-:W-:Y:S02]  /*6d800*/  IMAD.MOV.U32 R143, RZ, RZ, R131 ;  /* 0x000000ffff8f7224 */ /* 0x000fe400078e0083 */
[----:B------:R-:W-:Y:S02]  /*6d810*/  IMAD.MOV.U32 R142, RZ, RZ, R130 ;  /* 0x000000ffff8e7224 */ /* 0x000fe400078e0082 */
[----:B------:R-:W-:-:S02]  /*6d820*/  IMAD.MOV.U32 R131, RZ, RZ, R119 ;  /* 0x000000ffff837224 */ /* 0x000fc400078e0077 */
[----:B------:R-:W-:Y:S02]  /*6d830*/  IMAD.MOV.U32 R130, RZ, RZ, R118 ;  /* 0x000000ffff827224 */ /* 0x000fe400078e0076 */
[----:B------:R-:W-:Y:S02]  /*6d840*/  IMAD.MOV.U32 R119, RZ, RZ, R107 ;  /* 0x000000ffff777224 */ /* 0x000fe400078e006b */
[----:B------:R-:W-:Y:S02]  /*6d850*/  IMAD.MOV.U32 R118, RZ, RZ, R106 ;  /* 0x000000ffff767224 */ /* 0x000fe400078e006a */
[----:B------:R-:W-:Y:S02]  /*6d860*/  IMAD.MOV.U32 R107, RZ, RZ, R95 ;  /* 0x000000ffff6b7224 */ /* 0x000fe400078e005f */
[----:B------:R-:W-:Y:S02]  /*6d870*/  IMAD.MOV.U32 R106, RZ, RZ, R94 ;  /* 0x000000ffff6a7224 */ /* 0x000fe400078e005e */
[----:B--2---:R-:W-:-:S02]  /*6d880*/  IMAD.MOV.U32 R95, RZ, RZ, R43 ;  /* 0x000000ffff5f7224 */ /* 0x004fc400078e002b */
[----:B---3--:R-:W-:Y:S01]  /*6d890*/  IMAD.MOV.U32 R94, RZ, RZ, R42 ;  /* 0x000000ffff5e7224 */ /* 0x008fe200078e002a */
[----:B----4-:R-:W2:Y:S04]  /*6d8a0*/  @!P2 LDG.E.U16 R140, desc[UR6][R38.64] ;  /* 0x00000006268ca981 */ /* 0x010ea8000c1e1500 */
[----:B------:R-:W3:Y:S01]  /*6d8b0*/  @!P4 LDG.E.U16 R141, desc[UR6][R36.64] ;  /* 0x00000006248dc981 */ /* 0x000ee2000c1e1500 */
[----:B------:R-:W-:Y:S02]  /*6d8c0*/  IMAD.MOV.U32 R43, RZ, RZ, R41 ;  /* 0x000000ffff2b7224 */ /* 0x000fe400078e0029 */
[----:B------:R-:W-:Y:S01]  /*6d8d0*/  IMAD.MOV.U32 R42, RZ, RZ, R40 ;  /* 0x000000ffff2a7224 */ /* 0x000fe200078e0028 */
[----:B------:R-:W4:Y:S04]  /*6d8e0*/  LDL.LU R41, [R1+0x3bb4] ;  /* 0x003bb40001297983 */ /* 0x000f280000300800 */
[----:B------:R-:W4:Y:S04]  /*6d8f0*/  LDL.LU R40, [R1+0x3bd4] ;  /* 0x003bd40001287983 */ /* 0x000f280000300800 */
[----:B------:R0:W-:Y:S04]  /*6d900*/  STL [R1+0x3e40], R36 ;  /* 0x003e402401007387 */ /* 0x0001e80000100800 */
[----:B0-----:R0:W2:Y:S04]  /*6d910*/  LDL.LU R36, [R1+0x1fc8] ;  /* 0x001fc80001247983 */ /* 0x0010a80000300800 */
[----:B------:R1:W-:Y:S04]  /*6d920*/  STL [R1+0x3e3c], R37 ;  /* 0x003e3c2501007387 */ /* 0x0003e80000100800 */
[----:B-1----:R0:W2:Y:S04]  /*6d930*/  LDL.LU R37, [R1+0x1fa4] ;  /* 0x001fa40001257983 */ /* 0x0020a80000300800 */
        /* <DEDUP_REMOVED lines=10> */
[----:B------:R1:W-:Y:S01]  /*6d9e0*/  STL [R1+0x3e54], R47 ;  /* 0x003e542f01007387 */ /* 0x0003e20000100800 */
[----:B------:R-:W-:-:S02]  /*6d9f0*/  PRMT R117, RZ, 0x7610, R117 ;  /* 0x00007610ff757816 */ /* 0x000fc40000000075 */
[----:B------:R-:W-:Y:S02]  /*6da00*/  PRMT R116, RZ, 0x7610, R116 ;  /* 0x00007610ff747816 */ /* 0x000fe40000000074 */
[----:B------:R-:W-:Y:S02]  /*6da10*/  PRMT R105, RZ, 0x7610, R105 ;  /* 0x00007610ff697816 */ /* 0x000fe40000000069 */
[----:B------:R-:W2:Y:S04]  /*6da20*/  @!P4 LDG.E.U16 R117, desc[UR6][R60.64] ;  /* 0x000000063c75c981 */ /* 0x000ea8000c1e1500 */
[----:B-1----:R0:W2:Y:S04]  /*6da30*/  LDL.LU R47, [R1+0x1fa8] ;  /* 0x001fa800012f7983 */ /* 0x0020a80000300800 */
[----:B------:R1:W-:Y:S04]  /*6da40*/  STL [R1+0x3e60], R52 ;  /* 0x003e603401007387 */ /* 0x0003e80000100800 */
[----:B------:R-:W2:Y:S04]  /*6da50*/  @!P2 LDG.E.U16 R116, desc[UR6][R62.64] ;  /* 0x000000063e74a981 */ /* 0x000ea8000c1e1500 */
[----:B-1----:R0:W2:Y:S04]  /*6da60*/  LDL.LU R52, [R1+0x1fd0] ;  /* 0x001fd00001347983 */ /* 0x0020a80000300800 */
[----:B------:R1:W-:Y:S04]  /*6da70*/  STL [R1+0x3e5c], R53 ;  /* 0x003e5c3501007387 */ /* 0x0003e80000100800 */
[----:B-1----:R0:W2:Y:S04]  /*6da80*/  LDL.LU R53, [R1+0x1fac] ;  /* 0x001fac0001357983 */ /* 0x0020a80000300800 */
[----:B------:R1:W-:Y:S04]  /*6da90*/  STL [R1+0x1fe4], R93 ;  /* 0x001fe45d01007387 */ /* 0x0003e80000100800 */
[----:B-1----:R-:W2:Y:S04]  /*6daa0*/  LDL.LU R93, [R1+0x3bc0] ;  /* 0x003bc000015d7983 */ /* 0x002ea80000300800 */
[----:B------:R1:W-:Y:S04]  /*6dab0*/  STL [R1+0x1fe0], R92 ;  /* 0x001fe05c01007387 */ /* 0x0003e80000100800 */
[----:B-1----:R-:W2:Y:S04]  /*6dac0*/  LDL.LU R92, [R1+0x3bcc] ;  /* 0x003bcc00015c7983 */ /* 0x002ea80000300800 */
[----:B------:R1:W-:Y:S01]  /*6dad0*/  STL [R1+0x3e68], R54 ;  /* 0x003e683601007387 */ /* 0x0003e20000100800 */
[----:B------:R-:W-:-:S06]  /*6dae0*/  PRMT R104, RZ, 0x7610, R104 ;  /* 0x00007610ff687816 */ /* 0x000fcc0000000068 */
[----:B------:R-:W2:Y:S04]  /*6daf0*/  @!P2 LDG.E.U16 R104, desc[UR6][R42.64] ;  /* 0x000000062a68a981 */ /* 0x000ea8000c1e1500 */
[----:B---3--:R-:W-:Y:S04]  /*6db00*/  STL [R1+0x2044], R141 ;  /* 0x0020448d01007387 */ /* 0x008fe80000100800 */
[----:B-1----:R0:W3:Y:S04]  /*6db10*/  LDL.LU R54, [R1+0x2004] ;  /* 0x0020040001367983 */ /* 0x0020e80000300800 */
[----:B------:R1:W-:Y:S04]  /*6db20*/  STL [R1+0x3e64], R55 ;  /* 0x003e643701007387 */ /* 0x0003e80000100800 */
[----:B----4-:R-:W4:Y:S04]  /*6db30*/  @!P4 LDG.E.U16 R105, desc[UR6][R40.64] ;  /* 0x000000062869c981 */ /* 0x010f28000c1e1500 */
[----:B-1----:R0:W4:Y:S04]  /*6db40*/  LDL.LU R55, [R1+0x1fd4] ;  /* 0x001fd40001377983 */ /* 0x0021280000300800 */
[----:B------:R1:W-:Y:S04]  /*6db50*/  STL [R1+0x3e70], R60 ;  /* 0x003e703c01007387 */ /* 0x0003e80000100800 */
[----:B--2---:R-:W-:Y:S01]  /*6db60*/  STL [R1+0x2040], R140 ;  /* 0x0020408c01007387 */ /* 0x004fe20000100800 */
[----:B------:R-:W-:-:S03]  /*6db70*/  PRMT R0, RZ, 0x7610, R0 ;  /* 0x00007610ff007816 */ /* 0x000fc60000000000 */
[----:B------:R-:W-:Y:S01]  /*6db80*/  STS.U16 [R164+UR76+0x74780], R165 ;  /* 0x074780a5a4007988 */ /* 0x000fe2000800044c */
[----:B------:R-:W-:Y:S02]  /*6db90*/  PRMT R5, RZ, 0x7610, R5 ;  /* 0x00007610ff057816 */ /* 0x000fe40000000005 */
[----:B------:R-:W-:Y:S02]  /*6dba0*/  PRMT R6, RZ, 0x7610, R6 ;  /* 0x00007610ff067816 */ /* 0x000fe40000000006 */
[----:B------:R-:W-:Y:S02]  /*6dbb0*/  PRMT R7, RZ, 0x7610, R7 ;  /* 0x00007610ff077816 */ /* 0x000fe40000000007 */
[----:B------:R-:W-:Y:S01]  /*6dbc0*/  PRMT R8, RZ, 0x7610, R8 ;  /* 0x00007610ff087816 */ /* 0x000fe20000000008 */
[----:B------:R-:W2:Y:S04]  /*6dbd0*/  @!P2 LDG.E.U16 R0, desc[UR6][R98.64] ;  /* 0x000000066200a981 */ /* 0x000ea8000c1e1500 */
[----:B-1----:R0:W2:Y:S04]  /*6dbe0*/  LDL.LU R60, [R1+0x2034] ;  /* 0x00203400013c7983 */ /* 0x0020a80000300800 */
[----:B------:R1:W-:Y:S04]  /*6dbf0*/  STL [R1+0x3e6c], R61 ;  /* 0x003e6c3d01007387 */ /* 0x0003e80000100800 */
[----:B------:R-:W2:Y:S01]  /*6dc00*/  @!P2 LDG.E.U16 R5, desc[UR6][R110.64] ;  /* 0x000000066e05a981 */ /* 0x000ea2000c1e1500 */
[----:B------:R-:W-:-:S02]  /*6dc10*/  PRMT R9, RZ, 0x7610, R9 ;  /* 0x00007610ff097816 */ /* 0x000fc40000000009 */
[----:B------:R-:W-:Y:S01]  /*6dc20*/  PRMT R17, RZ, 0x7610, R17 ;  /* 0x00007610ff117816 */ /* 0x000fe20000000011 */
[----:B------:R-:W2:Y:S04]  /*6dc30*/  @!P2 LDG.E.U16 R36, desc[UR6][R114.64] ;  /* 0x000000067224a981 */ /* 0x000ea8000c1e1500 */
[----:B------:R-:W2:Y:S01]  /*6dc40*/  @!P4 LDG.E.U16 R37, desc[UR6][R72.64] ;  /* 0x000000064825c981 */ /* 0x000ea2000c1e1500 */
[----:B------:R-:W-:-:S03]  /*6dc50*/  PRMT R2, RZ, 0x7610, R2 ;  /* 0x00007610ff027816 */ /* 0x000fc60000000002 */
[----:B------:R-:W2:Y:S04]  /*6dc60*/  @!P2 LDG.E.U16 R6, desc[UR6][R74.64] ;  /* 0x000000064a06a981 */ /* 0x000ea8000c1e1500 */
[----:B-1----:R0:W2:Y:S04]  /*6dc70*/  LDL.LU R61, [R1+0x2030] ;  /* 0x00203000013d7983 */ /* 0x0020a80000300800 */
[----:B------:R-:W-:Y:S04]  /*6dc80*/  STL [R1+0x3e78], R62 ;  /* 0x003e783e01007387 */ /* 0x000fe80000100800 */
[----:B------:R-:W-:Y:S04]  /*6dc90*/  STL [R1+0x2014], R129 ;  /* 0x0020148101007387 */ /* 0x000fe80000100800 */
[----:B------:R1:W-:Y:S01]  /*6dca0*/  STL [R1+0x3e74], R63 ;  /* 0x003e743f01007387 */ /* 0x0003e20000100800 */
[----:B------:R-:W-:-:S02]  /*6dcb0*/  PRMT R3, RZ, 0x7610, R3 ;  /* 0x00007610ff037816 */ /* 0x000fc40000000003 */
[----:B------:R-:W-:Y:S01]  /*6dcc0*/  PRMT R4, RZ, 0x7610, R4 ;  /* 0x00007610ff047816 */ /* 0x000fe20000000004 */
[----:B------:R-:W2:Y:S04]  /*6dcd0*/  @!P4 LDG.E.U16 R38, desc[UR6][R108.64] ;  /* 0x000000066c26c981 */ /* 0x000ea8000c1e1500 */
[----:B------:R-:W2:Y:S01]  /*6dce0*/  @!P2 LDG.E.U16 R8, desc[UR6][R118.64] ;  /* 0x000000067608a981 */ /* 0x000ea2000c1e1500 */
[----:B------:R-:W-:-:S03]  /*6dcf0*/  PRMT R10, RZ, 0x7610, R10 ;  /* 0x00007610ff0a7816 */ /* 0x000fc6000000000a */
[----:B------:R-:W2:Y:S01]  /*6dd00*/  @!P4 LDG.E.U16 R9, desc[UR6][R120.64] ;  /* 0x000000067809c981 */ /* 0x000ea2000c1e1500 */
[----:B------:R-:W-:-:S03]  /*6dd10*/  PRMT R11, RZ, 0x7610, R11 ;  /* 0x00007610ff0b7816 */ /* 0x000fc6000000000b */
[----:B------:R-:W2:Y:S04]  /*6dd20*/  @!P2 LDG.E.U16 R17, desc[UR6][R122.64] ;  /* 0x000000067a11a981 */ /* 0x000ea8000c1e1500 */
[----:B-1----:R0:W2:Y:S04]  /*6dd30*/  LDL.LU R63, [R1+0x1fb0] ;  /* 0x001fb000013f7983 */ /* 0x0020a80000300800 */
[----:B------:R1:W-:Y:S01]  /*6dd40*/  STL [R1+0x3e80], R40 ;  /* 0x003e802801007387 */ /* 0x0003e20000100800 */
[----:B------:R-:W-:Y:S02]  /*6dd50*/  PRMT R12, RZ, 0x7610, R12 ;  /* 0x00007610ff0c7816 */ /* 0x000fe4000000000c */
        /* <DEDUP_REMOVED lines=8> */
[----:B------:R-:W-:Y:S04]  /*6dde0*/  STL [R1+0x2010], R128 ;  /* 0x0020108001007387 */ /* 0x000fe80000100800 */
[----:B------:R1:W-:Y:S01]  /*6ddf0*/  STL [R1+0x3e7c], R41 ;  /* 0x003e7c2901007387 */ /* 0x0003e20000100800 */
[----:B------:R-:W-:-:S03]  /*6de00*/  PRMT R15, RZ, 0x7610, R15 ;  /* 0x00007610ff0f7816 */ /* 0x000fc6000000000f */
[----:B------:R-:W2:Y:S01]  /*6de10*/  @!P2 LDG.E.U16 R10, desc[UR6][R78.64] ;  /* 0x000000064e0aa981 */ /* 0x000ea2000c1e1500 */
[----:B------:R-:W-:Y:S02]  /*6de20*/  PRMT R16, RZ, 0x7610, R16 ;  /* 0x00007610ff107816 */ /* 0x000fe40000000010 */
[----:B------:R-:W-:Y:S01]  /*6de30*/  PRMT R18, RZ, 0x7610, R18 ;  /* 0x00007610ff127816 */ /* 0x000fe20000000012 */
[----:B------:R-:W2:Y:S04]  /*6de40*/  @!P2 LDG.E.U16 R12, desc[UR6][R130.64] ;  /* 0x00000006820ca981 */ /* 0x000ea8000c1e1500 */
[----:B------:R-:W2:Y:S01]  /*6de50*/  @!P4 LDG.E.U16 R13, desc[UR6][R132.64] ;  /* 0x00000006840dc981 */ /* 0x000ea2000c1e1500 */
[----:B------:R-:W-:-:S03]  /*6de60*/  PRMT R19, RZ, 0x7610, R19 ;  /* 0x00007610ff137816 */ /* 0x000fc60000000013 */
[----:B------:R-:W2:Y:S04]  /*6de70*/  @!P2 LDG.E.U16 R26, desc[UR6][R134.64] ;  /* 0x00000006861aa981 */ /* 0x000ea8000c1e1500 */
[----:B-1----:R0:W2:Y:S04]  /*6de80*/  LDL.LU R41, [R1+0x1fb4] ;  /* 0x001fb40001297983 */ /* 0x0020a80000300800 */
[----:B------:R1:W-:Y:S01]  /*6de90*/  STL [R1+0x3e88], R42 ;  /* 0x003e882a01007387 */ /* 0x0003e20000100800 */
[----:B------:R-:W-:-:S03]  /*6dea0*/  PRMT R20, RZ, 0x7610, R20 ;  /* 0x00007610ff147816 */ /* 0x000fc60000000014 */
        /* <DEDUP_REMOVED lines=8> */
[----:B------:R-:W-:-:S03]  /*6df30*/  PRMT R23, RZ, 0x7610, R23 ;  /* 0x00007610ff177816 */ /* 0x000fc60000000017 */
[----:B------:R-:W2:Y:S01]  /*6df40*/  @!P2 LDG.E.U16 R18, desc[UR6][R82.64] ;  /* 0x000000065212a981 */ /* 0x000ea2000c1e1500 */
[----:B------:R-:W-:Y:S02]  /*6df50*/  PRMT R24, RZ, 0x7610, R24 ;  /* 0x00007610ff187816 */ /* 0x000fe40000000018 */
[----:B------:R-:W-:Y:S02]  /*6df60*/  PRMT R25, RZ, 0x7610, R25 ;  /* 0x00007610ff197816 */ /* 0x000fe40000000019 */
[----:B------:R-:W-:Y:S01]  /*6df70*/  PRMT R27, RZ, 0x7610, R27 ;  /* 0x00007610ff1b7816 */ /* 0x000fe2000000001b */
[----:B------:R-:W2:Y:S04]  /*6df80*/  @!P2 LDG.E.U16 R20, desc[UR6][R142.64] ;  /* 0x000000068e14a981 */ /* 0x000ea8000c1e1500 */
[----:B------:R-:W2:Y:S04]  /*6df90*/  @!P2 LDG.E.U16 R46, desc[UR6][R50.64] ;  /* 0x00000006322ea981 */ /* 0x000ea8000c1e1500 */
[----:B-1----:R0:W2:Y:S04]  /*6dfa0*/  LDL.LU R43, [R1+0x1fdc] ;  /* 0x001fdc00012b7983 */ /* 0x0020a80000300800 */
[----:B------:R-:W2:Y:S01]  /*6dfb0*/  @!P4 LDG.E.U16 R21, desc[UR6][R144.64] ;  /* 0x000000069015c981 */ /* 0x000ea2000c1e1500 */
[----:B------:R-:W-:-:S03]  /*6dfc0*/  PRMT R28, RZ, 0x7610, R28 ;  /* 0x00007610ff1c7816 */ /* 0x000fc6000000001c */
[----:B------:R-:W2:Y:S01]  /*6dfd0*/  @!P2 LDG.E.U16 R22, desc[UR6][R146.64] ;  /* 0x000000069216a981 */ /* 0x000ea2000c1e1500 */
[----:B------:R-:W-:-:S03]  /*6dfe0*/  PRMT R29, RZ, 0x7610, R29 ;  /* 0x00007610ff1d7816 */ /* 0x000fc6000000001d */
[----:B------:R-:W2:Y:S04]  /*6dff0*/  @!P4 LDG.E.U16 R23, desc[UR6][R148.64] ;  /* 0x000000069417c981 */ /* 0x000ea8000c1e1500 */
[----:B------:R-:W2:Y:S01]  /*6e000*/  @!P2 LDG.E.U16 R47, desc[UR6][R70.64] ;  /* 0x00000006462fa981 */ /* 0x000ea2000c1e1500 */
[----:B------:R-:W-:-:S03]  /*6e010*/  PRMT R30, RZ, 0x7610, R30 ;  /* 0x00007610ff1e7816 */ /* 0x000fc6000000001e */
[----:B------:R-:W2:Y:S01]  /*6e020*/  @!P2 LDG.E.U16 R24, desc[UR6][R150.64] ;  /* 0x000000069618a981 */ /* 0x000ea2000c1e1500 */
[----:B------:R-:W-:-:S03]  /*6e030*/  PRMT R31, RZ, 0x7610, R31 ;  /* 0x00007610ff1f7816 */ /* 0x000fc6000000001f */
[----:B------:R-:W2:Y:S01]  /*6e040*/  @!P4 LDG.E.U16 R25, desc[UR6][R84.64] ;  /* 0x000000065419c981 */ /* 0x000ea2000c1e1500 */
[----:B------:R-:W-:-:S03]  /*6e050*/  PRMT R32, RZ, 0x7610, R32 ;  /* 0x00007610ff207816 */ /* 0x000fc60000000020 */
[----:B------:R-:W2:Y:S01]  /*6e060*/  @!P2 LDG.E.U16 R27, desc[UR6][R86.64] ;  /* 0x00000006561ba981 */ /* 0x000ea2000c1e1500 */
[----:B------:R-:W-:Y:S02]  /*6e070*/  PRMT R33, RZ, 0x7610, R33 ;  /* 0x00007610ff217816 */ /* 0x000fe40000000021 */
[----:B------:R-:W-:Y:S02]  /*6e080*/  PRMT R34, RZ, 0x7610, R34 ;  /* 0x00007610ff227816 */ /* 0x000fe40000000022 */
[----:B------:R-:W-:Y:S01]  /*6e090*/  PRMT R35, RZ, 0x7610, R35 ;  /* 0x00007610ff237816 */ /* 0x000fe20000000023 */
[----:B------:R-:W2:Y:S04]  /*6e0a0*/  @!P2 LDG.E.U16 R29, desc[UR6][R154.64] ;  /* 0x000000069a1da981 */ /* 0x000ea8000c1e1500 */
        /* <DEDUP_REMOVED lines=8> */
[----:B---3--:R-:W3:Y:S04]  /*6e130*/  @!P4 LDG.E.U16 R54, desc[UR6][R96.64] ;  /* 0x000000066036c981 */ /* 0x008ee8000c1e1500 */
[----:B----4-:R-:W4:Y:S04]  /*6e140*/  @!P4 LDG.E.U16 R55, desc[UR6][R100.64] ;  /* 0x000000066437c981 */ /* 0x010f28000c1e1500 */
[----:B--2---:R-:W2:Y:S04]  /*6e150*/  @!P4 LDG.E.U16 R60, desc[UR6][R92.64] ;  /* 0x000000065c3cc981 */ /* 0x004ea8000c1e1500 */
[----:B------:R-:W2:Y:S04]  /*6e160*/  @!P2 LDG.E.U16 R61, desc[UR6][R94.64] ;  /* 0x000000065e3da981 */ /* 0x000ea8000c1e1500 */
[----:B------:R-:W2:Y:S04]  /*6e170*/  @!P2 LDG.E.U16 R63, desc[UR6][R66.64] ;  /* 0x00000006423fa981 */ /* 0x000ea8000c1e1500 */
[----:B------:R-:W2:Y:S04]  /*6e180*/  @!P2 LDG.E.U16 R40, desc[UR6][R58.64] ;  /* 0x000000063a28a981 */ /* 0x000ea8000c1e1500 */
[----:B------:R-:W2:Y:S04]  /*6e190*/  @!P4 LDG.E.U16 R41, desc[UR6][R64.64] ;  /* 0x000000064029c981 */ /* 0x000ea8000c1e1500 */
[----:B------:R-:W2:Y:S04]  /*6e1a0*/  @!P4 LDG.E.U16 R42, desc[UR6][R48.64] ;  /* 0x00000006302ac981 */ /* 0x000ea8000c1e1500 */
[----:B------:R-:W3:Y:S04]  /*6e1b0*/  @!P4 LDG.E.U16 R43, desc[UR6][R56.64] ;  /* 0x00000006382bc981 */ /* 0x000ee8000c1e1500 */
[----:B--2---:R-:W-:Y:S04]  /*6e1c0*/  STL [R1+0x3e94], R42 ;  /* 0x003e942a01007387 */ /* 0x004fe80000100800 */
[----:B------:R-:W-:Y:S04]  /*6e1d0*/  STL [R1+0x3e90], R48 ;  /* 0x003e903001007387 */ /* 0x000fe80000100800 */
[----:B------:R-:W-:Y:S04]  /*6e1e0*/  STL [R1+0x3e8c], R49 ;  /* 0x003e8c3101007387 */ /* 0x000fe80000100800 */
[----:B------:R-:W-:Y:S04]  /*6e1f0*/  STL [R1+0x3ea0], R46 ;  /* 0x003ea02e01007387 */ /* 0x000fe80000100800 */
[----:B------:R-:W-:Y:S04]  /*6e200*/  STL [R1+0x3e9c], R50 ;  /* 0x003e9c3201007387 */ /* 0x000fe80000100800 */
[----:B------:R-:W-:Y:S04]  /*6e210*/  STL [R1+0x3e98], R51 ;  /* 0x003e983301007387 */ /* 0x000fe80000100800 */
[----:B------:R1:W-:Y:S04]  /*6e220*/  STL [R1+0x2038], R104 ;  /* 0x0020386801007387 */ /* 0x0003e80000100800 */
[----:B-1----:R-:W2:Y:S04]  /*6e230*/  LDL.LU R104, [R1+0x3bc8] ;  /* 0x003bc80001687983 */ /* 0x002ea80000300800 */
[----:B------:R-:W2:Y:S04]  /*6e240*/  LDL.LU R62, [R1+0x3be4] ;  /* 0x003be400013e7983 */ /* 0x000ea80000300800 */
[----:B------:R-:W2:Y:S04]  /*6e250*/  LDL.LU R51, [R1+0x3bdc] ;  /* 0x003bdc0001337983 */ /* 0x000ea80000300800 */
[----:B------:R-:W-:Y:S04]  /*6e260*/  STL [R1+0x1fbc], R117 ;  /* 0x001fbc7501007387 */ /* 0x000fe80000100800 */
[----:B------:R-:W4:Y:S04]  /*6e270*/  LDL.LU R50, [R1+0x3c04] ;  /* 0x003c040001327983 */ /* 0x000f280000300800 */
[----:B------:R-:W4:Y:S04]  /*6e280*/  LDL.LU R49, [R1+0x3bf0] ;  /* 0x003bf00001317983 */ /* 0x000f280000300800 */
[----:B------:R-:W4:Y:S04]  /*6e290*/  LDL.LU R48, [R1+0x3bfc] ;  /* 0x003bfc0001307983 */ /* 0x000f280000300800 */
[----:B------:R-:W4:Y:S04]  /*6e2a0*/  LDL.LU R46, [R1+0x3bf8] ;  /* 0x003bf800012e7983 */ /* 0x000f280000300800 */
[----:B------:R-:W4:Y:S04]  /*6e2b0*/  LDL.LU R42, [R1+0x3cd4] ;  /* 0x003cd400012a7983 */ /* 0x000f280000300800 */
[----:B------:R-:W-:Y:S04]  /*6e2c0*/  STL [R1+0x1fb8], R116 ;  /* 0x001fb87401007387 */ /* 0x000fe80000100800 */
[----:B---3--:R-:W-:Y:S04]  /*6e2d0*/  STL [R1+0x3eac], R43 ;  /* 0x003eac2b01007387 */ /* 0x008fe80000100800 */
[----:B------:R-:W-:Y:S04]  /*6e2e0*/  STL [R1+0x3ea8], R56 ;  /* 0x003ea83801007387 */ /* 0x000fe80000100800 */
[----:B------:R-:W-:Y:S04]  /*6e2f0*/  STL [R1+0x3ea4], R57 ;  /* 0x003ea43901007387 */ /* 0x000fe80000100800 */
[----:B------:R-:W-:Y:S04]  /*6e300*/  STL [R1+0x203c], R105 ;  /* 0x00203c6901007387 */ /* 0x000fe80000100800 */
[----:B------:R1:W-:Y:S04]  /*6e310*/  STL [R1+0x3eb8], R40 ;  /* 0x003eb82801007387 */ /* 0x0003e80000100800 */
        /* <DEDUP_REMOVED lines=18> */
[----:B------:R0:W-:Y:S04]  /*6e440*/  STL [R1+0x3efc], R98 ;  /* 0x003efc6201007387 */ /* 0x0001e80000100800 */
[----:B------:R0:W-:Y:S04]  /*6e450*/  STL [R1+0x3ef8], R99 ;  /* 0x003ef86301007387 */ /* 0x0001e80000100800 */
[----:B-1----:R-:W4:Y:S04]  /*6e460*/  LDL.LU R40, [R1+0x3ccc] ;  /* 0x003ccc0001287983 */ /* 0x002f280000300800 */
[----:B---3--:R-:W3:Y:S01]  /*6e470*/  LDL.LU R0, [R1+0x3da0] ;  /* 0x003da00001007983 */ /* 0x008ee20000300800 */
[----:B--2---:R-:W-:-:S02]  /*6e480*/  IMAD.MOV.U32 R117, RZ, RZ, R51 ;  /* 0x000000ffff757224 */ /* 0x004fc400078e0033 */
[----:B------:R-:W1:Y:S01]  /*6e490*/  S2R R51, SR_TID.X ;  /* 0x0000000000337919 */ /* 0x000e620000002100 */
[----:B------:R-:W-:Y:S02]  /*6e4a0*/  IMAD.MOV.U32 R105, RZ, RZ, R104 ;  /* 0x000000ffff697224 */ /* 0x000fe400078e0068 */
[----:B------:R-:W-:Y:S02]  /*6e4b0*/  IMAD.MOV.U32 R104, RZ, RZ, R62 ;  /* 0x000000ffff687224 */ /* 0x000fe400078e003e */
[----:B----4-:R-:W-:Y:S02]  /*6e4c0*/  IMAD.MOV.U32 R141, RZ, RZ, R46 ;  /* 0x000000ffff8d7224 */ /* 0x010fe400078e002e */
[----:B------:R-:W-:Y:S02]  /*6e4d0*/  IMAD.MOV.U32 R116, RZ, RZ, R50 ;  /* 0x000000ffff747224 */ /* 0x000fe400078e0032 */
[----:B------:R-:W-:Y:S02]  /*6e4e0*/  IMAD.MOV.U32 R140, RZ, RZ, R42 ;  /* 0x000000ffff8c7224 */ /* 0x000fe400078e002a */
[----:B------:R-:W-:-:S02]  /*6e4f0*/  IMAD.MOV.U32 R128, RZ, RZ, R48 ;  /* 0x000000ffff807224 */ /* 0x000fc400078e0030 */
[----:B------:R-:W-:Y:S01]  /*6e500*/  IMAD.MOV.U32 R129, RZ, RZ, R49 ;  /* 0x000000ffff817224 */ /* 0x000fe200078e0031 */
[----:B------:R-:W2:Y:S04]  /*6e510*/  @!P4 LDG.E.U16 R44, desc[UR6][R104.64] ;  /* 0x00000006682cc981 */ /* 0x000ea8000c1e1500 */
[----:B------:R-:W4:Y:S04]  /*6e520*/  @!P4 LDG.E.U16 R7, desc[UR6][R116.64] ;  /* 0x000000067407c981 */ /* 0x000f28000c1e1500 */
[----:B------:R-:W2:Y:S04]  /*6e530*/  @!P4 LDG.E.U16 R11, desc[UR6][R128.64] ;  /* 0x00000006800bc981 */ /* 0x000ea8000c1e1500 */
[----:B------:R-:W2:Y:S01]  /*6e540*/  @!P4 LDG.E.U16 R19, desc[UR6][R140.64] ;  /* 0x000000068c13c981 */ /* 0x000ea2000c1e1500 */
[----:B---3--:R-:W-:-:S03]  /*6e550*/  IMAD.MOV.U32 R152, RZ, RZ, R0 ;  /* 0x000000ffff987224 */ /* 0x008fc600078e0000 */
[----:B------:R-:W3:Y:S04]  /*6e560*/  LDL.LU R0, [R1+0x20e8] ;  /* 0x0020e80001007983 */ /* 0x000ee80000300800 */
[----:B0-----:R-:W2:Y:S04]  /*6e570*/  LDL.LU R98, [R1+0x20e4] ;  /* 0x0020e40001627983 */ /* 0x001ea80000300800 */
        /* <DEDUP_REMOVED lines=14> */
[----:B-1----:R-:W-:-:S02]  /*6e660*/  IMAD.SHL.U32 R165, R51, 0x2, RZ ;  /* 0x0000000233a57824 */ /* 0x002fc400078e00ff */
[----:B------:R-:W-:Y:S01]  /*6e670*/  IMAD.MOV.U32 R153, RZ, RZ, R40 ;  /* 0x000000ffff997224 */ /* 0x000fe200078e0028 */
[----:B------:R-:W-:Y:S01]  /*6e680*/  LOP3.LUT R40, R51, 0x40, RZ, 0xc0, !PT ;  /* 0x0000004033287812 */ /* 0x000fe200078ec0ff */
[----:B------:R-:W4:Y:S04]  /*6e690*/  LDL.LU R41, [R1+0x20a8] ;  /* 0x0020a80001297983 */ /* 0x000f280000300800 */
[----:B------:R-:W4:Y:S01]  /*6e6a0*/  LDL.LU R65, [R1+0x20a4] ;  /* 0x0020a40001417983 */ /* 0x000f220000300800 */
[----:B------:R-:W-:-:S03]  /*6e6b0*/  LOP3.LUT R165, R165, 0x7e, RZ, 0xc0, !PT ;  /* 0x0000007ea5a57812 */ /* 0x000fc600078ec0ff */
[----:B------:R-:W4:Y:S02]  /*6e6c0*/  @!P4 LDG.E.U16 R28, desc[UR6][R152.64] ;  /* 0x00000006981cc981 */ /* 0x000f24000c1e1500 */
[----:B------:R-:W-:Y:S02]  /*6e6d0*/  IMAD R165, R40, 0x40, R165 ;  /* 0x0000004028a57824 */ /* 0x000fe400078e02a5 */
        /* <DEDUP_REMOVED lines=12> */
[----:B---3--:R0:W-:Y:S04]  /*6e7a0*/  STS.U16 [R164+UR76+0x46f80], R0 ;  /* 0x046f8000a4007988 */ /* 0x0081e8000800044c */
[----:B--2---:R1:W-:Y:S04]  /*6e7b0*/  STS.U16 [R164+UR76+0x56f80], R98 ;  /* 0x056f8062a4007988 */ /* 0x0043e8000800044c */
[----:B----4-:R2:W-:Y:S04]  /*6e7c0*/  STS.U16 [R164+UR76+0x66f80], R99 ;  /* 0x066f8063a4007988 */ /* 0x0105e8000800044c */
[----:B------:R3:W-:Y:S04]  /*6e7d0*/  STS.U16 [R164+UR76+0x76f80], R54 ;  /* 0x076f8036a4007988 */ /* 0x0007e8000800044c */
[----:B------:R4:W-:Y:S04]  /*6e7e0*/  STS.U16 [R164+UR76+0x47380], R96 ;  /* 0x04738060a4007988 */ /* 0x0009e8000800044c */
[----:B------:R2:W-:Y:S04]  /*6e7f0*/  STS.U16 [R164+UR76+0x57380], R97 ;  /* 0x05738061a4007988 */ /* 0x0005e8000800044c */
[----:B0-----:R-:W4:Y:S04]  /*6e800*/  LDL.LU R0, [R1+0x3f00] ;  /* 0x003f000001007983 */ /* 0x001f280000300800 */
[----:B-1----:R0:W5:Y:S04]  /*6e810*/  LDL.LU R98, [R1+0x3efc] ;  /* 0x003efc0001627983 */ /* 0x0021680000300800 */
[----:B--2---:R0:W5:Y:S04]  /*6e820*/  LDL.LU R99, [R1+0x3ef8] ;  /* 0x003ef80001637983 */ /* 0x0041680000300800 */
[----:B---3--:R-:W2:Y:S04]  /*6e830*/  LDL.LU R54, [R1+0x3ef4] ;  /* 0x003ef40001367983 */ /* 0x008ea80000300800 */
[----:B----4-:R0:W5:Y:S04]  /*6e840*/  LDL.LU R96, [R1+0x3ef0] ;  /* 0x003ef00001607983 */ /* 0x0101680000300800 */
[----:B------:R1:W-:Y:S04]  /*6e850*/  STS.U16 [R164+UR76+0x77b80], R64 ;  /* 0x077b8040a4007988 */ /* 0x0003e8000800044c */
[----:B------:R0:W5:Y:S04]  /*6e860*/  LDL.LU R97, [R1+0x3eec] ;  /* 0x003eec0001617983 */ /* 0x0001680000300800 */
[----:B------:R3:W-:Y:S04]  /*6e870*/  STS.U16 [R164+UR76+0x67380], R61 ;  /* 0x0673803da4007988 */ /* 0x0007e8000800044c */
[----:B------:R4:W-:Y:S04]  /*6e880*/  STS.U16 [R164+UR76+0x77380], R94 ;  /* 0x0773805ea4007988 */ /* 0x0009e8000800044c */
[----:B------:R0:W-:Y:S01]  /*6e890*/  STS.U16 [R164+UR76+0x47780], R95 ;  /* 0x0477805fa4007988 */ /* 0x0001e2000800044c */
[C---:B-1----:R-:W-:Y:S01]  /*6e8a0*/  LOP3.LUT R64, R51.reuse, 0x40, RZ, 0xc0, !PT ;  /* 0x0000004033407812 */ /* 0x042fe200078ec0ff */
[----:B------:R-:W-:-:S02]  /*6e8b0*/  IMAD.SHL.U32 R51, R51, 0x2, RZ ;  /* 0x0000000233337824 */ /* 0x000fc400078e00ff */
[----:B---3--:R-:W3:Y:S04]  /*6e8c0*/  LDL.LU R61, [R1+0x3ee8] ;  /* 0x003ee800013d7983 */ /* 0x008ee80000300800 */
[----:B----4-:R1:W5:Y:S04]  /*6e8d0*/  LDL.LU R94, [R1+0x3ee4] ;  /* 0x003ee400015e7983 */ /* 0x0103680000300800 */
[----:B0-----:R1:W5:Y:S04]  /*6e8e0*/  LDL.LU R95, [R1+0x3ee0] ;  /* 0x003ee000015f7983 */ /* 0x0013680000300800 */
[----:B------:R0:W-:Y:S01]  /*6e8f0*/  STS.U16 [R164+UR76+0x57780], R60 ;  /* 0x0577803ca4007988 */ /* 0x0001e2000800044c */
[----:B------:R-:W-:-:S03]  /*6e900*/  LOP3.LUT R51, R51, 0x7e, RZ, 0xc0, !PT ;  /* 0x0000007e33337812 */ /* 0x000fc600078ec0ff */
[----:B------:R4:W-:Y:S04]  /*6e910*/  STS.U16 [R164+UR76+0x67780], R92 ;  /* 0x0677805ca4007988 */ /* 0x0009e8000800044c */
[----:B------:R0:W-:Y:S04]  /*6e920*/  STS.U16 [R164+UR76+0x77780], R93 ;  /* 0x0777805da4007988 */ /* 0x0001e8000800044c */
[----:B------:R0:W-:Y:S04]  /*6e930*/  STS.U16 [R164+UR76+0x47b80], R63 ;  /* 0x047b803fa4007988 */ /* 0x0001e8000800044c */
[----:B------:R1:W-:Y:S04]  /*6e940*/  STS.U16 [R164+UR76+0x57b80], R66 ;  /* 0x057b8042a4007988 */ /* 0x0003e8000800044c */
[----:B------:R1:W-:Y:S04]  /*6e950*/  STS.U16 [R164+UR76+0x67b80], R67 ;  /* 0x067b8043a4007988 */ /* 0x0003e8000800044c */
[----:B0-----:R-:W2:Y:S04]  /*6e960*/  LDL.LU R60, [R1+0x3edc] ;  /* 0x003edc00013c7983 */ /* 0x001ea80000300800 */
[----:B----4-:R0:W5:Y:S04]  /*6e970*/  LDL.LU R92, [R1+0x3ed8] ;  /* 0x003ed800015c7983 */ /* 0x0101680000300800 */
[----:B------:R0:W5:Y:S01]  /*6e980*/  LDL.LU R93, [R1+0x3ed4] ;  /* 0x003ed400015d7983 */ /* 0x0001620000300800 */
[----:B------:R-:W-:-:S03]  /*6e990*/  IMAD R51, R64, 0x40, R51 ;  /* 0x0000004040337824 */ /* 0x000fc600078e0233 */
[----:B------:R-:W4:Y:S04]  /*6e9a0*/  LDL.LU R63, [R1+0x3ed0] ;  /* 0x003ed000013f7983 */ /* 0x000f280000300800 */
[----:B-1----:R0:W5:Y:S04]  /*6e9b0*/  LDL.LU R66, [R1+0x3ecc] ;  /* 0x003ecc0001427983 */ /* 0x0021680000300800 */
[----:B------:R0:W5:Y:S04]  /*6e9c0*/  LDL.LU R67, [R1+0x3ec8] ;  /* 0x003ec80001437983 */ /* 0x0001680000300800 */
[----:B------:R1:W-:Y:S04]  /*6e9d0*/  STS.U16 [R164+UR76+0x47f80], R41 ;  /* 0x047f8029a4007988 */ /* 0x0003e8000800044c */
[----:B------:R0:W-:Y:S04]  /*6e9e0*/  STS.U16 [R164+UR76+0x57f80], R65 ;  /* 0x057f8041a4007988 */ /* 0x0001e8000800044c */
[----:B------:R0:W-:Y:S04]  /*6e9f0*/  STS.U16 [R164+UR76+0x67f80], R40 ;  /* 0x067f8028a4007988 */ /* 0x0001e8000800044c */
[----:B------:R0:W-:Y:S04]  /*6ea00*/  STS.U16 [R164+UR76+0x77f80], R58 ;  /* 0x077f803aa4007988 */ /* 0x0001e8000800044c */
[----:B------:R0:W-:Y:S04]  /*6ea10*/  STS.U16 [R51+UR76+0x84000], R59 ;  /* 0x0840003b33007988 */ /* 0x0001e8000800044c */
[----:B------:R0:W-:Y:S04]  /*6ea20*/  STS.U16 [R51+UR76+0x86000], R43 ;  /* 0x0860002b33007988 */ /* 0x0001e8000800044c */
[----:B-1----:R-:W2:Y:S04]  /*6ea30*/  LDL.LU R41, [R1+0x3ec4] ;  /* 0x003ec40001297983 */ /* 0x002ea80000300800 */
[----:B------:R1:W5:Y:S04]  /*6ea40*/  LDL.LU R64, [R1+0x3ec0] ;  /* 0x003ec00001407983 */ /* 0x0003680000300800 */
[----:B0-----:R1:W5:Y:S04]  /*6ea50*/  LDL.LU R65, [R1+0x3ebc] ;  /* 0x003ebc0001417983 */ /* 0x0013680000300800 */
[----:B------:R-:W2:Y:S04]  /*6ea60*/  LDL.LU R40, [R1+0x3eb8] ;  /* 0x003eb80001287983 */ /* 0x000ea80000300800 */
[----:B------:R1:W5:Y:S04]  /*6ea70*/  LDL.LU R58, [R1+0x3eb4] ;  /* 0x003eb400013a7983 */ /* 0x0003680000300800 */
[----:B------:R1:W5:Y:S04]  /*6ea80*/  LDL.LU R59, [R1+0x3eb0] ;  /* 0x003eb000013b7983 */ /* 0x0003680000300800 */
[----:B------:R0:W-:Y:S04]  /*6ea90*/  STS.U16 [R51+UR76+0x84400], R56 ;  /* 0x0844003833007988 */ /* 0x0001e8000800044c */
[----:B------:R-:W2:Y:S04]  /*6eaa0*/  LDL.LU R43, [R1+0x3eac] ;  /* 0x003eac00012b7983 */ /* 0x000ea80000300800 */
[----:B------:R-:W-:Y:S04]  /*6eab0*/  STS.U16 [R51+UR76+0x86400], R62 ;  /* 0x0864003e33007988 */ /* 0x000fe8000800044c */
[----:B------:R0:W-:Y:S04]  /*6eac0*/  STS.U16 [R51+UR76+0x84800], R57 ;  /* 0x0848003933007988 */ /* 0x0001e8000800044c */
[----:B------:R0:W-:Y:S04]  /*6ead0*/  STS.U16 [R51+UR76+0x86800], R46 ;  /* 0x0868002e33007988 */ /* 0x0001e8000800044c */
[----:B------:R1:W-:Y:S04]  /*6eae0*/  STS.U16 [R51+UR76+0x84c00], R50 ;  /* 0x084c003233007988 */ /* 0x0003e8000800044c */
[----:B------:R1:W-:Y:S04]  /*6eaf0*/  STS.U16 [R51+UR76+0x86c00], R42 ;  /* 0x086c002a33007988 */ /* 0x0003e8000800044c */
[----:B0-----:R0:W5:Y:S04]  /*6eb00*/  LDL.LU R56, [R1+0x3ea8] ;  /* 0x003ea80001387983 */ /* 0x0011680000300800 */
[----:B------:R0:W5:Y:S04]  /*6eb10*/  LDL.LU R57, [R1+0x3ea4] ;  /* 0x003ea40001397983 */ /* 0x0001680000300800 */
[----:B------:R-:W2:Y:S04]  /*6eb20*/  LDL.LU R46, [R1+0x3ea0] ;  /* 0x003ea000012e7983 */ /* 0x000ea80000300800 */
[----:B-1----:R0:W5:Y:S04]  /*6eb30*/  LDL.LU R50, [R1+0x3e9c] ;  /* 0x003e9c0001327983 */ /* 0x0021680000300800 */
[----:B------:R0:W5:Y:S04]  /*6eb40*/  LDL.LU R51, [R1+0x3e98] ;  /* 0x003e980001337983 */ /* 0x0001680000300800 */
[----:B------:R-:W2:Y:S01]  /*6eb50*/  LDL.LU R42, [R1+0x3e94] ;  /* 0x003e9400012a7983 */ /* 0x000ea20000300800 */
[----:B------:R-:W-:-:S05]  /*6eb60*/  LOP3.LUT R62, R165, 0x10, RZ, 0x3c, !PT ;  /* 0x00000010a53e7812 */ /* 0x000fca00078e3cff */
[----:B------:R1:W-:Y:S04]  /*6eb70*/  STS.U16 [R62+UR76+0x84080], R48 ;  /* 0x084080303e007988 */ /* 0x0003e8000800044c */
[----:B------:R0:W-:Y:S04]  /*6eb80*/  STS.U16 [R62+UR76+0x86080], R49 ;  /* 0x086080313e007988 */ /* 0x0001e8000800044c */
[----:B-1----:R1:W5:Y:S04]  /*6eb90*/  LDL.LU R48, [R1+0x3e90] ;  /* 0x003e900001307983 */ /* 0x0023680000300800 */
[----:B0-----:R1:W5:Y:S04]  /*6eba0*/  LDL.LU R49, [R1+0x3e8c] ;  /* 0x003e8c0001317983 */ /* 0x0013680000300800 */
[----:B--2---:R0:W-:Y:S04]  /*6ebb0*/  STS.U16 [R62+UR76+0x84480], R42 ;  /* 0x0844802a3e007988 */ /* 0x0041e8000800044c */
[----:B------:R2:W-:Y:S04]  /*6ebc0*/  STS.U16 [R62+UR76+0x86480], R46 ;  /* 0x0864802e3e007988 */ /* 0x0005e8000800044c */
[----:B------:R0:W-:Y:S04]  /*6ebd0*/  STS.U16 [R62+UR76+0x84880], R43 ;  /* 0x0848802b3e007988 */ /* 0x0001e8000800044c */
[----:B------:R0:W-:Y:S04]  /*6ebe0*/  STS.U16 [R62+UR76+0x86880], R40 ;  /* 0x086880283e007988 */ /* 0x0001e8000800044c */
[----:B------:R1:W-:Y:S04]  /*6ebf0*/  STS.U16 [R62+UR76+0x84c80], R41 ;  /* 0x084c80293e007988 */ /* 0x0003e8000800044c */
[----:B----4-:R4:W-:Y:S04]  /*6ec00*/  STS.U16 [R62+UR76+0x86c80], R63 ;  /* 0x086c803f3e007988 */ /* 0x0109e8000800044c */
[----:B0-----:R0:W5:Y:S01]  /*6ec10*/  LDL.LU R42, [R1+0x3e88] ;  /* 0x003e8800012a7983 */ /* 0x0011620000300800 */
[----:B--2---:R-:W-:-:S03]  /*6ec20*/  LOP3.LUT R46, R165, 0x20, RZ, 0x3c, !PT ;  /* 0x00000020a52e7812 */ /* 0x004fc600078e3cff */
[----:B------:R0:W5:Y:S04]  /*6ec30*/  LDL.LU R43, [R1+0x3e84] ;  /* 0x003e8400012b7983 */ /* 0x0001680000300800 */
[----:B------:R0:W5:Y:S04]  /*6ec40*/  LDL.LU R40, [R1+0x3e80] ;  /* 0x003e800001287983 */ /* 0x0001680000300800 */
[----:B-1----:R0:W5:Y:S04]  /*6ec50*/  LDL.LU R41, [R1+0x3e7c] ;  /* 0x003e7c0001297983 */ /* 0x0021680000300800 */
[----:B------:R1:W-:Y:S04]  /*6ec60*/  STS.U16 [R46+UR76+0x84100], R60 ;  /* 0x0841003c2e007988 */ /* 0x0003e8000800044c */
[----:B---3--:R2:W-:Y:S04]  /*6ec70*/  STS.U16 [R46+UR76+0x86100], R61 ;  /* 0x0861003d2e007988 */ /* 0x0085e8000800044c */
[----:B------:R3:W-:Y:S04]  /*6ec80*/  STS.U16 [R46+UR76+0x84500], R54 ;  /* 0x084500362e007988 */ /* 0x0007e8000800044c */
[----:B----4-:R0:W5:Y:S04]  /*6ec90*/  LDL.LU R62, [R1+0x3e78] ;  /* 0x003e7800013e7983 */ /* 0x0101680000300800 */
[----:B------:R4:W-:Y:S04]  /*6eca0*/  STS.U16 [R46+UR76+0x86500], R0 ;  /* 0x086500002e007988 */ /* 0x0009e8000800044c */
[----:B------:R0:W5:Y:S04]  /*6ecb0*/  LDL.LU R63, [R1+0x3e74] ;  /* 0x003e7400013f7983 */ /* 0x0001680000300800 */
[----:B------:R0:W-:Y:S04]  /*6ecc0*/  STS.U16 [R46+UR76+0x84900], R55 ;  /* 0x084900372e007988 */ /* 0x0001e8000800044c */
[----:B------:R0:W-:Y:S04]  /*6ecd0*/  STS.U16 [R46+UR76+0x86900], R52 ;  /* 0x086900342e007988 */ /* 0x0001e8000800044c */
[----:B------:R0:W-:Y:S04]  /*6ece0*/  STS.U16 [R46+UR76+0x84d00], R53 ;  /* 0x084d00352e007988 */ /* 0x0001e8000800044c */
[----:B-1----:R1:W5:Y:S04]  /*6ecf0*/  LDL.LU R60, [R1+0x3e70] ;  /* 0x003e7000013c7983 */ /* 0x0023680000300800 */
[----:B--2---:R1:W5:Y:S04]  /*6ed00*/  LDL.LU R61, [R1+0x3e6c] ;  /* 0x003e6c00013d7983 */ /* 0x0043680000300800 */
[----:B---3--:R1:W5:Y:S01]  /*6ed10*/  LDL.LU R54, [R1+0x3e68] ;  /* 0x003e680001367983 */ /* 0x0083620000300800 */
[----:B----4-:R-:W-:-:S03]  /*6ed20*/  LOP3.LUT R0, R165, 0x30, RZ, 0x3c, !PT ;  /* 0x00000030a5007812 */ /* 0x010fc600078e3cff */
[----:B------:R2:W-:Y:S04]  /*6ed30*/  STS.U16 [R46+UR76+0x86d00], R47 ;  /* 0x086d002f2e007988 */ /* 0x0005e8000800044c */
[----:B0-----:R1:W5:Y:S04]  /*6ed40*/  LDL.LU R55, [R1+0x3e64] ;  /* 0x003e640001377983 */ /* 0x0013680000300800 */
[----:B------:R1:W5:Y:S04]  /*6ed50*/  LDL.LU R52, [R1+0x3e60] ;  /* 0x003e600001347983 */ /* 0x0003680000300800 */
[----:B------:R0:W-:Y:S04]  /*6ed60*/  STS.U16 [R0+UR76+0x84180], R44 ;  /* 0x0841802c00007988 */ /* 0x0001e8000800044c */
[----:B------:R1:W5:Y:S04]  /*6ed70*/  LDL.LU R53, [R1+0x3e5c] ;  /* 0x003e5c0001357983 */ /* 0x0003680000300800 */
[----:B------:R3:W-:Y:S04]  /*6ed80*/  STS.U16 [R0+UR76+0x86180], R45 ;  /* 0x0861802d00007988 */ /* 0x0007e8000800044c */
[----:B------:R4:W-:Y:S04]  /*6ed90*/  STS.U16 [R0+UR76+0x84580], R38 ;  /* 0x0845802600007988 */ /* 0x0009e8000800044c */
[----:B------:R0:W-:Y:S04]  /*6eda0*/  STS.U16 [R0+UR76+0x86580], R5 ;  /* 0x0865800500007988 */ /* 0x0001e8000800044c */
[----:B--2---:R1:W5:Y:S04]  /*6edb0*/  LDL.LU R46, [R1+0x3e58] ;  /* 0x003e5800012e7983 */ /* 0x0043680000300800 */
[----:B------:R1:W5:Y:S04]  /*6edc0*/  LDL.LU R47, [R1+0x3e54] ;  /* 0x003e5400012f7983 */ /* 0x0003680000300800 */
[----:B------:R2:W-:Y:S04]  /*6edd0*/  STS.U16 [R0+UR76+0x84980], R39 ;  /* 0x0849802700007988 */ /* 0x0005e8000800044c */
[----:B------:R1:W-:Y:S04]  /*6ede0*/  STS.U16 [R0+UR76+0x86980], R36 ;  /* 0x0869802400007988 */ /* 0x0003e8000800044c */
[----:B0-----:R0:W5:Y:S04]  /*6edf0*/  LDL.LU R44, [R1+0x3e50] ;  /* 0x003e5000012c7983 */ /* 0x0011680000300800 */
[----:B---3--:R0:W5:Y:S04]  /*6ee00*/  LDL.LU R45, [R1+0x3e4c] ;  /* 0x003e4c00012d7983 */ /* 0x0081680000300800 */
[----:B----4-:R0:W5:Y:S01]  /*6ee10*/  LDL.LU R38, [R1+0x3e48] ;  /* 0x003e480001267983 */ /* 0x0101620000300800 */
[----:B------:R-:W-:-:S03]  /*6ee20*/  LOP3.LUT R5, R165, 0x40, RZ, 0x3c, !PT ;  /* 0x00000040a5057812 */ /* 0x000fc600078e3cff */
[----:B------:R3:W-:Y:S04]  /*6ee30*/  STS.U16 [R0+UR76+0x84d80], R37 ;  /* 0x084d802500007988 */ /* 0x0007e8000800044c */
[----:B--2---:R0:W5:Y:S04]  /*6ee40*/  LDL.LU R39, [R1+0x3e44] ;  /* 0x003e440001277983 */ /* 0x0041680000300800 */
[----:B-1----:R0:W5:Y:S04]  /*6ee50*/  LDL.LU R36, [R1+0x3e40] ;  /* 0x003e400001247983 */ /* 0x0021680000300800 */
[----:B------:R1:W-:Y:S04]  /*6ee60*/  STS.U16 [R0+UR76+0x86d80], R6 ;  /* 0x086d800600007988 */ /* 0x0003e8000800044c */
[----:B------:R2:W-:Y:S04]  /*6ee70*/  STS.U16 [R5+UR76+0x84200], R7 ;  /* 0x0842000705007988 */ /* 0x0005e8000800044c */
[----:B------:R4:W-:Y:S04]  /*6ee80*/  STS.U16 [R5+UR76+0x86200], R8 ;  /* 0x0862000805007988 */ /* 0x0009e8000800044c */
[----:B------:R0:W-:Y:S04]  /*6ee90*/  STS.U16 [R5+UR76+0x84600], R9 ;  /* 0x0846000905007988 */ /* 0x0001e8000800044c */
[----:B------:R0:W-:Y:S04]  /*6eea0*/  STS.U16 [R5+UR76+0x86600], R17 ;  /* 0x0866001105007988 */ /* 0x0001e8000800044c */
[----:B---3--:R3:W5:Y:S04]  /*6eeb0*/  LDL.LU R37, [R1+0x3e3c] ;  /* 0x003e3c0001257983 */ /* 0x0087680000300800 */
[----:B-1----:R3:W5:Y:S04]  /*6eec0*/  LDL.LU R0, [R1+0x3e38] ;  /* 0x003e380001007983 */ /* 0x0027680000300800 */
[----:B------:R3:W5:Y:S04]  /*6eed0*/  LDL.LU R6, [R1+0x3e34] ;  /* 0x003e340001067983 */ /* 0x0007680000300800 */
[----:B--2---:R3:W5:Y:S04]  /*6eee0*/  LDL.LU R7, [R1+0x3e30] ;  /* 0x003e300001077983 */ /* 0x0047680000300800 */
[----:B----4-:R3:W5:Y:S04]  /*6eef0*/  LDL.LU R8, [R1+0x3e2c] ;  /* 0x003e2c0001087983 */ /* 0x0107680000300800 */
[----:B0-----:R3:W5:Y:S01]  /*6ef00*/  LDL.LU R9, [R1+0x3e28] ;  /* 0x003e280001097983 */ /* 0x0017620000300800 */
[----:B------:R-:W-:-:S03]  /*6ef10*/  LOP3.LUT R17, R165, 0x50, RZ, 0x3c, !PT ;  /* 0x00000050a5117812 */ /* 0x000fc600078e3cff */
[----:B------:R0:W-:Y:S04]  /*6ef20*/  STS.U16 [R5+UR76+0x84a00], R2 ;  /* 0x084a000205007988 */ /* 0x0001e8000800044c */
[----:B------:R1:W-:Y:S04]  /*6ef30*/  STS.U16 [R5+UR76+0x86a00], R3 ;  /* 0x086a000305007988 */ /* 0x0003e8000800044c */
[----:B------:R2:W-:Y:S04]  /*6ef40*/  STS.U16 [R5+UR76+0x84e00], R4 ;  /* 0x084e000405007988 */ /* 0x0005e8000800044c */
[----:B------:R4:W-:Y:S04]  /*6ef50*/  STS.U16 [R5+UR76+0x86e00], R10 ;  /* 0x086e000a05007988 */ /* 0x0009e8000800044c */
[----:B------:R1:W-:Y:S04]  /*6ef60*/  STS.U16 [R17+UR76+0x84280], R11 ;  /* 0x0842800b11007988 */ /* 0x0003e8000800044c */
[----:B------:R2:W-:Y:S04]  /*6ef70*/  STS.U16 [R17+UR76+0x86280], R12 ;  /* 0x0862800c11007988 */ /* 0x0005e8000800044c */
[----:B0-----:R3:W5:Y:S04]  /*6ef80*/  LDL.LU R2, [R1+0x3e24] ;  /* 0x003e240001027983 */ /* 0x0017680000300800 */
[----:B-1----:R3:W5:Y:S04]  /*6ef90*/  LDL.LU R3, [R1+0x3e20] ;  /* 0x003e200001037983 */ /* 0x0027680000300800 */
[----:B--2---:R3:W5:Y:S04]  /*6efa0*/  LDL.LU R4, [R1+0x3e1c] ;  /* 0x003e1c0001047983 */ /* 0x0047680000300800 */
[----:B----4-:R3:W5:Y:S04]  /*6efb0*/  LDL.LU R5, [R1+0x3e18] ;  /* 0x003e180001057983 */ /* 0x0107680000300800 */
[----:B------:R3:W5:Y:S04]  /*6efc0*/  LDL.LU R10, [R1+0x3e14] ;  /* 0x003e1400010a7983 */ /* 0x0007680000300800 */
[----:B------:R3:W5:Y:S04]  /*6efd0*/  LDL.LU R11, [R1+0x3e10] ;  /* 0x003e1000010b7983 */ /* 0x0007680000300800 */
[----:B------:R0:W-:Y:S04]  /*6efe0*/  STS.U16 [R17+UR76+0x84680], R13 ;  /* 0x0846800d11007988 */ /* 0x0001e8000800044c */
[----:B------:R3:W5:Y:S04]  /*6eff0*/  LDL.LU R12, [R1+0x3e0c] ;  /* 0x003e0c00010c7983 */ /* 0x0007680000300800 */
[----:B------:R-:W-:Y:S04]  /*6f000*/  STS.U16 [R17+UR76+0x86680], R26 ;  /* 0x0866801a11007988 */ /* 0x000fe8000800044c */
[----:B------:R1:W-:Y:S04]  /*6f010*/  STS.U16 [R17+UR76+0x84a80], R14 ;  /* 0x084a800e11007988 */ /* 0x0003e8000800044c */
[----:B------:R2:W-:Y:S04]  /*6f020*/  STS.U16 [R17+UR76+0x86a80], R15 ;  /* 0x086a800f11007988 */ /* 0x0005e8000800044c */
[----:B------:R4:W-:Y:S04]  /*6f030*/  STS.U16 [R17+UR76+0x84e80], R16 ;  /* 0x084e801011007988 */ /* 0x0009e8000800044c */
[----:B------:R2:W-:Y:S04]  /*6f040*/  STS.U16 [R17+UR76+0x86e80], R18 ;  /* 0x086e801211007988 */ /* 0x0005e8000800044c */
[----:B0-----:R3:W5:Y:S04]  /*6f050*/  LDL.LU R13, [R1+0x3e08] ;  /* 0x003e0800010d7983 */ /* 0x0017680000300800 */
[----:B-1----:R3:W5:Y:S01]  /*6f060*/  LDL.LU R14, [R1+0x3e04] ;  /* 0x003e0400010e7983 */ /* 0x0027620000300800 */
[----:B------:R-:W-:-:S03]  /*6f070*/  LOP3.LUT R26, R165, 0x60, RZ, 0x3c, !PT ;  /* 0x00000060a51a7812 */ /* 0x000fc600078e3cff */
[----:B--2---:R3:W5:Y:S04]  /*6f080*/  LDL.LU R15, [R1+0x3e00] ;  /* 0x003e0000010f7983 */ /* 0x0047680000300800 */
[----:B----4-:R3:W5:Y:S04]  /*6f090*/  LDL.LU R16, [R1+0x3dfc] ;  /* 0x003dfc0001107983 */ /* 0x0107680000300800 */
[----:B------:R3:W5:Y:S04]  /*6f0a0*/  LDL.LU R17, [R1+0x3df8] ;  /* 0x003df80001117983 */ /* 0x0007680000300800 */
[----:B------:R3:W5:Y:S04]  /*6f0b0*/  LDL.LU R18, [R1+0x3df4] ;  /* 0x003df40001127983 */ /* 0x0007680000300800 */
[----:B------:R0:W-:Y:S04]  /*6f0c0*/  STS.U16 [R26+UR76+0x84300], R19 ;  /* 0x084300131a007988 */ /* 0x0001e8000800044c */
[----:B------:R1:W-:Y:S04]  /*6f0d0*/  STS.U16 [R26+UR76+0x86300], R20 ;  /* 0x086300141a007988 */ /* 0x0003e8000800044c */
[----:B------:R2:W-:Y:S04]  /*6f0e0*/  STS.U16 [R26+UR76+0x84700], R21 ;  /* 0x084700151a007988 */ /* 0x0005e8000800044c */
[----:B------:R4:W-:Y:S01]  /*6f0f0*/  STS.U16 [R26+UR76+0x86700], R22 ;  /* 0x086700161a007988 */ /* 0x0009e2000800044c */
[----:B------:R-:W-:-:S03]  /*6f100*/  LOP3.LUT R165, R165, 0x70, RZ, 0x3c, !PT ;  /* 0x00000070a5a57812 */ /* 0x000fc600078e3cff */
[----:B------:R1:W-:Y:S04]  /*6f110*/  STS.U16 [R26+UR76+0x84b00], R23 ;  /* 0x084b00171a007988 */ /* 0x0003e8000800044c */
[----:B------:R2:W-:Y:S04]  /*6f120*/  STS.U16 [R26+UR76+0x86b00], R24 ;  /* 0x086b00181a007988 */ /* 0x0005e8000800044c */
[----:B0-----:R3:W5:Y:S04]  /*6f130*/  LDL.LU R19, [R1+0x3df0] ;  /* 0x003df00001137983 */ /* 0x0017680000300800 */
[----:B-1----:R3:W5:Y:S04]  /*6f140*/  LDL.LU R20, [R1+0x3dec] ;  /* 0x003dec0001147983 */ /* 0x0027680000300800 */
[----:B--2---:R3:W5:Y:S04]  /*6f150*/  LDL.LU R21, [R1+0x3de8] ;  /* 0x003de80001157983 */ /* 0x0047680000300800 */
[----:B----4-:R3:W5:Y:S04]  /*6f160*/  LDL.LU R22, [R1+0x3de4] ;  /* 0x003de40001167983 */ /* 0x0107680000300800 */
[----:B------:R0:W-:Y:S04]  /*6f170*/  STS.U16 [R26+UR76+0x84f00], R25 ;  /* 0x084f00191a007988 */ /* 0x0001e8000800044c */
[----:B------:R3:W5:Y:S04]  /*6f180*/  LDL.LU R23, [R1+0x3de0] ;  /* 0x003de00001177983 */ /* 0x0007680000300800 */
[----:B------:R3:W5:Y:S04]  /*6f190*/  LDL.LU R24, [R1+0x3ddc] ;  /* 0x003ddc0001187983 */ /* 0x0007680000300800 */
[----:B------:R1:W-:Y:S04]  /*6f1a0*/  STS.U16 [R26+UR76+0x86f00], R27 ;  /* 0x086f001b1a007988 */ /* 0x0003e8000800044c */
[----:B------:R2:W-:Y:S04]  /*6f1b0*/  STS.U16 [R165+UR76+0x84380], R28 ;  /* 0x0843801ca5007988 */ /* 0x0005e8000800044c */
[----:B------:R4:W-:Y:S04]  /*6f1c0*/  STS.U16 [R165+UR76+0x86380], R29 ;  /* 0x0863801da5007988 */ /* 0x0009e8000800044c */
[----:B------:R2:W-:Y:S04]  /*6f1d0*/  STS.U16 [R165+UR76+0x84780], R30 ;  /* 0x0847801ea5007988 */ /* 0x0005e8000800044c */
[----:B0-----:R3:W5:Y:S04]  /*6f1e0*/  LDL.LU R25, [R1+0x3dd8] ;  /* 0x003dd80001197983 */ /* 0x0017680000300800 */
[----:B-1----:R3:W5:Y:S04]  /*6f1f0*/  LDL.LU R26, [R1+0x3dd4] ;  /* 0x003dd400011a7983 */ /* 0x0027680000300800 */
[----:B------:R3:W5:Y:S04]  /*6f200*/  LDL.LU R27, [R1+0x3dd0] ;  /* 0x003dd000011b7983 */ /* 0x0007680000300800 */
[----:B--2---:R3:W5:Y:S04]  /*6f210*/  LDL.LU R28, [R1+0x3dcc] ;  /* 0x003dcc00011c7983 */ /* 0x0047680000300800 */
[----:B----4-:R3:W5:Y:S04]  /*6f220*/  LDL.LU R29, [R1+0x3dc8] ;  /* 0x003dc800011d7983 */ /* 0x0107680000300800 */
[----:B------:R3:W5:Y:S04]  /*6f230*/  LDL.LU R30, [R1+0x3dc4] ;  /* 0x003dc400011e7983 */ /* 0x0007680000300800 */
[----:B------:R0:W-:Y:S04]  /*6f240*/  STS.U16 [R165+UR76+0x86780], R31 ;  /* 0x0867801fa5007988 */ /* 0x0001e8000800044c */
[----:B------:R1:W-:Y:S04]  /*6f250*/  STS.U16 [R165+UR76+0x84b80], R32 ;  /* 0x084b8020a5007988 */ /* 0x0003e8000800044c */
[----:B------:R2:W-:Y:S04]  /*6f260*/  STS.U16 [R165+UR76+0x86b80], R33 ;  /* 0x086b8021a5007988 */ /* 0x0005e8000800044c */
[----:B------:R4:W-:Y:S04]  /*6f270*/  STS.U16 [R165+UR76+0x86f80], R34 ;  /* 0x086f8022a5007988 */ /* 0x0009e8000800044c */
[----:B------:R1:W-:Y:S01]  /*6f280*/  STS.U16 [R165+UR76+0x84f80], R35 ;  /* 0x084f8023a5007988 */ /* 0x0003e2000800044c */
[----:B------:R0:W-:Y:S06]  /*6f290*/  MEMBAR.ALL.CTA ;  /* 0x0000000000007992 */ /* 0x0001ec0000008000 */
[----:B0-----:R-:W0:Y:S04]  /*6f2a0*/  FENCE.VIEW.ASYNC.S ;  /* 0x00000000000073c6 */ /* 0x001e280000000000 */
[----:B------:R3:W5:Y:S04]  /*6f2b0*/  LDL.LU R31, [R1+0x3dc0] ;  /* 0x003dc000011f7983 */ /* 0x0007680000300800 */
[----:B-1----:R3:W5:Y:S04]  /*6f2c0*/  LDL.LU R32, [R1+0x3dbc] ;  /* 0x003dbc0001207983 */ /* 0x0027680000300800 */
[----:B--2---:R3:W5:Y:S04]  /*6f2d0*/  LDL.LU R33, [R1+0x3db8] ;  /* 0x003db80001217983 */ /* 0x0047680000300800 */
[----:B----4-:R3:W5:Y:S04]  /*6f2e0*/  LDL.LU R34, [R1+0x3db4] ;  /* 0x003db40001227983 */ /* 0x0107680000300800 */
[----:B------:R3:W5:Y:S04]  /*6f2f0*/  LDL.LU R35, [R1+0x3db0] ;  /* 0x003db00001237983 */ /* 0x0007680000300800 */
[----:B------:R-:W2:Y:S01]  /*6f300*/  LDL R165, [R1+0x2d98] ;  /* 0x002d980001a57983 */ /* 0x000ea20000100800 */
[----:B0-----:R-:W-:Y:S01]  /*6f310*/  BAR.SYNC.DEFER_BLOCKING 0x0 ;  /* 0x0000000000007b1d */ /* 0x001fe20000010000 */
[----:B--2---:R-:W-:-:S04]  /*6f320*/  LEA R165, R165, UR76, 0x3 ;  /* 0x0000004ca5a57c11 */ /* 0x004fc8000f8e18ff */
[----:B------:R-:W-:-:S04]  /*6f330*/  IADD3 R165, PT, PT, R165, 0x88000, RZ ;  /* 0x00088000a5a57810 */ /* 0x000fc80007ffe0ff */
[----:B------:R-:W-:Y:S01]  /*6f340*/  R2UR UR4, R165 ;  /* 0x00000000a50472ca */ /* 0x000fe200000e0000 */
[----:B---3--:R-:W-:-:S14]  /*6f350*/  @P0 BRA `(.L_x_9) ;  /* 0x0000000c00840947 */ /* 0x008fdc0003800000 */
[----:B-----5:R0:W-:Y:S04]  /*6f360*/  STL.64 [R1+0x3dc8], R8 ;  /* 0x003dc80801007387 */ /* 0x0201e80000100a00 */
[----:B0-----:R-:W2:Y:S01]  /*6f370*/  LDL R8, [R1+0x3da4] ;  /* 0x003da40001087983 */ /* 0x001ea20000100800 */
[----:B------:R-:W-:Y:S02]  /*6f380*/  ELECT P2, URZ, PT ;  /* 0x0000000000ff782f */ /* 0x000fe40003840000 */
[----:B------:R-:W-:Y:S01]  /*6f390*/  MOV.SPILL R165, UR6 ;  /* 0x0000000600a57c02 */ /* 0x000fe20009000f00 */
[----:B------:R0:W-:Y:S04]  /*6f3a0*/  STL [R1+0x3dc4], R6 ;  /* 0x003dc40601007387 */ /* 0x0001e80000100800 */
[----:B------:R1:W-:Y:S04]  /*6f3b0*/  STL [R1+0x3dc0], R5 ;  /* 0x003dc00501007387 */ /* 0x0003e80000100800 */
[----:B------:R3:W-:Y:S02]  /*6f3c0*/  STL [R1+0x3dbc], R4 ;  /* 0x003dbc0401007387 */ /* 0x0007e40000100800 */
[----:B------:R-:W-:Y:S01]  /*6f3d0*/  @P2 IMAD.MOV.U32 R9, RZ, RZ, 0x40004040 ;  /* 0x40004040ff092424 */ /* 0x000fe200078e00ff */
[----:B0-----:R-:W-:Y:S01]  /*6f3e0*/  MOV.SPILL R6, UR71 ;  /* 0x0000004700067c02 */ /* 0x001fe20009000f00 */
[----:B------:R0:W-:Y:S01]  /*6f3f0*/  STL [R1+0x3db8], R0 ;  /* 0x003db80001007387 */ /* 0x0001e20000100800 */
[----:B-1----:R-:W-:-:S02]  /*6f400*/  MOV.SPILL R5, UR70 ;  /* 0x0000004600057c02 */ /* 0x002fc40009000f00 */
[----:B------:R-:W-:Y:S01]  /*6f410*/  @P2 R2UR UR75, R9 ;  /* 0x00000000094b22ca */ /* 0x000fe200000e0000 */
[----:B------:R-:W-:Y:S01]  /*6f420*/  UMOV UR70, 0x0 ;  /* 0x0000000000467882 */ /* 0x000fe20000000000 */
[----:B------:R-:W-:Y:S01]  /*6f430*/  UMOV UR71, 0x8088490 ;  /* 0x0808849000477882 */ /* 0x000fe20000000000 */
[----:B---3--:R-:W-:Y:S01]  /*6f440*/  MOV.SPILL R4, UR73 ;  /* 0x0000004900047c02 */ /* 0x008fe20009000f00 */
[----:B------:R1:W-:Y:S01]  /*6f450*/  STL.64 [R1+0x3db0], R2 ;  /* 0x003db00201007387 */ /* 0x0003e20000100a00 */
[----:B0-----:R-:W-:Y:S01]  /*6f460*/  MOV.SPILL R0, UR72 ;  /* 0x0000004800007c02 */ /* 0x001fe20009000f00 */
[----:B------:R-:W-:Y:S01]  /*6f470*/  UIADD3.64 UR72, UPT, UPT, UR8, 0x100, URZ ;  /* 0x0000010008487897 */ /* 0x000fe2000fffe0ff */
[----:B-1----:R-:W-:Y:S01]  /*6f480*/  MOV.SPILL R2, UR7 ;  /* 0x0000000700027c02 */ /* 0x002fe20009000f00 */
[----:B------:R-:W-:Y:S02]  /*6f490*/  UIADD3.64 UR6, UPT, UPT, UR8, 0x400, URZ ;  /* 0x0000040008067897 */ /* 0x000fe4000fffe0ff */
[----:B------:R-:W-:Y:S01]  /*6f4a0*/  UIADD3 UR77, UPT, UPT, UR5, 0x20, URZ ;  /* 0x00000020054d7890 */ /* 0x000fe2000fffe0ff */
[----:B--2---:R-:W-:-:S13]  /*6f4b0*/  R2UR UR74, R8 ;  /* 0x00000000084a72ca */ /* 0x004fda00000e0000 */
[----:B------:R-:W-:-:S05]  /*6f4c0*/  IMAD.U32 R8, RZ, RZ, UR74 ;  /* 0x0000004aff087e24 */ /* 0x000fca000f8e00ff */
[----:B------:R-:W-:Y:S01]  /*6f4d0*/  @P2 R2UR UR74, R8 ;  /* 0x00000000084a22ca */ /* 0x000fe200000e0000 */
[----:B------:R-:W-:Y:S01]  /*6f4e0*/  IMAD.MOV.U32 R3, RZ, RZ, RZ ;  /* 0x000000ffff037224 */ /* 0x000fe200078e00ff */
[----:B------:R0:W5:Y:S11]  /*6f4f0*/  LDL.LU.64 R8, [R1+0x3dc8] ;  /* 0x003dc80001087983 */ /* 0x0001760000300a00 */
[----:B------:R1:W-:Y:S02]  /*6f500*/  UTCHMMA gdesc[UR74], gdesc[UR12], tmem[UR5], tmem[UR70], idesc[UR71], UPT ;  /* 0x00ff460c4a0075ea */ /* 0x0003e4000b800005 */
[----:B-1----:R-:W-:Y:S01]  /*6f510*/  UIADD3.64 UR70, UPT, UPT, UR8, 0x80, URZ ;  /* 0x0000008008467897 */ /* 0x002fe2000fffe0ff */
[----:B------:R-:W-:Y:S01]  /*6f520*/  UMOV UR74, 0x0 ;  /* 0x00000000004a7882 */ /* 0x000fe20000000000 */
[----:B------:R-:W-:-:S02]  /*6f530*/  UMOV UR75, 0x8088490 ;  /* 0x08088490004b7882 */ /* 0x000fc40000000000 */
[----:B------:R-:W-:Y:S05]  /*6f540*/  UTCHMMA gdesc[UR8], gdesc[UR10], tmem[UR5], tmem[UR74], idesc[UR75], UPT ;  /* 0x00ff4a0a080075ea */ /* 0x000fea000b800005 */
[----:B------:R1:W-:Y:S01]  /*6f550*/  UTCHMMA gdesc[UR70], gdesc[UR14], tmem[UR5], tmem[UR74], idesc[UR75], UPT ;  /* 0x00ff4a0e460075ea */ /* 0x0003e2000b800005 */
[----:B------:R2:W-:Y:S01]  /*6f560*/  UTCHMMA gdesc[UR72], gdesc[UR16], tmem[UR5], tmem[UR74], idesc[UR75], UPT ;  /* 0x00ff4a10480075ea */ /* 0x0005e2000b800005 */
[----:B-1----:R-:W-:Y:S02]  /*6f570*/  UIADD3.64 UR70, UPT, UPT, UR8, 0x180, URZ ;  /* 0x0000018008467897 */ /* 0x002fe4000fffe0ff */
[----:B--2---:R-:W-:-:S07]  /*6f580*/  UIADD3.64 UR72, UPT, UPT, UR8, 0x200, URZ ;  /* 0x0000020008487897 */ /* 0x004fce000fffe0ff */
[----:B------:R1:W-:Y:S02]  /*6f590*/  UTCHMMA gdesc[UR70], gdesc[UR18], tmem[UR5], tmem[UR74], idesc[UR75], UPT ;  /* 0x00ff4a12460075ea */ /* 0x0003e4000b800005 */
[----:B------:R2:W-:Y:S01]  /*6f5a0*/  UTCHMMA gdesc[UR72], gdesc[UR20], tmem[UR5], tmem[UR74], idesc[UR75], UPT ;  /* 0x00ff4a14480075ea */ /* 0x0005e2000b800005 */
[----:B-1----:R-:W-:Y:S02]  /*6f5b0*/  UIADD3.64 UR70, UPT, UPT, UR8, 0x280, URZ ;  /* 0x0000028008467897 */ /* 0x002fe4000fffe0ff */
[----:B--2---:R-:W-:-:S07]  /*6f5c0*/  UIADD3.64 UR72, UPT, UPT, UR8, 0x300, URZ ;  /* 0x0000030008487897 */ /* 0x004fce000fffe0ff */
[----:B------:R1:W-:Y:S02]  /*6f5d0*/  UTCHMMA gdesc[UR70], gdesc[UR22], tmem[UR5], tmem[UR74], idesc[UR75], UPT ;  /* 0x00ff4a16460075ea */ /* 0x0003e4000b800005 */
[----:B------:R2:W-:Y:S01]  /*6f5e0*/  UTCHMMA gdesc[UR72], gdesc[UR24], tmem[UR5], tmem[UR74], idesc[UR75], UPT ;  /* 0x00ff4a18480075ea */ /* 0x0005e2000b800005 */
[----:B-1----:R-:W-:Y:S01]  /*6f5f0*/  UIADD3.64 UR70, UPT, UPT, UR8, 0x380, URZ ;  /* 0x0000038008467897 */ /* 0x002fe2000fffe0ff */
[----:B--2---:R-:W-:Y:S01]  /*6f600*/  UMOV UR72, 0x0 ;  /* 0x0000000000487882 */ /* 0x004fe20000000000 */
[----:B------:R-:W-:-:S07]  /*6f610*/  UMOV UR73, 0x8088490 ;  /* 0x0808849000497882 */ /* 0x000fce0000000000 */
        /* <DEDUP_REMOVED lines=15> */
[----:B--2---:R-:W-:Y:S02]  /*6f710*/  UIADD3 UR74, UPT, UPT, UR5, 0x20, URZ ;  /* 0x00000020054a7890 */ /* 0x004fe4000fffe0ff */
[----:B------:R-:W-:Y:S02]  /*6f720*/  UIADD3.64 UR6, UPT, UPT, UR8, 0x1000, URZ ;  /* 0x0000100008067897 */ /* 0x000fe4000fffe0ff */
[----:B------:R-:W-:-:S05]  /*6f730*/  UIADD3 UR75, UPT, UPT, UR5, 0x20, URZ ;  /* 0x00000020054b7890 */ /* 0x000fca000fffe0ff */
[----:B------:R1:W-:Y:S02]  /*6f740*/  UTCHMMA gdesc[UR70], gdesc[UR12], tmem[UR74], tmem[UR72], idesc[UR73], UPT ;  /* 0x00ff480c460075ea */ /* 0x0003e4000b80004a */
[----:B-1----:R-:W-:Y:S01]  /*6f750*/  UMOV UR70, 0x0 ;  /* 0x0000000000467882 */ /* 0x002fe20000000000 */
[----:B------:R-:W-:Y:S01]  /*6f760*/  UMOV UR71, 0x8088490 ;  /* 0x0808849000477882 */ /* 0x000fe20000000000 */
[----:B------:R-:W-:Y:S01]  /*6f770*/  UMOV UR74, 0x0 ;  /* 0x00000000004a7882 */ /* 0x000fe20000000000 */
[----:B------:R1:W-:Y:S02]  /*6f780*/  UTCHMMA gdesc[UR6], gdesc[UR10], tmem[UR75], tmem[UR70], idesc[UR71], UPT ;  /* 0x00ff460a060075ea */ /* 0x0003e4000b80004b */
[----:B-1----:R-:W-:Y:S01]  /*6f790*/  UIADD3.64 UR70, UPT, UPT, UR8, 0x1080, URZ ;  /* 0x0000108008467897 */ /* 0x002fe2000fffe0ff */
[----:B------:R-:W-:Y:S01]  /*6f7a0*/  UMOV UR75, 0x8088490 ;  /* 0x08088490004b7882 */ /* 0x000fe20000000000 */
[----:B------:R-:W-:-:S07]  /*6f7b0*/  UIADD3.64 UR6, UPT, UPT, UR8, 0x1100, URZ ;  /* 0x0000110008067897 */ /* 0x000fce000fffe0ff */
[----:B------:R1:W-:Y:S02]  /*6f7c0*/  UTCHMMA gdesc[UR70], gdesc[UR14], tmem[UR77], tmem[UR74], idesc[UR75], UPT ;  /* 0x00ff4a0e460075ea */ /* 0x0003e4000b80004d */
[----:B-1----:R-:W-:Y:S01]  /*6f7d0*/  UIADD3 UR74, UPT, UPT, UR5, 0x20, URZ ;  /* 0x00000020054a7890 */ /* 0x002fe2000fffe0ff */
[----:B------:R-:W-:Y:S01]  /*6f7e0*/  UMOV UR70, 0x0 ;  /* 0x0000000000467882 */ /* 0x000fe20000000000 */
[----:B------:R-:W-:Y:S01]  /*6f7f0*/  UMOV UR71, 0x8088490 ;  /* 0x0808849000477882 */ /* 0x000fe20000000000 */
[----:B------:R-:W-:-:S06]  /*6f800*/  UIADD3 UR75, UPT, UPT, UR5, 0x20, URZ ;  /* 0x00000020054b7890 */ /* 0x000fcc000fffe0ff */
[----:B------:R1:W-:Y:S02]  /*6f810*/  UTCHMMA gdesc[UR6], gdesc[UR16], tmem[UR74], tmem[UR70], idesc[UR71], UPT ;  /* 0x00ff4610060075ea */ /* 0x0003e4000b80004a */
[----:B-1----:R-:W-:Y:S02]  /*6f820*/  UIADD3.64 UR70, UPT, UPT, UR8, 0x1180, URZ ;  /* 0x0000118008467897 */ /* 0x002fe4000fffe0ff */
[----:B------:R-:W-:-:S07]  /*6f830*/  UIADD3.64 UR6, UPT, UPT, UR8, 0x1200, URZ ;  /* 0x0000120008067897 */ /* 0x000fce000fffe0ff */
[----:B------:R1:W-:Y:S02]  /*6f840*/  UTCHMMA gdesc[UR70], gdesc[UR18], tmem[UR75], tmem[UR72], idesc[UR73], UPT ;  /* 0x00ff4812460075ea */ /* 0x0003e4000b80004b */
[----:B-1----:R-:W-:Y:S01]  /*6f850*/  UMOV UR70, 0x0 ;  /* 0x0000000000467882 */ /* 0x002fe20000000000 */
[----:B------:R-:W-:Y:S02]  /*6f860*/  UMOV UR71, 0x8088490 ;  /* 0x0808849000477882 */ /* 0x000fe40000000000 */
[----:B------:R1:W-:Y:S02]  /*6f870*/  UTCHMMA gdesc[UR6], gdesc[UR20], tmem[UR74], tmem[UR70], idesc[UR71], UPT ;  /* 0x00ff4614060075ea */ /* 0x0003e4000b80004a */
[----:B-1----:R-:W-:Y:S02]  /*6f880*/  UIADD3.64 UR70, UPT, UPT, UR8, 0x1280, URZ ;  /* 0x0000128008467897 */ /* 0x002fe4000fffe0ff */
[----:B------:R-:W-:Y:S01]  /*6f890*/  UIADD3.64 UR6, UPT, UPT, UR8, 0x1300, URZ ;  /* 0x0000130008067897 */ /* 0x000fe2000fffe0ff */
[----:B------:R-:W-:-:S06]  /*6f8a0*/  UMOV UR74, 0x0 ;  /* 0x00000000004a7882 */ /* 0x000fcc0000000000 */
[----:B------:R1:W-:Y:S02]  /*6f8b0*/  UTCHMMA gdesc[UR70], gdesc[UR22], tmem[UR75], tmem[UR72], idesc[UR73], UPT ;  /* 0x00ff4816460075ea */ /* 0x0003e4000b80004b */
[----:B-1----:R-:W-:Y:S01]  /*6f8c0*/  UMOV UR75, 0x8088490 ;  /* 0x08088490004b7882 */ /* 0x002fe20000000000 */
[----:B------:R-:W-:Y:S01]  /*6f8d0*/  UIADD3.64 UR70, UPT, UPT, UR8, 0x1380, URZ ;  /* 0x0000138008467897 */ /* 0x000fe2000fffe0ff */
[----:B------:R1:W-:Y:S02]  /*6f8e0*/  UTCHMMA gdesc[UR6], gdesc[UR24], tmem[UR77], tmem[UR74], idesc[UR75], UPT ;  /* 0x00ff4a18060075ea */ /* 0x0003e4000b80004d */
[----:B-1----:R-:W-:Y:S02]  /*6f8f0*/  UIADD3 UR74, UPT, UPT, UR5, 0x20, URZ ;  /* 0x00000020054a7890 */ /* 0x002fe4000fffe0ff */
[----:B------:R-:W-:Y:S02]  /*6f900*/  UIADD3.64 UR6, UPT, UPT, UR8, 0x1400, URZ ;  /* 0x0000140008067897 */ /* 0x000fe4000fffe0ff */
[----:B------:R-:W-:-:S05]  /*6f910*/  UIADD3 UR75, UPT, UPT, UR5, 0x20, URZ ;  /* 0x00000020054b7890 */ /* 0x000fca000fffe0ff */
[----:B------:R1:W-:Y:S02]  /*6f920*/  UTCHMMA gdesc[UR70], gdesc[UR26], tmem[UR74], tmem[UR72], idesc[UR73], UPT ;  /* 0x00ff481a460075ea */ /* 0x0003e4000b80004a */
[----:B-1----:R-:W-:Y:S01]  /*6f930*/  UMOV UR70, 0x0 ;  /* 0x0000000000467882 */ /* 0x002fe20000000000 */
[----:B------:R-:W-:Y:S02]  /*6f940*/  UMOV UR71, 0x8088490 ;  /* 0x0808849000477882 */ /* 0x000fe40000000000 */
[----:B------:R1:W-:Y:S02]  /*6f950*/  UTCHMMA gdesc[UR6], gdesc[UR28], tmem[UR75], tmem[UR70], idesc[UR71], UPT ;  /* 0x00ff461c060075ea */ /* 0x0003e4000b80004b */
[----:B-1----:R-:W-:Y:S02]  /*6f960*/  UIADD3.64 UR70, UPT, UPT, UR8, 0x1480, URZ ;  /* 0x0000148008467897 */ /* 0x002fe4000fffe0ff */
[----:B------:R-:W-:-:S07]  /*6f970*/  UIADD3.64 UR6, UPT, UPT, UR8, 0x1500, URZ ;  /* 0x0000150008067897 */ /* 0x000fce000fffe0ff */
        /* <DEDUP_REMOVED lines=12> */
[----:B------:R-:W-:Y:S02]  /*6fa40*/  UIADD3 UR75, UPT, UPT, UR5, 0x20, URZ ;  /* 0x00000020054b7890 */ /* 0x000fe4000fffe0ff */
[----:B------:R-:W-:-:S04]  /*6fa50*/  UIADD3 UR77, UPT, UPT, UR5, 0x40, URZ ;  /* 0x00000040054d7890 */ /* 0x000fc8000fffe0ff */
[----:B------:R1:W-:Y:S02]  /*6fa60*/  UTCHMMA gdesc[UR6], gdesc[UR36], tmem[UR74], tmem[UR70], idesc[UR71], UPT ;  /* 0x00ff4624060075ea */ /* 0x0003e4000b80004a */
[----:B-1----:R-:W-:Y:S02]  /*6fa70*/  UIADD3.64 UR70, UPT, UPT, UR8, 0x1680, URZ ;  /* 0x0000168008467897 */ /* 0x002fe4000fffe0ff */
[----:B------:R-:W-:-:S07]  /*6fa80*/  UIADD3.64 UR6, UPT, UPT, UR8, 0x1700, URZ ;  /* 0x0000170008067897 */ /* 0x000fce000fffe0ff */
[----:B------:R1:W-:Y:S02]  /*6fa90*/  UTCHMMA gdesc[UR70], gdesc[UR38], tmem[UR75], tmem[UR72], idesc[UR73], UPT ;  /* 0x00ff4826460075ea */ /* 0x0003e4000b80004b */
[----:B-1----:R-:W-:Y:S01]  /*6faa0*/  UMOV UR70, 0x0 ;  /* 0x0000000000467882 */ /* 0x002fe20000000000 */
[----:B------:R-:W-:Y:S01]  /*6fab0*/  UMOV UR71, 0x8088490 ;  /* 0x0808849000477882 */ /* 0x000fe20000000000 */
[----:B------:R-:W-:Y:S01]  /*6fac0*/  UIADD3 UR75, UPT, UPT, UR5, 0x40, URZ ;  /* 0x00000040054b7890 */ /* 0x000fe2000fffe0ff */
        /* <DEDUP_REMOVED lines=47> */
[----:B------:R1:W-:Y:S01]  /*6fdc0*/  UTCHMMA gdesc[UR70], gdesc[UR34], tmem[UR74], tmem[UR72], idesc[UR73], UPT ;  /* 0x00ff4822460075ea */ /* 0x0003e2000b80004a */
[----:B------:R-:W-:Y:S01]  /*6fdd0*/  UIADD3 UR77, UPT, UPT, UR5, 0x60, URZ ;  /* 0x00000060054d7890 */ /* 0x000fe2000fffe0ff */
[----:B-1----:R-:W-:Y:S01]  /*6fde0*/  UMOV UR70, 0x0 ;  /* 0x0000000000467882 */ /* 0x002fe20000000000 */
[----:B------:R-:W-:Y:S01]  /*6fdf0*/  UMOV UR71, 0x8088490 ;  /* 0x0808849000477882 */ /* 0x000fe20000000000 */
[----:B------:R-:W-:Y:S01]  /*6fe00*/  UIADD3.64 UR72, UPT, UPT, UR8, 0x2680, URZ ;  /* 0x0000268008487897 */ /* 0x000fe2000fffe0ff */
[----:B------:R1:W-:Y:S08]  /*6fe10*/  UTCHMMA gdesc[UR6], gdesc[UR36], tmem[UR75], tmem[UR70], idesc[UR71], UPT ;  /* 0x00ff4624060075ea */ /* 0x0003f0000b80004b */
[----:B------:R2:W-:Y:S01]  /*6fe20*/  UTCHMMA gdesc[UR72], gdesc[UR38], tmem[UR74], tmem[UR70], idesc[UR71], UPT ;  /* 0x00ff4626480075ea */ /* 0x0005e2000b80004a */
[----:B-1----:R-:W-:Y:S01]  /*6fe30*/  UIADD3.64 UR6, UPT, UPT, UR8, 0x2700, URZ ;  /* 0x0000270008067897 */ /* 0x002fe2000fffe0ff */
[----:B--2---:R-:W-:Y:S01]  /*6fe40*/  UMOV UR72, 0x0 ;  /* 0x0000000000487882 */ /* 0x004fe20000000000 */
[----:B------:R-:W-:Y:S01]  /*6fe50*/  UMOV UR73, 0x8088490 ;  /* 0x0808849000497882 */ /* 0x000fe20000000000 */
[----:B------:R-:W-:-:S06]  /*6fe60*/  UMOV UR74, 0x0 ;  /* 0x00000000004a7882 */ /* 0x000fcc0000000000 */
[----:B------:R1:W-:Y:S01]  /*6fe70*/  UTCHMMA gdesc[UR6], gdesc[UR40], tmem[UR75], tmem[UR72], idesc[UR73], UPT ;  /* 0x00ff4828060075ea */ /* 0x0003e2000b80004b */
[----:B------:R-:W-:Y:S02]  /*6fe80*/  R2UR.FILL UR71, R6 ;  /* 0x00000000064772ca */ /* 0x000fe400004e0000 */
[----:B------:R-:W-:Y:S01]  /*6fe90*/  R2UR.FILL UR70, R5 ;  /* 0x00000000054672ca */ /* 0x000fe200004e0000 */
[----:B------:R0:W5:Y:S04]  /*6fea0*/  LDL.LU R6, [R1+0x3dc4] ;  /* 0x003dc40001067983 */ /* 0x0001680000300800 */
[----:B------:R0:W5:Y:S01]  /*6feb0*/  LDL.LU R5, [R1+0x3dc0] ;  /* 0x003dc00001057983 */ /* 0x0001620000300800 */
[----:B-1----:R-:W-:Y:S01]  /*6fec0*/  UMOV UR75, 0x8088490 ;  /* 0x08088490004b7882 */ /* 0x002fe20000000000 */
[----:B------:R-:W-:Y:S01]  /*6fed0*/  UMOV UR6, 0x0 ;  /* 0x0000000000067882 */ /* 0x000fe20000000000 */
[----:B------:R1:W-:Y:S01]  /*6fee0*/  UTCHMMA gdesc[UR42], gdesc[UR12], tmem[UR77], tmem[UR74], idesc[UR75], UPT ;  /* 0x00ff4a0c2a0075ea */ /* 0x0003e2000b80004d */
[----:B------:R-:W-:Y:S01]  /*6fef0*/  UMOV UR7, 0x8088490 ;  /* 0x0808849000077882 */ /* 0x000fe20000000000 */
[----:B------:R-:W-:-:S02]  /*6ff00*/  R2UR.FILL UR73, R4 ;  /* 0x00000000044972ca */ /* 0x000fc400004e0000 */
[----:B------:R0:W5:Y:S01]  /*6ff10*/  LDL.LU R4, [R1+0x3dbc] ;  /* 0x003dbc0001047983 */ /* 0x0001620000300800 */
[----:B------:R-:W-:-:S03]  /*6ff20*/  R2UR.FILL UR72, R0 ;  /* 0x00000000004872ca */ /* 0x000fc600004e0000 */
[----:B------:R0:W5:Y:S01]  /*6ff30*/  LDL.LU R0, [R1+0x3db8] ;  /* 0x003db80001007983 */ /* 0x0001620000300800 */
[----:B-1----:R-:W-:Y:S02]  /*6ff40*/  UIADD3 UR74, UPT, UPT, UR5, 0x60, URZ ;  /* 0x00000060054a7890 */ /* 0x002fe4000fffe0ff */
[----:B------:R-:W-:-:S07]  /*6ff50*/  UIADD3 UR75, UPT, UPT, UR5, 0x60, URZ ;  /* 0x00000060054b7890 */ /* 0x000fce000fffe0ff */
[----:B------:R-:W-:Y:S02]  /*6ff60*/  UTCHMMA gdesc[UR44], gdesc[UR10], tmem[UR74], tmem[UR6], idesc[UR7], UPT ;  /* 0x00ff060a2c0075ea */ /* 0x000fe4000b80004a */
[----:B------:R-:W-:Y:S01]  /*6ff70*/  UTCHMMA gdesc[UR46], gdesc[UR14], tmem[UR75], tmem[UR6], idesc[UR7], UPT ;  /* 0x00ff060e2e0075ea */ /* 0x000fe2000b80004b */
[----:B------:R1:W-:Y:S01]  /*6ff80*/  UTCHMMA gdesc[UR48], gdesc[UR16], tmem[UR74], tmem[UR6], idesc[UR7], UPT ;  /* 0x00ff0610300075ea */ /* 0x0003e2000b80004a */
[----:B------:R2:W-:Y:S01]  /*6ff90*/  UTCHMMA gdesc[UR50], gdesc[UR18], tmem[UR75], tmem[UR6], idesc[UR7], UPT ;  /* 0x00ff0612320075ea */ /* 0x0005e2000b80004b */
[----:B-1----:R-:W-:Y:S01]  /*6ffa0*/  UMOV UR74, 0x0 ;  /* 0x00000000004a7882 */ /* 0x002fe20000000000 */
[----:B--2---:R-:W-:Y:S02]  /*6ffb0*/  UMOV UR75, 0x8088490 ;  /* 0x08088490004b7882 */ /* 0x004fe40000000000 */
[----:B------:R1:W-:Y:S02]  /*6ffc0*/  UTCHMMA gdesc[UR52], gdesc[UR20], tmem[UR77], tmem[UR74], idesc[UR75], UPT ;  /* 0x00ff4a14340075ea */ /* 0x0003e4000b80004d */
[----:B-1----:R-:W-:-:S02]  /*6ffd0*/  UIADD3 UR74, UPT, UPT, UR5, 0x60, URZ ;  /* 0x00000060054a7890 */ /* 0x002fc4000fffe0ff */
        /* <DEDUP_REMOVED lines=15> */
[----:B--2---:R-:W-:Y:S01]  /*700d0*/  R2UR.FILL UR7, R2 ;  /* 0x00000000020772ca */ /* 0x004fe200004e0000 */
[----:B------:R-:W-:Y:S01]  /*700e0*/  IMAD.U32 R2, RZ, RZ, UR4 ;  /* 0x00000004ff027e24 */ /* 0x000fe2000f8e00ff */
[----:B------:R-:W-:Y:S01]  /*700f0*/  R2UR.FILL UR6, R165 ;  /* 0x00000000a50672ca */ /* 0x000fe200004e0000 */
[----:B------:R-:W-:Y:S02]  /*70100*/  UMOV UR75, 0x8088490 ;  /* 0x08088490004b7882 */ /* 0x000fe40000000000 */
[----:B------:R1:W-:Y:S01]  /*70110*/  UTCHMMA gdesc[UR72], gdesc[UR40], tmem[UR77], tmem[UR74], idesc[UR75], UPT ;  /* 0x00ff4a28480075ea */ /* 0x0003e2000b80004d */
[----:B------:R-:W-:-:S02]  /*70120*/  @P2 MOV R165, R2 ;  /* 0x0000000200a52202 */ /* 0x000fc40000000f00 */
[----:B------:R0:W5:Y:S02]  /*70130*/  LDL.LU.64 R2, [R1+0x3db0] ;  /* 0x003db00001027983 */ /* 0x0001640000300a00 */
[----:B-1----:R-:W-:-:S13]  /*70140*/  @P2 R2UR UR74, R165 ;  /* 0x00000000a54a22ca */ /* 0x002fda00000e0000 */
[----:B------:R0:W-:Y:S01]  /*70150*/  UTCBAR [UR74], URZ ;  /* 0x000000ff4a0073e9 */ /* 0x0001e200080000ff */
[----:B------:R-:W-:Y:S01]  /*70160*/  NOP ;  /* 0x0000000000007918 */ /* 0x000fe20000000000 */
.L_x_9:
[----:B------:R-:W1:Y:S01]  /*70170*/  LDC R165, c[0x0][0x3a0] ;  /* 0x0000e800ffa57b82 */ /* 0x000e620000000800 */
[----:B-----5:R-:W-:Y:S04]  /*70180*/  STL [R1+0x3db8], R3 ;  /* 0x003db80301007387 */ /* 0x020fe80000100800 */
[----:B------:R2:W-:Y:S04]  /*70190*/  STL [R1+0x3db4], R2 ;  /* 0x003db40201007387 */ /* 0x0005e80000100800 */
[----:B--2---:R-:W2:Y:S04]  /*701a0*/  LDL.LU R2, [R1+0x2d9c] ;  /* 0x002d9c0001027983 */ /* 0x004ea80000300800 */
[----:B------:R3:W-:Y:S01]  /*701b0*/  STL [R1+0x3db0], R0 ;  /* 0x003db00001007387 */ /* 0x0007e20000100800 */
[----:B-1----:R-:W-:-:S05]  /*701c0*/  VIADD R165, R165, 0xff ;  /* 0x000000ffa5a57836 */ /* 0x002fca0000000000 */
[----:B------:R-:W-:Y:S01]  /*701d0*/  SHF.R.S32.HI R3, RZ, 0x1f, R165 ;  /* 0x0000001fff037819 */ /* 0x000fe200000114a5 */
[----:B---3--:R-:W3:Y:S03]  /*701e0*/  LDL R0, [R1+0x2098] ;  /* 0x0020980001007983 */ /* 0x008ee60000100800 */
[----:B------:R-:W-:-:S04]  /*701f0*/  LEA.HI R165, R3, R165, RZ, 0x8 ;  /* 0x000000a503a57211 */ /* 0x000fc800078f40ff */
[----:B------:R-:W-:-:S04]  /*70200*/  SHF.R.S32.HI R165, RZ, 0x8, R165 ;  /* 0x00000008ffa57819 */ /* 0x000fc800000114a5 */
[----:B------:R-:W-:Y:S02]  /*70210*/  VIMNMX R3, PT, PT, R165, 0x1, !PT ;  /* 0x00000001a5037848 */ /* 0x000fe40007fe0100 */
[----:B------:R-:W4:Y:S03]  /*70220*/  LDL.LU R165, [R1+0x2d98] ;  /* 0x002d980001a57983 */ /* 0x000f260000300800 */
[----:B------:R-:W-:-:S05]  /*70230*/  VIADD R3, R3, 0xffffffff ;  /* 0xffffffff03037836 */ /* 0x000fca0000000000 */
[----:B---3--:R-:W-:Y:S02]  /*70240*/  ISETP.NE.U32.AND P4, PT, R0, R3, PT ;  /* 0x000000030000720c */ /* 0x008fe40003f85070 */
[----:B------:R3:W5:Y:S01]  /*70250*/  LDL.LU R3, [R1+0x3db8] ;  /* 0x003db80001037983 */ /* 0x0007620000300800 */
[----:B----4-:R-:W-:-:S05]  /*70260*/  VIADD R165, R165, 0x1 ;  /* 0x00000001a5a57836 */ /* 0x010fca0000000000 */
[----:B------:R-:W-:-:S04]  /*70270*/  ISETP.GT.AND P2, PT, R165, 0x1, PT ;  /* 0x00000001a500780c */ /* 0x000fc80003f44270 */
[----:B------:R-:W-:Y:S02]  /*70280*/  SEL R0, RZ, 0x1, !P2 ;  /* 0x00000001ff007807 */ /* 0x000fe40005000000 */
[----:B------:R-:W-:Y:S02]  /*70290*/  SEL R165, R165, RZ, !P2 ;  /* 0x000000ffa5a57207 */ /* 0x000fe40005000000 */
[----:B--2---:R-:W-:Y:S01]  /*702a0*/  LOP3.LUT R0, R2, R0, RZ, 0x3c, !PT ;  /* 0x0000000002007212 */ /* 0x004fe200078e3cff */
[----:B------:R1:W-:Y:S04]  /*702b0*/  STL [R1+0x2024], R2 ;  /* 0x0020240201007387 */ /* 0x0003e80000100800 */
[----:B-1----:R3:W5:Y:S04]  /*702c0*/  LDL.LU R2, [R1+0x3db4] ;  /* 0x003db40001027983 */ /* 0x0027680000300800 */
[----:B------:R1:W-:Y:S02]  /*702d0*/  STL [R1+0x2d98], R165 ;  /* 0x002d98a501007387 */ /* 0x0003e40000100800 */
[----:B-1----:R-:W-:-:S02]  /*702e0*/  IMAD.MOV.U32 R165, RZ, RZ, R0 ;  /* 0x000000ffffa57224 */ /* 0x002fc400078e0000 */
[----:B------:R3:W5:Y:S04]  /*702f0*/  LDL.LU R0, [R1+0x3db0] ;  /* 0x003db00001007983 */ /* 0x0007680000300800 */
[----:B------:R3:W-:Y:S01]  /*70300*/  STL [R1+0x2d9c], R165 ;  /* 0x002d9ca501007387 */ /* 0x0007e20000100800 */
[----:B------:R-:W-:Y:S05]  /*70310*/  @P4 BRA `(.L_x_10) ;  /* 0xfffffb7400c44947 */ /* 0x000fea000383ffff */
.L_x_7:
[----:B------:R-:W-:Y:S05]  /*70320*/  @!P1 BRA `(.L_x_11) ;  /* 0x0000000000109947 */ /* 0x000fea0003800000 */
[----:B---3--:R-:W2:Y:S02]  /*70330*/  LDL.LU R165, [R1+0x2024] ;  /* 0x0020240001a57983 */ /* 0x008ea40000300800 */
[----:B--2--5:R-:W-:-:S04]  /*70340*/  IMAD.U32 R0, R165, -0x80000000, RZ ;  /* 0x80000000a5007824 */ /* 0x024fc800078e00ff */
[----:B------:R-:W1:Y:S02]  /*70350*/  SYNCS.PHASECHK.TRANS64.TRYWAIT P0, [UR4], R0 ;  /* 0x00000000ff0075a7 */ /* 0x000e640008001104 */
[----:B-1----:R-:W-:Y:S05]  /*70360*/  @!P0 BRA `(.L_x_12) ;  /* 0x0000002800bc8947 */ /* 0x002fea0003800000 */
.L_x_11:
[----:B-----5:R-:W2:Y:S01]  /*70370*/  LDL.LU R2, [R1+0x3dac] ;  /* 0x003dac0001027983 */ /* 0x020ea20000300800 */
[----:B------:R-:W1:Y:S03]  /*70380*/  LDC R0, c[0x0][0x3b8] ;  /* 0x0000ee00ff007b82 */ /* 0x000e660000000800 */
[----:B------:R-:W4:Y:S04]  /*70390*/  LDL.LU R136, [R1+0x1fa0] ;  /* 0x001fa00001887983 */ /* 0x000f280000300800 */
[----:B---3--:R-:W3:Y:S04]  /*703a0*/  LDL.LU R135, [R1+0x3450] ;  /* 0x0034500001877983 */ /* 0x008ee80000300800 */
[----:B------:R-:W3:Y:S04]  /*703b0*/  LDL.LU R134, [R1+0x36c4] ;  /* 0x0036c40001867983 */ /* 0x000ee80000300800 */
[----:B------:R-:W3:Y:S04]  /*703c0*/  LDL.LU R133, [R1+0x37e8] ;  /* 0x0037e80001857983 */ /* 0x000ee80000300800 */
[----:B------:R-:W3:Y:S01]  /*703d0*/  LDL.LU R132, [R1+0x3a30] ;  /* 0x003a300001847983 */ /* 0x000ee20000300800 */
[----:B------:R-:W-:Y:S06]  /*703e0*/  BAR.SYNC.DEFER_BLOCKING 0x0 ;  /* 0x0000000000007b1d */ /* 0x000fec0000010000 */
[----:B------:R-:W0:Y:S02]  /*703f0*/  @!P6 SYNCS.CCTL.IV [UR76+0x88000] ;  /* 0x08800000ff00e9b1 */ /* 0x000e24000800004c */
[----:B0-----:R-:W-:Y:S06]  /*70400*/  BAR.SYNC.DEFER_BLOCKING 0x0 ;  /* 0x0000000000007b1d */ /* 0x001fec0000010000 */
[----:B------:R-:W0:Y:S01]  /*70410*/  @!P6 SYNCS.CCTL.IV [UR76+0x88008] ;  /* 0x08800800ff00e9b1 */ /* 0x000e22000800004c */
[----:B--2---:R-:W-:-:S02]  /*70420*/  R2UR UR4, R2 ;  /* 0x00000000020472ca */ /* 0x004fc400000e0000 */
[----:B------:R-:W2:Y:S11]  /*70430*/  LDC.64 R2, c[0x0][0x390] ;  /* 0x0000e400ff027b82 */ /* 0x000eb60000000a00 */
[----:B------:R-:W0:Y:S01]  /*70440*/  LDTM.x128 R4, tmem[UR4] ;  /* 0x00000004000479ee */ /* 0x000e2200083c0000 */
[----:B------:R-:W-:Y:S01]  /*70450*/  NOP ;  /* 0x0000000000007918 */ /* 0x000fe20000000000 */
[----:B0-----:R-:W-:-:S02]  /*70460*/  F2FP.BF16.F32.PACK_AB R24, R56, R24 ;  /* 0x000000183818723e */ /* 0x001fc400000010ff */
[----:B------:R-:W3:Y:S01]  /*70470*/  LDC R56, c[0x0][0x3b4] ;  /* 0x0000ed00ff387b82 */ /* 0x000ee20000000800 */
[----:B------:R-:W-:Y:S02]  /*70480*/  F2FP.BF16.F32.PACK_AB R55, R55, R23 ;  /* 0x000000173737723e */ /* 0x000fe400000010ff */
[----:B------:R-:W-:-:S05]  /*70490*/  F2FP.BF16.F32.PACK_AB R54, R54, R22 ;  /* 0x000000163636723e */ /* 0x000fca00000010ff */
[----:B------:R-:W0:Y:S01]  /*704a0*/  LDC.64 R22, c[0x0][0x398] ;  /* 0x0000e600ff167b82 */ /* 0x000e220000000a00 */
[----:B------:R-:W-:Y:S02]  /*704b0*/  F2FP.BF16.F32.PACK_AB R14, R15, R14 ;  /* 0x0000000e0f0e723e */ /* 0x000fe400000010ff */
[----:B------:R-:W-:Y:S02]  /*704c0*/  F2FP.BF16.F32.PACK_AB R12, R13, R12 ;  /* 0x0000000c0d0c723e */ /* 0x000fe400000010ff */
[----:B------:R-:W-:Y:S02]  /*704d0*/  F2FP.BF16.F32.PACK_AB R20, R21, R20 ;  /* 0x000000141514723e */ /* 0x000fe400000010ff */
[----:B------:R-:W-:Y:S02]  /*704e0*/  F2FP.BF16.F32.PACK_AB R21, R7, R6 ;  /* 0x000000060715723e */ /* 0x000fe400000010ff */
[----:B------:R-:W-:Y:S01]  /*704f0*/  F2FP.BF16.F32.PACK_AB R16, R17, R16 ;  /* 0x000000101110723e */ /* 0x000fe200000010ff */
[----:B---3--:R-:W-:-:S02]  /*70500*/  IMAD R15, R135, R56, RZ ;  /* 0x00000038870f7224 */ /* 0x008fc400078e02ff */
[----:B------:R-:W-:Y:S02]  /*70510*/  IMAD R7, R134, R56, RZ ;  /* 0x0000003886077224 */ /* 0x000fe400078e02ff */
[----:B------:R-:W-:Y:S01]  /*70520*/  IMAD R13, R56, 0x100, R15 ;  /* 0x00000100380d7824 */ /* 0x000fe200078e020f */
[----:B------:R-:W-:-:S03]  /*70530*/  F2FP.BF16.F32.PACK_AB R10, R11, R10 ;  /* 0x0000000a0b0a723e */ /* 0x000fc600000010ff */
[----:B------:R-:W-:Y:S01]  /*70540*/  IMAD R17, R56, 0x80, R13 ;  /* 0x0000008038117824 */ /* 0x000fe200078e020d */
[----:B------:R-:W-:Y:S02]  /*70550*/  F2FP.BF16.F32.PACK_AB R18, R19, R18 ;  /* 0x000000121312723e */ /* 0x000fe400000010ff */
[----:B------:R-:W-:Y:S02]  /*70560*/  F2FP.BF16.F32.PACK_AB R11, R9, R8 ;  /* 0x00000008090b723e */ /* 0x000fe400000010ff */
[----:B------:R-:W-:Y:S02]  /*70570*/  F2FP.BF16.F32.PACK_AB R19, R5, R4 ;  /* 0x000000040513723e */ /* 0x000fe400000010ff */
[-C--:B--2---:R-:W-:Y:S02]  /*70580*/  LEA R8, P1, R7, R2.reuse, 0x1 ;  /* 0x0000000207087211 */ /* 0x084fe400078208ff */
[-C--:B------:R-:W-:Y:S02]  /*70590*/  LEA R4, P0, R15, R2.reuse, 0x1 ;  /* 0x000000020f047211 */ /* 0x080fe400078008ff */
[----:B------:R-:W-:-:S02]  /*705a0*/  LEA R6, P2, R13, R2, 0x1 ;  /* 0x000000020d067211 */ /* 0x000fc400078408ff */
[----:B------:R-:W-:Y:S02]  /*705b0*/  LEA R2, P4, R17, R2, 0x1 ;  /* 0x0000000211027211 */ /* 0x000fe400078808ff */
[-C--:B------:R-:W-:Y:S02]  /*705c0*/  LEA.HI.X.SX32 R9, R7, R3.reuse, 0x1, P1 ;  /* 0x0000000307097211 */ /* 0x080fe400008f0eff */
[-C--:B------:R-:W-:Y:S02]  /*705d0*/  LEA.HI.X.SX32 R5, R15, R3.reuse, 0x1, P0 ;  /* 0x000000030f057211 */ /* 0x080fe400000f0eff */
[-C--:B------:R-:W-:Y:S02]  /*705e0*/  LEA.HI.X.SX32 R7, R13, R3.reuse, 0x1, P2 ;  /* 0x000000030d077211 */ /* 0x080fe400010f0eff */
[----:B------:R-:W-:Y:S02]  /*705f0*/  LEA.HI.X.SX32 R3, R17, R3, 0x1, P4 ;  /* 0x0000000311037211 */ /* 0x000fe400020f0eff */
[----:B0-----:R-:W-:-:S02]  /*70600*/  ISETP.GE.AND P4, PT, R135, R22, PT ;  /* 0x000000168700720c */ /* 0x001fc40003f86270 */
[-C--:B------:R-:W-:Y:S02]  /*70610*/  ISETP.GE.AND P5, PT, R134, R22.reuse, PT ;  /* 0x000000168600720c */ /* 0x080fe40003fa6270 */
[CC--:B----4-:R-:W-:Y:S02]  /*70620*/  ISETP.GE.AND P2, PT, R136.reuse, R23.reuse, PT ;  /* 0x000000178800720c */ /* 0x0d0fe40003f46270 */
[CC--:B------:R-:W-:Y:S02]  /*70630*/  ISETP.LT.AND P4, PT, R136.reuse, R23.reuse, !P4 ;  /* 0x000000178800720c */ /* 0x0c0fe40006781270 */
[C---:B------:R-:W-:Y:S02]  /*70640*/  ISETP.LT.AND P5, PT, R136.reuse, R23, !P5 ;  /* 0x000000178800720c */ /* 0x040fe40006fa1270 */
[----:B------:R-:W-:Y:S01]  /*70650*/  ISETP.LT.AND P6, PT, R133, R22, !P2 ;  /* 0x000000168500720c */ /* 0x000fe200057c1270 */
[----:B-1----:R-:W-:Y:S01]  /*70660*/  IMAD R13, R136, R0, RZ ;  /* 0x00000000880d7224 */ /* 0x002fe200078e02ff */
[----:B------:R-:W-:Y:S01]  /*70670*/  F2FP.BF16.F32.PACK_AB R68, R68, R36 ;  /* 0x000000244444723e */ /* 0x000fe200000010ff */
[----:B------:R-:W-:Y:S01]  /*70680*/  VIADD R36, R136, 0x1 ;  /* 0x0000000188247836 */ /* 0x000fe20000000000 */
[----:B------:R-:W-:Y:S01]  /*70690*/  F2FP.BF16.F32.PACK_AB R25, R57, R25 ;  /* 0x000000193919723e */ /* 0x000fe200000010ff */
[----:B------:R-:W-:Y:S01]  /*706a0*/  IMAD.WIDE R56, R13, 0x2, R4 ;  /* 0x000000020d387825 */ /* 0x000fe200078e0204 */
[----:B------:R-:W-:-:S02]  /*706b0*/  F2FP.BF16.F32.PACK_AB R102, R39, R102 ;  /* 0x000000662766723e */ /* 0x000fc400000010ff */
[----:B------:R-:W-:Y:S01]  /*706c0*/  F2FP.BF16.F32.PACK_AB R70, R70, R38 ;  /* 0x000000264646723e */ /* 0x000fe200000010ff */
[----:B------:R-:W-:Y:S01]  /*706d0*/  IMAD.WIDE R38, R13, 0x2, R8 ;  /* 0x000000020d267825 */ /* 0x000fe200078e0208 */
[----:B------:R-:W-:Y:S02]  /*706e0*/  F2FP.BF16.F32.PACK_AB R100, R37, R100 ;  /* 0x000000642564723e */ /* 0x000fe400000010ff */
[----:B------:R-:W-:Y:S01]  /*706f0*/  ISETP.GE.AND P1, PT, R36, R23, PT ;  /* 0x000000172400720c */ /* 0x000fe20003f26270 */
[----:B------:R-:W-:Y:S01]  /*70700*/  IMAD.WIDE R36, R13, 0x2, R6 ;  /* 0x000000020d247825 */ /* 0x000fe200078e0206 */
[----:B------:R-:W-:Y:S01]  /*70710*/  PRMT R17, R68, 0x7632, R17 ;  /* 0x0000763244117816 */ /* 0x000fe20000000011 */
[----:B------:R0:W-:Y:S01]  /*70720*/  @P4 STG.E.U16 desc[UR6][R56.64], R19 ;  /* 0x0000001338004986 */ /* 0x0001e2000c101506 */
[-C--:B------:R-:W-:Y:S02]  /*70730*/  ISETP.LT.AND P2, PT, R132, R22.reuse, !P2 ;  /* 0x000000168400720c */ /* 0x080fe40005741270 */
[-C--:B------:R-:W-:Y:S01]  /*70740*/  ISETP.LT.AND P4, PT, R135, R22.reuse, !P1 ;  /* 0x000000168700720c */ /* 0x080fe20004f81270 */
[----:B------:R-:W-:Y:S01]  /*70750*/  @P5 STG.E.U16 desc[UR6][R38.64], R68 ;  /* 0x0000004426005986 */ /* 0x000fe2000c101506 */
[----:B------:R-:W-:-:S02]  /*70760*/  ISETP.LT.AND P5, PT, R134, R22, !P1 ;  /* 0x000000168600720c */ /* 0x000fc40004fa1270 */
[----:B------:R-:W-:Y:S01]  /*70770*/  F2FP.BF16.F32.PACK_AB R26, R58, R26 ;  /* 0x0000001a3a1a723e */ /* 0x000fe200000010ff */
[----:B------:R1:W-:Y:S01]  /*70780*/  @P6 STG.E.U16 desc[UR6][R36.64], R17 ;  /* 0x0000001124006986 */ /* 0x0003e2000c101506 */
[----:B------:R-:W-:Y:S01]  /*70790*/  ISETP.LT.AND P6, PT, R133, R22, !P1 ;  /* 0x000000168500720c */ /* 0x000fe20004fc1270 */
[----:B------:R-:W-:Y:S02]  /*707a0*/  VIADD R58, R136, 0x2 ;  /* 0x00000002883a7836 */ /* 0x000fe40000000000 */
[----:B------:R-:W-:Y:S01]  /*707b0*/  IMAD.IADD R15, R13, 0x1, R0 ;  /* 0x000000010d0f7824 */ /* 0x000fe200078e0200 */
[----:B------:R-:W-:Y:S01]  /*707c0*/  F2FP.BF16.F32.PACK_AB R29, R61, R29 ;  /* 0x0000001d3d1d723e */ /* 0x000fe200000010ff */
[----:B0-----:R-:W-:Y:S01]  /*707d0*/  IMAD.WIDE R56, R13, 0x2, R2 ;  /* 0x000000020d387825 */ /* 0x001fe200078e0202 */
[----:B------:R-:W-:Y:S02]  /*707e0*/  F2FP.BF16.F32.PACK_AB R28, R60, R28 ;  /* 0x0000001c3c1c723e */ /* 0x000fe400000010ff */
[----:B------:R-:W-:Y:S01]  /*707f0*/  F2FP.BF16.F32.PACK_AB R27, R59, R27 ;  /* 0x0000001b3b1b723e */ /* 0x000fe200000010ff */
[----:B------:R-:W-:Y:S01]  /*70800*/  IMAD.WIDE R60, R15, 0x2, R4 ;  /* 0x000000020f3c7825 */ /* 0x000fe200078e0204 */
[----:B------:R-:W-:-:S02]  /*70810*/  ISETP.GE.AND P0, PT, R58, R23, PT ;  /* 0x000000173a00720c */ /* 0x000fc40003f06270 */
[----:B-1----:R-:W-:Y:S01]  /*70820*/  PRMT R17, R19, 0x7632, R17 ;  /* 0x0000763213117816 */ /* 0x002fe20000000011 */
[----:B------:R-:W-:Y:S01]  /*70830*/  IMAD.WIDE R58, R15, 0x2, R8 ;  /* 0x000000020f3a7825 */ /* 0x000fe200078e0208 */
[----:B------:R-:W-:Y:S02]  /*70840*/  PRMT R19, R100, 0x7632, R19 ;  /* 0x0000763264137816 */ /* 0x000fe40000000013 */
[----:B------:R-:W-:Y:S01]  /*70850*/  F2FP.BF16.F32.PACK_AB R69, R101, R69 ;  /* 0x000000456545723e */ /* 0x000fe200000010ff */
[----:B------:R-:W-:Y:S01]  /*70860*/  IMAD.WIDE R36, R15, 0x2, R6 ;  /* 0x000000020f247825 */ /* 0x000fe200078e0206 */
[----:B------:R-:W-:Y:S01]  /*70870*/  @P2 STG.E.U16 desc[UR6][R56.64], R100 ;  /* 0x0000006438002986 */ /* 0x000fe2000c101506 */
[----:B------:R-:W-:-:S03]  /*70880*/  ISETP.LT.AND P1, PT, R132, R22, !P1 ;  /* 0x000000168400720c */ /* 0x000fc60004f21270 */
[----:B------:R0:W-:Y:S01]  /*70890*/  @P4 STG.E.U16 desc[UR6][R60.64], R17 ;  /* 0x000000113c004986 */ /* 0x0001e2000c101506 */
[----:B------:R-:W-:-:S03]  /*708a0*/  ISETP.LT.AND P4, PT, R135, R22, !P0 ;  /* 0x000000168700720c */ /* 0x000fc60004781270 */
[----:B------:R1:W-:Y:S01]  /*708b0*/  @P5 STG.E.U16 desc[UR6][R58.64], R19 ;  /* 0x000000133a005986 */ /* 0x0003e2000c101506 */
[----:B------:R-:W-:-:S03]  /*708c0*/  ISETP.LT.AND P5, PT, R134, R22, !P0 ;  /* 0x000000168600720c */ /* 0x000fc600047a1270 */
[----:B------:R2:W-:Y:S01]  /*708d0*/  @P6 STG.E.U16 desc[UR6][R36.64], R69 ;  /* 0x0000004524006986 */ /* 0x0005e2000c101506 */
[----:B------:R-:W-:Y:S01]  /*708e0*/  ISETP.LT.AND P6, PT, R133, R22, !P0 ;  /* 0x000000168500720c */ /* 0x000fe200047c1270 */
[----:B------:R-:W-:Y:S01]  /*708f0*/  IMAD.IADD R13, R15, 0x1, R0 ;  /* 0x000000010f0d7824 */ /* 0x000fe200078e0200 */
[----:B------:R-:W-:Y:S01]  /*70900*/  F2FP.BF16.F32.PACK_AB R30, R62, R30 ;  /* 0x0000001e3e1e723e */ /* 0x000fe200000010ff */
[----:B------:R-:W-:Y:S01]  /*70910*/  VIADD R62, R136, 0x3 ;  /* 0x00000003883e7836 */ /* 0x000fe20000000000 */
[----:B0-----:R-:W-:Y:S01]  /*70920*/  PRMT R17, R69, 0x7632, R17 ;  /* 0x0000763245117816 */ /* 0x001fe20000000011 */
[----:B------:R-:W-:Y:S01]  /*70930*/  IMAD.WIDE R60, R15, 0x2, R2 ;  /* 0x000000020f3c7825 */ /* 0x000fe200078e0202 */
[----:B-1----:R-:W-:-:S03]  /*70940*/  PRMT R19, R70, 0x7632, R19 ;  /* 0x0000763246137816 */ /* 0x002fc60000000013 */
[----:B------:R-:W-:Y:S01]  /*70950*/  IMAD.WIDE R56, R13, 0x2, R4 ;  /* 0x000000020d387825 */ /* 0x000fe200078e0204 */
[----:B------:R-:W-:-:S03]  /*70960*/  ISETP.GE.AND P2, PT, R62, R23, PT ;  /* 0x000000173e00720c */ /* 0x000fc60003f46270 */
[C---:B------:R-:W-:Y:S01]  /*70970*/  IMAD.WIDE R38, R13.reuse, 0x2, R8 ;  /* 0x000000020d267825 */ /* 0x040fe200078e0208 */
[----:B------:R0:W-:Y:S03]  /*70980*/  @P1 STG.E.U16 desc[UR6][R60.64], R17 ;  /* 0x000000113c001986 */ /* 0x0001e6000c101506 */
[----:B--2---:R-:W-:Y:S01]  /*70990*/  IMAD.WIDE R36, R13, 0x2, R6 ;  /* 0x000000020d247825 */ /* 0x004fe200078e0206 */
[----:B------:R1:W-:Y:S01]  /*709a0*/  @P4 STG.E.U16 desc[UR6][R56.64], R21 ;  /* 0x0000001538004986 */ /* 0x0003e2000c101506 */
[-C--:B------:R-:W-:Y:S02]  /*709b0*/  ISETP.LT.AND P0, PT, R132, R22.reuse, !P0 ;  /* 0x000000168400720c */ /* 0x080fe40004701270 */
[-C--:B------:R-:W-:Y:S01]  /*709c0*/  ISETP.LT.AND P4, PT, R135, R22.reuse, !P2 ;  /* 0x000000168700720c */ /* 0x080fe20005781270 */
[----:B------:R-:W-:Y:S01]  /*709d0*/  @P5 STG.E.U16 desc[UR6][R38.64], R70 ;  /* 0x0000004626005986 */ /* 0x000fe2000c101506 */
[----:B------:R-:W-:-:S03]  /*709e0*/  ISETP.LT.AND P5, PT, R134, R22, !P2 ;  /* 0x000000168600720c */ /* 0x000fc600057a1270 */
[----:B------:R2:W-:Y:S01]  /*709f0*/  @P6 STG.E.U16 desc[UR6][R36.64], R19 ;  /* 0x0000001324006986 */ /* 0x0005e2000c101506 */
[----:B------:R-:W-:Y:S01]  /*70a00*/  ISETP.LT.AND P6, PT, R133, R22, !P2 ;  /* 0x000000168500720c */ /* 0x000fe200057c1270 */
[----:B------:R-:W-:Y:S02]  /*70a10*/  IMAD.IADD R15, R13, 0x1, R0 ;  /* 0x000000010d0f7824 */ /* 0x000fe400078e0200 */
[----:B------:R-:W-:Y:S01]  /*70a20*/  VIADD R62, R136, 0x4 ;  /* 0x00000004883e7836 */ /* 0x000fe20000000000 */
[----:B0-----:R-:W-:Y:S01]  /*70a30*/  PRMT R17, R21, 0x7632, R17 ;  /* 0x0000763215117816 */ /* 0x001fe20000000011 */
[----:B-1----:R-:W-:Y:S01]  /*70a40*/  IMAD.WIDE R56, R13, 0x2, R2 ;  /* 0x000000020d387825 */ /* 0x002fe200078e0202 */
[----:B------:R-:W-:-:S03]  /*70a50*/  F2FP.BF16.F32.PACK_AB R71, R103, R71 ;  /* 0x000000476747723e */ /* 0x000fc600000010ff */
[C---:B------:R-:W-:Y:S01]  /*70a60*/  IMAD.WIDE R58, R15.reuse, 0x2, R4 ;  /* 0x000000020f3a7825 */ /* 0x040fe200078e0204 */
[----:B------:R-:W-:Y:S02]  /*70a70*/  ISETP.GE.AND P1, PT, R62, R23, PT ;  /* 0x000000173e00720c */ /* 0x000fe40003f26270 */
[----:B--2---:R-:W-:Y:S01]  /*70a80*/  PRMT R19, R102, 0x7632, R19 ;  /* 0x0000763266137816 */ /* 0x004fe20000000013 */
[C---:B------:R-:W-:Y:S01]  /*70a90*/  IMAD.WIDE R60, R15.reuse, 0x2, R8 ;  /* 0x000000020f3c7825 */ /* 0x040fe200078e0208 */
[----:B------:R0:W-:Y:S03]  /*70aa0*/  @P0 STG.E.U16 desc[UR6][R56.64], R102 ;  /* 0x0000006638000986 */ /* 0x0001e6000c101506 */
[----:B------:R-:W-:Y:S01]  /*70ab0*/  IMAD.WIDE R36, R15, 0x2, R6 ;  /* 0x000000020f247825 */ /* 0x000fe200078e0206 */
[----:B------:R-:W-:Y:S01]  /*70ac0*/  @P4 STG.E.U16 desc[UR6][R58.64], R17 ;  /* 0x000000113a004986 */ /* 0x000fe2000c101506 */
[----:B------:R-:W-:-:S02]  /*70ad0*/  ISETP.LT.AND P2, PT, R132, R22, !P2 ;  /* 0x000000168400720c */ /* 0x000fc40005741270 */
[-C--:B------:R-:W-:Y:S01]  /*70ae0*/  ISETP.LT.AND P4, PT, R135, R22.reuse, !P1 ;  /* 0x000000168700720c */ /* 0x080fe20004f81270 */
[----:B------:R1:W-:Y:S01]  /*70af0*/  @P5 STG.E.U16 desc[UR6][R60.64], R19 ;  /* 0x000000133c005986 */ /* 0x0003e2000c101506 */
[-C--:B------:R-:W-:Y:S01]  /*70b00*/  ISETP.LT.AND P5, PT, R134, R22.reuse, !P1 ;  /* 0x000000168600720c */ /* 0x080fe20004fa1270 */
[----:B------:R-:W-:Y:S02]  /*70b10*/  VIADD R62, R136, 0x5 ;  /* 0x00000005883e7836 */ /* 0x000fe40000000000 */
[----:B------:R2:W-:Y:S01]  /*70b20*/  @P6 STG.E.U16 desc[UR6][R36.64], R71 ;  /* 0x0000004724006986 */ /* 0x0005e2000c101506 */
[----:B------:R-:W-:Y:S01]  /*70b30*/  ISETP.LT.AND P6, PT, R133, R22, !P1 ;  /* 0x000000168500720c */ /* 0x000fe20004fc1270 */
[C---:B------:R-:W-:Y:S01]  /*70b40*/  IMAD.IADD R13, R15.reuse, 0x1, R0 ;  /* 0x000000010f0d7824 */ /* 0x040fe200078e0200 */
[----:B------:R-:W-:Y:S01]  /*70b50*/  F2FP.BF16.F32.PACK_AB R40, R72, R40 ;  /* 0x000000284828723e */ /* 0x000fe200000010ff */
[----:B------:R-:W-:Y:S01]  /*70b60*/  IMAD.WIDE R38, R15, 0x2, R2 ;  /* 0x000000020f267825 */ /* 0x000fe200078e0202 */
[----:B------:R-:W-:-:S02]  /*70b70*/  F2FP.BF16.F32.PACK_AB R31, R63, R31 ;  /* 0x0000001f3f1f723e */ /* 0x000fc400000010ff */
[----:B------:R-:W-:Y:S01]  /*70b80*/  ISETP.GE.AND P0, PT, R62, R23, PT ;  /* 0x000000173e00720c */ /* 0x000fe20003f06270 */
[----:B0-----:R-:W-:Y:S01]  /*70b90*/  IMAD.WIDE R56, R13, 0x2, R4 ;  /* 0x000000020d387825 */ /* 0x001fe200078e0204 */
[----:B-1----:R-:W-:Y:S02]  /*70ba0*/  PRMT R19, R71, 0x7632, R19 ;  /* 0x0000763247137816 */ /* 0x002fe40000000013 */
[C---:B------:R-:W-:Y:S01]  /*70bb0*/  PRMT R17, R40.reuse, 0x7610, R17 ;  /* 0x0000761028117816 */ /* 0x040fe20000000011 */
[C---:B------:R-:W-:Y:S01]  /*70bc0*/  IMAD.WIDE R62, R13.reuse, 0x2, R8 ;  /* 0x000000020d3e7825 */ /* 0x040fe200078e0208 */
[----:B------:R-:W-:Y:S01]  /*70bd0*/  PRMT R21, R40, 0x7632, R21 ;  /* 0x0000763228157816 */ /* 0x000fe20000000015 */
[----:B------:R0:W-:Y:S02]  /*70be0*/  @P2 STG.E.U16 desc[UR6][R38.64], R19 ;  /* 0x0000001326002986 */ /* 0x0001e4000c101506 */
[----:B--2---:R-:W-:Y:S01]  /*70bf0*/  IMAD.WIDE R36, R13, 0x2, R6 ;  /* 0x000000020d247825 */ /* 0x004fe200078e0206 */
[-C--:B------:R-:W-:Y:S01]  /*70c00*/  ISETP.LT.AND P1, PT, R132, R22.reuse, !P1 ;  /* 0x000000168400720c */ /* 0x080fe20004f21270 */
[----:B------:R-:W-:Y:S01]  /*70c10*/  @P4 STG.E.U16 desc[UR6][R56.64], R11 ;  /* 0x0000000b38004986 */ /* 0x000fe2000c101506 */
        /* <DEDUP_REMOVED lines=8> */
[----:B------:R-:W-:Y:S01]  /*70ca0*/  F2FP.BF16.F32.PACK_AB R41, R41, R104 ;  /* 0x000000682929723e */ /* 0x000fe200000010ff */
[----:B0-----:R-:W-:Y:S01]  /*70cb0*/  IMAD.WIDE R38, R13, 0x2, R2 ;  /* 0x000000020d267825 */ /* 0x001fe200078e0202 */
[----:B------:R-:W-:Y:S02]  /*70cc0*/  PRMT R13, R11, 0x7632, R13 ;  /* 0x000076320b0d7816 */ /* 0x000fe4000000000d */
[----:B-1----:R-:W-:Y:S01]  /*70cd0*/  PRMT R17, R41, 0x7632, R17 ;  /* 0x0000763229117816 */ /* 0x002fe20000000011 */
[----:B------:R-:W-:Y:S01]  /*70ce0*/  IMAD.WIDE R58, R15, 0x2, R4 ;  /* 0x000000020f3a7825 */ /* 0x000fe200078e0204 */
[----:B------:R-:W-:-:S02]  /*70cf0*/  F2FP.BF16.F32.PACK_AB R73, R105, R73 ;  /* 0x000000496949723e */ /* 0x000fc400000010ff */
[----:B------:R-:W-:Y:S01]  /*70d00*/  ISETP.GE.AND P2, PT, R64, R23, PT ;  /* 0x000000174000720c */ /* 0x000fe20003f46270 */
[C---:B------:R-:W-:Y:S01]  /*70d10*/  IMAD.WIDE R56, R15.reuse, 0x2, R8 ;  /* 0x000000020f387825 */ /* 0x040fe200078e0208 */
[----:B------:R0:W-:Y:S03]  /*70d20*/  @P1 STG.E.U16 desc[UR6][R38.64], R41 ;  /* 0x0000002926001986 */ /* 0x0001e6000c101506 */
[----:B--2---:R-:W-:Y:S01]  /*70d30*/  IMAD.WIDE R36, R15, 0x2, R6 ;  /* 0x000000020f247825 */ /* 0x004fe200078e0206 */
[----:B------:R-:W-:Y:S01]  /*70d40*/  @P4 STG.E.U16 desc[UR6][R58.64], R13 ;  /* 0x0000000d3a004986 */ /* 0x000fe2000c101506 */
[-C--:B------:R-:W-:Y:S02]  /*70d50*/  ISETP.LT.AND P0, PT, R132, R22.reuse, !P0 ;  /* 0x000000168400720c */ /* 0x080fe40004701270 */
[-C--:B------:R-:W-:Y:S01]  /*70d60*/  ISETP.LT.AND P4, PT, R135, R22.reuse, !P2 ;  /* 0x000000168700720c */ /* 0x080fe20005781270 */
[----:B------:R-:W-:Y:S01]  /*70d70*/  @P5 STG.E.U16 desc[UR6][R56.64], R17 ;  /* 0x0000001138005986 */ /* 0x000fe2000c101506 */
[----:B------:R-:W-:Y:S01]  /*70d80*/  ISETP.LT.AND P5, PT, R134, R22, !P2 ;  /* 0x000000168600720c */ /* 0x000fe200057a1270 */
[----:B------:R-:W-:-:S02]  /*70d90*/  VIADD R40, R136, 0x7 ;  /* 0x0000000788287836 */ /* 0x000fc40000000000 */
[----:B------:R1:W-:Y:S01]  /*70da0*/  @P6 STG.E.U16 desc[UR6][R36.64], R73 ;  /* 0x0000004924006986 */ /* 0x0003e2000c101506 */
[----:B------:R-:W-:Y:S01]  /*70db0*/  ISETP.LT.AND P6, PT, R133, R22, !P2 ;  /* 0x000000168500720c */ /* 0x000fe200057c1270 */
[C---:B------:R-:W-:Y:S01]  /*70dc0*/  IMAD.IADD R11, R15.reuse, 0x1, R0 ;  /* 0x000000010f0b7824 */ /* 0x040fe200078e0200 */
[----:B------:R-:W-:Y:S01]  /*70dd0*/  F2FP.BF16.F32.PACK_AB R42, R74, R42 ;  /* 0x0000002a4a2a723e */ /* 0x000fe200000010ff */
[----:B0-----:R-:W-:Y:S01]  /*70de0*/  IMAD.WIDE R38, R15, 0x2, R2 ;  /* 0x000000020f267825 */ /* 0x001fe200078e0202 */
[----:B------:R-:W-:Y:S02]  /*70df0*/  PRMT R19, R73, 0x7632, R19 ;  /* 0x0000763249137816 */ /* 0x000fe40000000013 */
[----:B------:R-:W-:Y:S01]  /*70e00*/  ISETP.GE.AND P1, PT, R40, R23, PT ;  /* 0x000000172800720c */ /* 0x000fe20003f26270 */
[----:B------:R-:W-:Y:S01]  /*70e10*/  IMAD.WIDE R40, R11, 0x2, R8 ;  /* 0x000000020b287825 */ /* 0x000fe200078e0208 */
[----:B------:R-:W-:-:S03]  /*70e20*/  PRMT R15, R42, 0x7610, R15 ;  /* 0x000076102a0f7816 */ /* 0x000fc6000000000f */
[C---:B-1----:R-:W-:Y:S01]  /*70e30*/  IMAD.WIDE R36, R11.reuse, 0x2, R4 ;  /* 0x000000020b247825 */ /* 0x042fe200078e0204 */
[----:B------:R-:W-:Y:S01]  /*70e40*/  PRMT R17, R42, 0x7632, R17 ;  /* 0x000076322a117816 */ /* 0x000fe20000000011 */
[----:B------:R0:W-:Y:S02]  /*70e50*/  @P0 STG.E.U16 desc[UR6][R38.64], R19 ;  /* 0x0000001326000986 */ /* 0x0001e4000c101506 */
[----:B------:R-:W-:Y:S01]  /*70e60*/  IMAD.WIDE R56, R11, 0x2, R6 ;  /* 0x000000020b387825 */ /* 0x000fe200078e0206 */
[-C--:B------:R-:W-:Y:S01]  /*70e70*/  ISETP.LT.AND P2, PT, R132, R22.reuse, !P2 ;  /* 0x000000168400720c */ /* 0x080fe20005741270 */
        /* <DEDUP_REMOVED lines=10> */
[----:B-1----:R-:W-:Y:S01]  /*70f20*/  IMAD.WIDE R10, R11, 0x2, R2 ;  /* 0x000000020b0a7825 */ /* 0x002fe200078e0202 */
[----:B------:R-:W-:-:S03]  /*70f30*/  PRMT R21, R43, 0x7632, R21 ;  /* 0x000076322b157816 */ /* 0x000fc60000000015 */
[----:B------:R-:W-:Y:S01]  /*70f40*/  IMAD.WIDE R36, R13, 0x2, R4 ;  /* 0x000000020d247825 */ /* 0x000fe200078e0204 */
[----:B------:R-:W-:Y:S02]  /*70f50*/  F2FP.BF16.F32.PACK_AB R75, R107, R75 ;  /* 0x0000004b6b4b723e */ /* 0x000fe400000010ff */
[----:B------:R-:W-:Y:S01]  /*70f60*/  ISETP.GE.AND P0, PT, R60, R23, PT ;  /* 0x000000173c00720c */ /* 0x000fe20003f06270 */
[C---:B------:R-:W-:Y:S01]  /*70f70*/  IMAD.WIDE R38, R13.reuse, 0x2, R8 ;  /* 0x000000020d267825 */ /* 0x040fe200078e0208 */
[----:B------:R0:W-:Y:S03]  /*70f80*/  @P2 STG.E.U16 desc[UR6][R10.64], R43 ;  /* 0x0000002b0a002986 */ /* 0x0001e6000c101506 */
[----:B--2---:R-:W-:Y:S01]  /*70f90*/  IMAD.WIDE R40, R13, 0x2, R6 ;  /* 0x000000020d287825 */ /* 0x004fe200078e0206 */
[----:B------:R1:W-:Y:S01]  /*70fa0*/  @P4 STG.E.U16 desc[UR6][R36.64], R19 ;  /* 0x0000001324004986 */ /* 0x0003e2000c101506 */
[----:B------:R-:W-:-:S02]  /*70fb0*/  ISETP.LT.AND P1, PT, R132, R22, !P1 ;  /* 0x000000168400720c */ /* 0x000fc40004f21270 */
[-C--:B------:R-:W-:Y:S01]  /*70fc0*/  ISETP.LT.AND P4, PT, R135, R22.reuse, !P0 ;  /* 0x000000168700720c */ /* 0x080fe20004781270 */
[----:B------:R2:W-:Y:S01]  /*70fd0*/  @P5 STG.E.U16 desc[UR6][R38.64], R21 ;  /* 0x0000001526005986 */ /* 0x0005e2000c101506 */
[----:B------:R-:W-:-:S03]  /*70fe0*/  ISETP.LT.AND P5, PT, R134, R22, !P0 ;  /* 0x000000168600720c */ /* 0x000fc600047a1270 */
[----:B------:R4:W-:Y:S01]  /*70ff0*/  @P6 STG.E.U16 desc[UR6][R40.64], R75 ;  /* 0x0000004b28006986 */ /* 0x0009e2000c101506 */
[----:B------:R-:W-:Y:S01]  /*71000*/  ISETP.LT.AND P6, PT, R133, R22, !P0 ;  /* 0x000000168500720c */ /* 0x000fe200047c1270 */
[----:B------:R-:W-:Y:S01]  /*71010*/  IMAD.IADD R15, R13, 0x1, R0 ;  /* 0x000000010d0f7824 */ /* 0x000fe200078e0200 */
[----:B------:R-:W-:Y:S01]  /*71020*/  F2FP.BF16.F32.PACK_AB R44, R76, R44 ;  /* 0x0000002c4c2c723e */ /* 0x000fe200000010ff */
[----:B------:R-:W-:Y:S01]  /*71030*/  VIADD R42, R136, 0x9 ;  /* 0x00000009882a7836 */ /* 0x000fe20000000000 */
[----:B---3--:R-:W-:Y:S01]  /*71040*/  PRMT R17, R75, 0x7632, R17 ;  /* 0x000076324b117816 */ /* 0x008fe20000000011 */
[----:B0-----:R-:W-:Y:S01]  /*71050*/  IMAD.WIDE R10, R13, 0x2, R2 ;  /* 0x000000020d0a7825 */ /* 0x001fe200078e0202 */
[----:B------:R-:W-:-:S03]  /*71060*/  PRMT R13, R44, 0x7632, R13 ;  /* 0x000076322c0d7816 */ /* 0x000fc6000000000d */
[----:B-1----:R-:W-:Y:S01]  /*71070*/  IMAD.WIDE R36, R15, 0x2, R4 ;  /* 0x000000020f247825 */ /* 0x002fe200078e0204 */
[----:B------:R-:W-:-:S03]  /*71080*/  ISETP.GE.AND P2, PT, R42, R23, PT ;  /* 0x000000172a00720c */ /* 0x000fc60003f46270 */
[C---:B--2---:R-:W-:Y:S01]  /*71090*/  IMAD.WIDE R38, R15.reuse, 0x2, R8 ;  /* 0x000000020f267825 */ /* 0x044fe200078e0208 */
[----:B------:R0:W-:Y:S03]  /*710a0*/  @P1 STG.E.U16 desc[UR6][R10.64], R17 ;  /* 0x000000110a001986 */ /* 0x0001e6000c101506 */
[----:B----4-:R-:W-:Y:S01]  /*710b0*/  IMAD.WIDE R40, R15, 0x2, R6 ;  /* 0x000000020f287825 */ /* 0x010fe200078e0206 */
[----:B------:R1:W-:Y:S01]  /*710c0*/  @P4 STG.E.U16 desc[UR6][R36.64], R12 ;  /* 0x0000000c24004986 */ /* 0x0003e2000c101506 */
[-C--:B------:R-:W-:Y:S02]  /*710d0*/  ISETP.LT.AND P0, PT, R132, R22.reuse, !P0 ;  /* 0x000000168400720c */ /* 0x080fe40004701270 */
[-C--:B------:R-:W-:Y:S01]  /*710e0*/  ISETP.LT.AND P4, PT, R135, R22.reuse, !P2 ;  /* 0x000000168700720c */ /* 0x080fe20005781270 */
[----:B------:R-:W-:Y:S01]  /*710f0*/  @P5 STG.E.U16 desc[UR6][R38.64], R44 ;  /* 0x0000002c26005986 */ /* 0x000fe2000c101506 */
[----:B------:R-:W-:-:S03]  /*71100*/  ISETP.LT.AND P5, PT, R134, R22, !P2 ;  /* 0x000000168600720c */ /* 0x000fc600057a1270 */
[----:B------:R2:W-:Y:S01]  /*71110*/  @P6 STG.E.U16 desc[UR6][R40.64], R13 ;  /* 0x0000000d28006986 */ /* 0x0005e2000c101506 */
[----:B------:R-:W-:Y:S01]  /*71120*/  ISETP.LT.AND P6, PT, R133, R22, !P2 ;  /* 0x000000168500720c */ /* 0x000fe200057c1270 */
[----:B0-----:R-:W-:Y:S01]  /*71130*/  IMAD.IADD R17, R15, 0x1, R0 ;  /* 0x000000010f117824 */ /* 0x001fe200078e0200 */
[----:B------:R-:W-:Y:S01]  /*71140*/  F2FP.BF16.F32.PACK_AB R45, R45, R108 ;  /* 0x0000006c2d2d723e */ /* 0x000fe200000010ff */
[----:B------:R-:W-:Y:S01]  /*71150*/  IMAD.WIDE R10, R15, 0x2, R2 ;  /* 0x000000020f0a7825 */ /* 0x000fe200078e0202 */
[----:B------:R-:W-:Y:S02]  /*71160*/  IADD3 R42, PT, PT, R136, 0xa, RZ ;  /* 0x0000000a882a7810 */ /* 0x000fe40007ffe0ff */
[----:B------:R-:W-:Y:S01]  /*71170*/  PRMT R19, R12, 0x7632, R19 ;  /* 0x000076320c137816 */ /* 0x000fe20000000013 */
[----:B-1----:R-:W-:Y:S01]  /*71180*/  IMAD.WIDE R36, R17, 0x2, R8 ;  /* 0x0000000211247825 */ /* 0x002fe200078e0208 */
[----:B------:R-:W-:-:S03]  /*71190*/  PRMT R21, R45, 0x7632, R21 ;  /* 0x000076322d157816 */ /* 0x000fc60000000015 */
[----:B--2---:R-:W-:Y:S01]  /*711a0*/  IMAD.WIDE R12, R17, 0x2, R4 ;  /* 0x00000002110c7825 */ /* 0x004fe200078e0204 */
[----:B------:R-:W-:Y:S02]  /*711b0*/  F2FP.BF16.F32.PACK_AB R77, R109, R77 ;  /* 0x0000004d6d4d723e */ /* 0x000fe400000010ff */
[----:B------:R-:W-:Y:S01]  /*711c0*/  ISETP.GE.AND P1, PT, R42, R23, PT ;  /* 0x000000172a00720c */ /* 0x000fe20003f26270 */
[----:B------:R-:W-:Y:S01]  /*711d0*/  IMAD.WIDE R38, R17, 0x2, R6 ;  /* 0x0000000211267825 */ /* 0x000fe200078e0206 */
[----:B------:R0:W-:Y:S01]  /*711e0*/  @P0 STG.E.U16 desc[UR6][R10.64], R45 ;  /* 0x0000002d0a000986 */ /* 0x0001e2000c101506 */
        /* <DEDUP_REMOVED lines=10> */
[----:B------:R-:W-:Y:S01]  /*71290*/  PRMT R41, R77, 0x7632, R41 ;  /* 0x000076324d297816 */ /* 0x000fe20000000029 */
[----:B0-----:R-:W-:Y:S01]  /*712a0*/  IMAD.WIDE R10, R17, 0x2, R2 ;  /* 0x00000002110a7825 */ /* 0x001fe200078e0202 */
[----:B-1----:R-:W-:-:S03]  /*712b0*/  PRMT R19, R46, 0x7632, R19 ;  /* 0x000076322e137816 */ /* 0x002fc60000000013 */
[----:B------:R-:W-:Y:S01]  /*712c0*/  IMAD.WIDE R12, R15, 0x2, R4 ;  /* 0x000000020f0c7825 */ /* 0x000fe200078e0204 */
[----:B------:R-:W-:-:S03]  /*712d0*/  ISETP.GE.AND P0, PT, R42, R23, PT ;  /* 0x000000172a00720c */ /* 0x000fc60003f06270 */
[C---:B--2---:R-:W-:Y:S01]  /*712e0*/  IMAD.WIDE R36, R15.reuse, 0x2, R8 ;  /* 0x000000020f247825 */ /* 0x044fe200078e0208 */
[----:B------:R0:W-:Y:S03]  /*712f0*/  @P2 STG.E.U16 desc[UR6][R10.64], R41 ;  /* 0x000000290a002986 */ /* 0x0001e6000c101506 */
[----:B---3--:R-:W-:Y:S01]  /*71300*/  IMAD.WIDE R38, R15, 0x2, R6 ;  /* 0x000000020f267825 */ /* 0x008fe200078e0206 */
[----:B------:R1:W-:Y:S01]  /*71310*/  @P4 STG.E.U16 desc[UR6][R12.64], R14 ;  /* 0x0000000e0c004986 */ /* 0x0003e2000c101506 */
[-C--:B------:R-:W-:Y:S02]  /*71320*/  ISETP.LT.AND P1, PT, R132, R22.reuse, !P1 ;  /* 0x000000168400720c */ /* 0x080fe40004f21270 */
[-C--:B------:R-:W-:Y:S01]  /*71330*/  ISETP.LT.AND P4, PT, R135, R22.reuse, !P0 ;  /* 0x000000168700720c */ /* 0x080fe20004781270 */
[----:B------:R-:W-:Y:S01]  /*71340*/  @P5 STG.E.U16 desc[UR6][R36.64], R46 ;  /* 0x0000002e24005986 */ /* 0x000fe2000c101506 */
        /* <DEDUP_REMOVED lines=8> */
[----:B------:R-:W-:-:S03]  /*713d0*/  F2FP.BF16.F32.PACK_AB R79, R111, R79 ;  /* 0x0000004f6f4f723e */ /* 0x000fc600000010ff */
[----:B-1----:R-:W-:Y:S01]  /*713e0*/  IMAD.WIDE R12, R17, 0x2, R4 ;  /* 0x00000002110c7825 */ /* 0x002fe200078e0204 */
[----:B------:R-:W-:Y:S02]  /*713f0*/  ISETP.GE.AND P2, PT, R40, R23, PT ;  /* 0x000000172800720c */ /* 0x000fe40003f46270 */
[----:B--2---:R-:W-:Y:S01]  /*71400*/  PRMT R39, R47, 0x7632, R39 ;  /* 0x000076322f277816 */ /* 0x004fe20000000027 */
[C---:B------:R-:W-:Y:S01]  /*71410*/  IMAD.WIDE R14, R17.reuse, 0x2, R8 ;  /* 0x00000002110e7825 */ /* 0x040fe200078e0208 */
[----:B------:R0:W-:Y:S03]  /*71420*/  @P1 STG.E.U16 desc[UR6][R10.64], R47 ;  /* 0x0000002f0a001986 */ /* 0x0001e6000c101506 */
[----:B------:R-:W-:Y:S01]  /*71430*/  IMAD.WIDE R36, R17, 0x2, R6 ;  /* 0x0000000211247825 */ /* 0x000fe200078e0206 */
[----:B------:R1:W-:Y:S01]  /*71440*/  @P4 STG.E.U16 desc[UR6][R12.64], R21 ;  /* 0x000000150c004986 */ /* 0x0003e2000c101506 */
[----:B------:R-:W-:-:S02]  /*71450*/  ISETP.LT.AND P0, PT, R132, R22, !P0 ;  /* 0x000000168400720c */ /* 0x000fc40004701270 */
[-C--:B------:R-:W-:Y:S01]  /*71460*/  ISETP.LT.AND P4, PT, R135, R22.reuse, !P2 ;  /* 0x000000168700720c */ /* 0x080fe20005781270 */
[----:B------:R2:W-:Y:S01]  /*71470*/  @P5 STG.E.U16 desc[UR6][R14.64], R39 ;  /* 0x000000270e005986 */ /* 0x0005e2000c101506 */
[----:B------:R-:W-:Y:S01]  /*71480*/  VIADD R40, R136, 0xd ;  /* 0x0000000d88287836 */ /* 0x000fe20000000000 */
[-C--:B------:R-:W-:Y:S02]  /*71490*/  ISETP.LT.AND P5, PT, R134, R22.reuse, !P2 ;  /* 0x000000168600720c */ /* 0x080fe400057a1270 */
[----:B------:R3:W-:Y:S01]  /*714a0*/  @P6 STG.E.U16 desc[UR6][R36.64], R79 ;  /* 0x0000004f24006986 */ /* 0x0007e2000c101506 */
[----:B------:R-:W-:Y:S01]  /*714b0*/  ISETP.LT.AND P6, PT, R133, R22, !P2 ;  /* 0x000000168500720c */ /* 0x000fe200057c1270 */
[C---:B------:R-:W-:Y:S01]  /*714c0*/  IMAD.IADD R19, R17.reuse, 0x1, R0 ;  /* 0x0000000111137824 */ /* 0x040fe200078e0200 */
[----:B------:R-:W-:Y:S01]  /*714d0*/  F2FP.BF16.F32.PACK_AB R48, R80, R48 ;  /* 0x000000305030723e */ /* 0x000fe200000010ff */
[----:B0-----:R-:W-:Y:S01]  /*714e0*/  IMAD.WIDE R10, R17, 0x2, R2 ;  /* 0x00000002110a7825 */ /* 0x001fe200078e0202 */
[----:B------:R-:W-:-:S02]  /*714f0*/  ISETP.GE.AND P1, PT, R40, R23, PT ;  /* 0x000000172800720c */ /* 0x000fc40003f26270 */
[----:B------:R-:W-:Y:S01]  /*71500*/  PRMT R40, R79, 0x7632, R40 ;  /* 0x000076324f287816 */ /* 0x000fe20000000028 */
[----:B-1----:R-:W-:Y:S01]  /*71510*/  IMAD.WIDE R12, R19, 0x2, R4 ;  /* 0x00000002130c7825 */ /* 0x002fe200078e0204 */
[----:B------:R-:W-:-:S03]  /*71520*/  PRMT R17, R48, 0x7632, R17 ;  /* 0x0000763230117816 */ /* 0x000fc60000000011 */
        /* <DEDUP_REMOVED lines=12> */
[----:B------:R-:W-:Y:S02]  /*715f0*/  VIADD R38, R136, 0xe ;  /* 0x0000000e88267836 */ /* 0x000fe40000000000 */
[----:B0-----:R-:W-:Y:S01]  /*71600*/  IMAD.WIDE R10, R19, 0x2, R2 ;  /* 0x00000002130a7825 */ /* 0x001fe200078e0202 */
[----:B------:R-:W-:-:S03]  /*71610*/  PRMT R39, R49, 0x7632, R39 ;  /* 0x0000763231277816 */ /* 0x000fc60000000027 */
[----:B-1----:R-:W-:Y:S01]  /*71620*/  IMAD.WIDE R12, R21, 0x2, R4 ;  /* 0x00000002150c7825 */ /* 0x002fe200078e0204 */
[----:B--2---:R-:W-:-:S03]  /*71630*/  PRMT R37, R16, 0x7632, R37 ;  /* 0x0000763210257816 */ /* 0x004fc60000000025 */
[----:B------:R-:W-:Y:S01]  /*71640*/  IMAD.WIDE R14, R21, 0x2, R8 ;  /* 0x00000002150e7825 */ /* 0x000fe200078e0208 */
[----:B------:R-:W-:Y:S02]  /*71650*/  F2FP.BF16.F32.PACK_AB R81, R113, R81 ;  /* 0x000000517151723e */ /* 0x000fe400000010ff */
[----:B------:R-:W-:Y:S01]  /*71660*/  ISETP.GE.AND P0, PT, R38, R23, PT ;  /* 0x000000172600720c */ /* 0x000fe20003f06270 */
[----:B------:R-:W-:Y:S01]  /*71670*/  IMAD.WIDE R16, R21, 0x2, R6 ;  /* 0x0000000215107825 */ /* 0x000fe200078e0206 */
[----:B------:R0:W-:Y:S01]  /*71680*/  @P2 STG.E.U16 desc[UR6][R10.64], R49 ;  /* 0x000000310a002986 */ /* 0x0001e2000c101506 */
[----:B------:R-:W-:-:S03]  /*71690*/  ISETP.LT.AND P1, PT, R132, R22, !P1 ;  /* 0x000000168400720c */ /* 0x000fc60004f21270 */
[----:B------:R1:W-:Y:S01]  /*716a0*/  @P4 STG.E.U16 desc[UR6][R12.64], R37 ;  /* 0x000000250c004986 */ /* 0x0003e2000c101506 */
[-C--:B------:R-:W-:Y:S01]  /*716b0*/  ISETP.LT.AND P4, PT, R135, R22.reuse, !P0 ;  /* 0x000000168700720c */ /* 0x080fe20004781270 */
[----:B------:R-:W-:Y:S02]  /*716c0*/  VIADD R38, R136, 0xf ;  /* 0x0000000f88267836 */ /* 0x000fe40000000000 */
[----:B------:R2:W-:Y:S01]  /*716d0*/  @P5 STG.E.U16 desc[UR6][R14.64], R39 ;  /* 0x000000270e005986 */ /* 0x0005e2000c101506 */
[----:B------:R-:W-:-:S03]  /*716e0*/  ISETP.LT.AND P5, PT, R134, R22, !P0 ;  /* 0x000000168600720c */ /* 0x000fc600047a1270 */
[----:B------:R3:W-:Y:S01]  /*716f0*/  @P6 STG.E.U16 desc[UR6][R16.64], R81 ;  /* 0x0000005110006986 */ /* 0x0007e2000c101506 */
[----:B------:R-:W-:Y:S01]  /*71700*/  ISETP.LT.AND P6, PT, R133, R22, !P0 ;  /* 0x000000168500720c */ /* 0x000fe200047c1270 */
[C---:B------:R-:W-:Y:S01]  /*71710*/  IMAD.IADD R19, R21.reuse, 0x1, R0 ;  /* 0x0000000115137824 */ /* 0x040fe200078e0200 */
[----:B------:R-:W-:Y:S01]  /*71720*/  F2FP.BF16.F32.PACK_AB R50, R82, R50 ;  /* 0x000000325232723e */ /* 0x000fe200000010ff */
[----:B0-----:R-:W-:Y:S01]  /*71730*/  IMAD.WIDE R10, R21, 0x2, R2 ;  /* 0x00000002150a7825 */ /* 0x001fe200078e0202 */
[----:B------:R-:W-:Y:S02]  /*71740*/  ISETP.GE.AND P2, PT, R38, R23, PT ;  /* 0x000000172600720c */ /* 0x000fe40003f46270 */
        /* <DEDUP_REMOVED lines=18> */
[----:B------:R-:W-:-:S03]  /*71870*/  PRMT R39, R51, 0x7632, R39 ;  /* 0x0000763233277816 */ /* 0x000fc60000000027 */
[----:B-1----:R-:W-:Y:S01]  /*71880*/  IMAD.WIDE R12, R21, 0x2, R4 ;  /* 0x00000002150c7825 */ /* 0x002fe200078e0204 */
[----:B------:R-:W-:Y:S02]  /*71890*/  F2FP.BF16.F32.PACK_AB R83, R115, R83 ;  /* 0x000000537353723e */ /* 0x000fe400000010ff */
[----:B------:R-:W-:Y:S01]  /*718a0*/  ISETP.GE.AND P1, PT, R36, R23, PT ;  /* 0x000000172400720c */ /* 0x000fe20003f26270 */
[C---:B--2---:R-:W-:Y:S01]  /*718b0*/  IMAD.WIDE R14, R21.reuse, 0x2, R8 ;  /* 0x00000002150e7825 */ /* 0x044fe200078e0208 */
[----:B------:R0:W-:Y:S03]  /*718c0*/  @P0 STG.E.U16 desc[UR6][R10.64], R51 ;  /* 0x000000330a000986 */ /* 0x0001e6000c101506 */
[----:B---3--:R-:W-:Y:S01]  /*718d0*/  IMAD.WIDE R16, R21, 0x2, R6 ;  /* 0x0000000215107825 */ /* 0x008fe200078e0206 */
        /* <DEDUP_REMOVED lines=41> */
[----:B------:R-:W-:-:S03]  /*71b70*/  ISETP.LT.AND P5, PT, R134, R22, !P2 ;  /* 0x000000168600720c */ /* 0x000fc600057a1270 */
[----:B------:R3:W-:Y:S01]  /*71b80*/  @P6 STG.E.U16 desc[UR6][R16.64], R85 ;  /* 0x0000005510006986 */ /* 0x0007e2000c101506 */
[----:B------:R-:W-:Y:S01]  /*71b90*/  ISETP.LT.AND P6, PT, R133, R22, !P2 ;  /* 0x000000168500720c */ /* 0x000fe200057c1270 */
[----:B------:R-:W-:Y:S02]  /*71ba0*/  IMAD.IADD R19, R21, 0x1, R0 ;  /* 0x0000000115137824 */ /* 0x000fe400078e0200 */
[----:B------:R-:W-:Y:S01]  /*71bb0*/  VIADD R18, R136, 0x13 ;  /* 0x0000001388127836 */ /* 0x000fe20000000000 */
[----:B------:R-:W-:Y:S01]  /*71bc0*/  PRMT R37, R85, 0x7632, R37 ;  /* 0x0000763255257816 */ /* 0x000fe20000000025 */
[----:B0-----:R-:W-:Y:S01]  /*71bd0*/  IMAD.WIDE R10, R21, 0x2, R2 ;  /* 0x00000002150a7825 */ /* 0x001fe200078e0202 */
[----:B-1----:R-:W-:-:S03]  /*71be0*/  PRMT R36, R54, 0x7632, R36 ;  /* 0x0000763236247816 */ /* 0x002fc60000000024 */
[C---:B------:R-:W-:Y:S01]  /*71bf0*/  IMAD.WIDE R12, R19.reuse, 0x2, R4 ;  /* 0x00000002130c7825 */ /* 0x040fe200078e0204 */
        /* <DEDUP_REMOVED lines=12> */
[C---:B------:R-:W-:Y:S02]  /*71cc0*/  IMAD.IADD R21, R19.reuse, 0x1, R0 ;  /* 0x0000000113157824 */ /* 0x040fe400078e0200 */
[----:B------:R-:W-:Y:S01]  /*71cd0*/  VIADD R18, R136, 0x14 ;  /* 0x0000001488127836 */ /* 0x000fe20000000000 */
[----:B------:R-:W-:Y:S01]  /*71ce0*/  PRMT R20, R86, 0x7632, R20 ;  /* 0x0000763256147816 */ /* 0x000fe20000000014 */
[----:B0-----:R-:W-:Y:S01]  /*71cf0*/  IMAD.WIDE R10, R19, 0x2, R2 ;  /* 0x00000002130a7825 */ /* 0x001fe200078e0202 */
        /* <DEDUP_REMOVED lines=18> */
[----:B------:R-:W-:-:S03]  /*71e20*/  PRMT R20, R24, 0x7632, R20 ;  /* 0x0000763218147816 */ /* 0x000fc60000000014 */
[C---:B-1----:R-:W-:Y:S01]  /*71e30*/  IMAD.WIDE R12, R19.reuse, 0x2, R4 ;  /* 0x00000002130c7825 */ /* 0x042fe200078e0204 */
        /* <DEDUP_REMOVED lines=47> */
[-C--:B------:R-:W-:Y:S01]  /*72130*/  ISETP.LT.AND P6, PT, R133, R22.reuse, !P0 ;  /* 0x000000168500720c */ /* 0x080fe200047c1270 */
[C---:B------:R-:W-:Y:S01]  /*72140*/  IMAD.IADD R21, R19.reuse, 0x1, R0 ;  /* 0x0000000113157824 */ /* 0x040fe200078e0200 */
[----:B------:R-:W-:Y:S01]  /*72150*/  IADD3 R18, PT, PT, R136, 0x18, RZ ;  /* 0x0000001888127810 */ /* 0x000fe20007ffe0ff */
[----:B0-----:R-:W-:Y:S01]  /*72160*/  IMAD.WIDE R10, R19, 0x2, R2 ;  /* 0x00000002130a7825 */ /* 0x001fe200078e0202 */
[----:B------:R-:W-:Y:S02]  /*72170*/  PRMT R24, R90, 0x7632, R24 ;  /* 0x000076325a187816 */ /* 0x000fe40000000018 */
[----:B------:R-:W-:Y:S01]  /*72180*/  PRMT R20, R27, 0x7632, R20 ;  /* 0x000076321b147816 */ /* 0x000fe20000000014 */
        /* <DEDUP_REMOVED lines=78> */
[----:B------:R-:W-:Y:S01]  /*72670*/  @P4 STG.E.U16 desc[UR6][R12.64], R31 ;  /* 0x0000001f0c004986 */ /* 0x000fe2000c101506 */
[----:B------:R-:W-:-:S02]  /*72680*/  ISETP.LT.AND P2, PT, R132, R22, !P2 ;  /* 0x000000168400720c */ /* 0x000fc40005741270 */
[-C--:B------:R-:W-:Y:S01]  /*72690*/  ISETP.LT.AND P4, PT, R135, R22.reuse, !P1 ;  /* 0x000000168700720c */ /* 0x080fe20004f81270 */
[----:B------:R1:W-:Y:S01]  /*726a0*/  @P5 STG.E.U16 desc[UR6][R14.64], R24 ;  /* 0x000000180e005986 */ /* 0x0003e2000c101506 */
[----:B------:R-:W-:-:S03]  /*726b0*/  ISETP.LT.AND P5, PT, R134, R22, !P1 ;  /* 0x000000168600720c */ /* 0x000fc60004fa1270 */
[----:B------:R2:W-:Y:S01]  /*726c0*/  @P6 STG.E.U16 desc[UR6][R16.64], R95 ;  /* 0x0000005f10006986 */ /* 0x0005e2000c101506 */
[----:B------:R-:W-:Y:S01]  /*726d0*/  ISETP.LT.AND P6, PT, R133, R22, !P1 ;  /* 0x000000168500720c */ /* 0x000fe20004fc1270 */
[----:B0-----:R-:W-:Y:S01]  /*726e0*/  IMAD.IADD R25, R21, 0x1, R0 ;  /* 0x0000000115197824 */ /* 0x001fe200078e0200 */
[----:B------:R-:W-:Y:S01]  /*726f0*/  PRMT R19, R95, 0x7632, R19 ;  /* 0x000076325f137816 */ /* 0x000fe20000000013 */
[----:B------:R-:W-:Y:S02]  /*72700*/  VIADD R18, R136, 0x1d ;  /* 0x0000001d88127836 */ /* 0x000fe40000000000 */
[----:B------:R-:W-:Y:S01]  /*72710*/  IMAD.WIDE R10, R21, 0x2, R2 ;  /* 0x00000002150a7825 */ /* 0x000fe200078e0202 */
[----:B------:R-:W-:Y:S02]  /*72720*/  F2FP.BF16.F32.PACK_AB R96, R128, R96 ;  /* 0x000000608060723e */ /* 0x000fe400000010ff */
[----:B-1----:R-:W-:Y:S01]  /*72730*/  PRMT R24, R32, 0x7632, R24 ;  /* 0x0000763220187816 */ /* 0x002fe20000000018 */
[----:B------:R-:W-:Y:S01]  /*72740*/  IMAD.WIDE R12, R25, 0x2, R4 ;  /* 0x00000002190c7825 */ /* 0x000fe200078e0204 */
[----:B------:R-:W-:-:S03]  /*72750*/  ISETP.LT.AND P1, PT, R132, R22, !P1 ;  /* 0x000000168400720c */ /* 0x000fc60004f21270 */
[C---:B------:R-:W-:Y:S01]  /*72760*/  IMAD.WIDE R14, R25.reuse, 0x2, R8 ;  /* 0x00000002190e7825 */ /* 0x040fe200078e0208 */
[----:B------:R-:W-:Y:S01]  /*72770*/  ISETP.GE.AND P0, PT, R18, R23, PT ;  /* 0x000000171200720c */ /* 0x000fe20003f06270 */
[----:B------:R0:W-:Y:S02]  /*72780*/  @P2 STG.E.U16 desc[UR6][R10.64], R19 ;  /* 0x000000130a002986 */ /* 0x0001e4000c101506 */
[----:B--2---:R-:W-:Y:S02]  /*72790*/  IMAD.WIDE R16, R25, 0x2, R6 ;  /* 0x0000000219107825 */ /* 0x004fe400078e0206 */
[----:B------:R-:W-:Y:S02]  /*727a0*/  @P4 STG.E.U16 desc[UR6][R12.64], R32 ;  /* 0x000000200c004986 */ /* 0x000fe4000c101506 */
[----:B------:R-:W-:Y:S02]  /*727b0*/  VIADD R18, R136, 0x1e ;  /* 0x0000001e88127836 */ /* 0x000fe40000000000 */
[----:B------:R-:W-:Y:S01]  /*727c0*/  @P5 STG.E.U16 desc[UR6][R14.64], R24 ;  /* 0x000000180e005986 */ /* 0x000fe2000c101506 */
[----:B------:R-:W-:-:S03]  /*727d0*/  ISETP.LT.AND P5, PT, R134, R22, !P0 ;  /* 0x000000168600720c */ /* 0x000fc600047a1270 */
[----:B------:R1:W-:Y:S01]  /*727e0*/  @P6 STG.E.U16 desc[UR6][R16.64], R96 ;  /* 0x0000006010006986 */ /* 0x0003e2000c101506 */
[-C--:B------:R-:W-:Y:S02]  /*727f0*/  ISETP.LT.AND P6, PT, R135, R22.reuse, !P0 ;  /* 0x000000168700720c */ /* 0x080fe400047c1270 */
[----:B------:R-:W-:Y:S01]  /*72800*/  ISETP.GE.AND P2, PT, R18, R23, PT ;  /* 0x000000171200720c */ /* 0x000fe20003f46270 */
[----:B0-----:R-:W-:Y:S01]  /*72810*/  IMAD.WIDE R18, R25, 0x2, R2 ;  /* 0x0000000219127825 */ /* 0x001fe200078e0202 */
[----:B------:R-:W-:Y:S02]  /*72820*/  PRMT R11, R96, 0x7632, R11 ;  /* 0x00007632600b7816 */ /* 0x000fe4000000000b */
[----:B------:R-:W-:Y:S01]  /*72830*/  F2FP.BF16.F32.PACK_AB R33, R65, R33 ;  /* 0x000000214121723e */ /* 0x000fe200000010ff */
[----:B------:R-:W-:Y:S01]  /*72840*/  IMAD.IADD R25, R25, 0x1, R0 ;  /* 0x0000000119197824 */ /* 0x000fe200078e0200 */
[----:B------:R-:W-:Y:S01]  /*72850*/  ISETP.LT.AND P4, PT, R133, R22, !P0 ;  /* 0x000000168500720c */ /* 0x000fe20004781270 */
[----:B------:R0:W-:Y:S01]  /*72860*/  @P1 STG.E.U16 desc[UR6][R18.64], R11 ;  /* 0x0000000b12001986 */ /* 0x0001e2000c101506 */
[----:B-1----:R-:W-:Y:S01]  /*72870*/  PRMT R17, R33, 0x7632, R17 ;  /* 0x0000763221117816 */ /* 0x002fe20000000011 */
[----:B------:R-:W-:Y:S01]  /*72880*/  IMAD.WIDE R12, R25, 0x2, R8 ;  /* 0x00000002190c7825 */ /* 0x000fe200078e0208 */
[----:B------:R-:W-:-:S02]  /*72890*/  F2FP.BF16.F32.PACK_AB R97, R129, R97 ;  /* 0x000000618161723e */ /* 0x000fc400000010ff */
[----:B------:R-:W-:Y:S01]  /*728a0*/  ISETP.LT.AND P0, PT, R132, R22, !P0 ;  /* 0x000000168400720c */ /* 0x000fe20004701270 */
[----:B------:R-:W-:-:S04]  /*728b0*/  IMAD.WIDE R14, R25, 0x2, R6 ;  /* 0x00000002190e7825 */ /* 0x000fc800078e0206 */
[----:B0-----:R-:W-:-:S05]  /*728c0*/  IMAD.WIDE R10, R25, 0x2, R4 ;  /* 0x00000002190a7825 */ /* 0x001fca00078e0204 */
[----:B------:R0:W-:Y:S04]  /*728d0*/  @P6 STG.E.U16 desc[UR6][R10.64], R33 ;  /* 0x000000210a006986 */ /* 0x0001e8000c101506 */
[----:B------:R1:W-:Y:S01]  /*728e0*/  @P5 STG.E.U16 desc[UR6][R12.64], R17 ;  /* 0x000000110c005986 */ /* 0x0003e2000c101506 */
[-C--:B------:R-:W-:Y:S01]  /*728f0*/  ISETP.LT.AND P5, PT, R135, R22.reuse, !P2 ;  /* 0x000000168700720c */ /* 0x080fe200057a1270 */
[----:B------:R-:W-:Y:S02]  /*72900*/  IMAD.IADD R19, R25, 0x1, R0 ;  /* 0x0000000119137824 */ /* 0x000fe400078e0200 */
[----:B------:R2:W-:Y:S01]  /*72910*/  @P4 STG.E.U16 desc[UR6][R14.64], R97 ;  /* 0x000000610e004986 */ /* 0x0005e2000c101506 */
[----:B------:R-:W-:Y:S01]  /*72920*/  ISETP.LT.AND P4, PT, R134, R22, !P2 ;  /* 0x000000168600720c */ /* 0x000fe20005781270 */
[----:B------:R-:W-:Y:S01]  /*72930*/  VIADD R20, R136, 0x1f ;  /* 0x0000001f88147836 */ /* 0x000fe20000000000 */
[----:B------:R-:W-:Y:S01]  /*72940*/  F2FP.BF16.F32.PACK_AB R34, R66, R34 ;  /* 0x000000224222723e */ /* 0x000fe200000010ff */
[----:B0-----:R-:W-:-:S04]  /*72950*/  IMAD.WIDE R10, R19, 0x2, R4 ;  /* 0x00000002130a7825 */ /* 0x001fc800078e0204 */
[----:B-1----:R-:W-:Y:S01]  /*72960*/  IMAD.WIDE R16, R25, 0x2, R2 ;  /* 0x0000000219107825 */ /* 0x002fe200078e0202 */
[----:B--2---:R-:W-:-:S03]  /*72970*/  PRMT R15, R97, 0x7632, R15 ;  /* 0x00007632610f7816 */ /* 0x004fc6000000000f */
[----:B------:R-:W-:Y:S01]  /*72980*/  IMAD.WIDE R12, R19, 0x2, R8 ;  /* 0x00000002130c7825 */ /* 0x000fe200078e0208 */
[----:B------:R-:W-:Y:S02]  /*72990*/  ISETP.GE.AND P1, PT, R20, R23, PT ;  /* 0x000000171400720c */ /* 0x000fe40003f26270 */
[----:B------:R-:W-:Y:S01]  /*729a0*/  PRMT R18, R34, 0x7632, R18 ;  /* 0x0000763222127816 */ /* 0x000fe20000000012 */
[----:B------:R0:W-:Y:S01]  /*729b0*/  @P0 STG.E.U16 desc[UR6][R16.64], R15 ;  /* 0x0000000f10000986 */ /* 0x0001e2000c101506 */
[----:B------:R-:W-:-:S03]  /*729c0*/  ISETP.LT.AND P6, PT, R135, R22, !P1 ;  /* 0x000000168700720c */ /* 0x000fc60004fc1270 */
[----:B------:R1:W-:Y:S01]  /*729d0*/  @P5 STG.E.U16 desc[UR6][R10.64], R34 ;  /* 0x000000220a005986 */ /* 0x0003e2000c101506 */
[CC--:B------:R-:W-:Y:S02]  /*729e0*/  ISETP.LT.AND P5, PT, R133.reuse, R22.reuse, !P2 ;  /* 0x000000168500720c */ /* 0x0c0fe400057a1270 */
[-C--:B------:R-:W-:Y:S01]  /*729f0*/  ISETP.LT.AND P2, PT, R132, R22.reuse, !P2 ;  /* 0x000000168400720c */ /* 0x080fe20005741270 */
[----:B------:R2:W-:Y:S01]  /*72a00*/  @P4 STG.E.U16 desc[UR6][R12.64], R18 ;  /* 0x000000120c004986 */ /* 0x0005e2000c101506 */
[-C--:B------:R-:W-:Y:S02]  /*72a10*/  ISETP.LT.AND P0, PT, R134, R22.reuse, !P1 ;  /* 0x000000168600720c */ /* 0x080fe40004f01270 */
[----:B------:R-:W-:Y:S01]  /*72a20*/  ISETP.LT.AND P4, PT, R133, R22, !P1 ;  /* 0x000000168500720c */ /* 0x000fe20004f81270 */
[C---:B------:R-:W-:Y:S01]  /*72a30*/  IMAD.IADD R21, R19.reuse, 0x1, R0 ;  /* 0x0000000113157824 */ /* 0x040fe200078e0200 */
[----:B------:R-:W-:Y:S02]  /*72a40*/  F2FP.BF16.F32.PACK_AB R98, R130, R98 ;  /* 0x000000628262723e */ /* 0x000fe400000010ff */
[----:B------:R-:W-:Y:S01]  /*72a50*/  ISETP.LT.AND P1, PT, R132, R22, !P1 ;  /* 0x000000168400720c */ /* 0x000fe20004f21270 */
[----:B0-----:R-:W-:Y:S01]  /*72a60*/  IMAD.WIDE R14, R19, 0x2, R6 ;  /* 0x00000002130e7825 */ /* 0x001fe200078e0206 */
[----:B------:R-:W-:-:S02]  /*72a70*/  F2FP.BF16.F32.PACK_AB R35, R67, R35 ;  /* 0x000000234323723e */ /* 0x000fc400000010ff */
[----:B------:R-:W-:Y:S01]  /*72a80*/  F2FP.BF16.F32.PACK_AB R99, R131, R99 ;  /* 0x000000638363723e */ /* 0x000fe200000010ff */
[----:B------:R-:W-:Y:S01]  /*72a90*/  IMAD.WIDE R16, R19, 0x2, R2 ;  /* 0x0000000213107825 */ /* 0x000fe200078e0202 */
[----:B------:R-:W-:Y:S02]  /*72aa0*/  PRMT R0, R98, 0x7632, R0 ;  /* 0x0000763262007816 */ /* 0x000fe40000000000 */
[----:B-1----:R-:W-:Y:S01]  /*72ab0*/  PRMT R10, R35, 0x7632, R10 ;  /* 0x00007632230a7816 */ /* 0x002fe2000000000a */
[----:B------:R-:W-:Y:S01]  /*72ac0*/  IMAD.WIDE R4, R21, 0x2, R4 ;  /* 0x0000000215047825 */ /* 0x000fe200078e0204 */
[----:B------:R2:W-:Y:S01]  /*72ad0*/  @P5 STG.E.U16 desc[UR6][R14.64], R98 ;  /* 0x000000620e005986 */ /* 0x0005e2000c101506 */
[----:B------:R-:W-:Y:S02]  /*72ae0*/  PRMT R11, R99, 0x7632, R11 ;  /* 0x00007632630b7816 */ /* 0x000fe4000000000b */
[C---:B------:R-:W-:Y:S01]  /*72af0*/  IMAD.WIDE R8, R21.reuse, 0x2, R8 ;  /* 0x0000000215087825 */ /* 0x040fe200078e0208 */
[----:B------:R2:W-:Y:S03]  /*72b00*/  @P2 STG.E.U16 desc[UR6][R16.64], R0 ;  /* 0x0000000010002986 */ /* 0x0005e6000c101506 */
[C---:B------:R-:W-:Y:S01]  /*72b10*/  IMAD.WIDE R6, R21.reuse, 0x2, R6 ;  /* 0x0000000215067825 */ /* 0x040fe200078e0206 */
[----:B------:R2:W-:Y:S03]  /*72b20*/  @P6 STG.E.U16 desc[UR6][R4.64], R35 ;  /* 0x0000002304006986 */ /* 0x0005e6000c101506 */
[----:B------:R-:W-:Y:S01]  /*72b30*/  IMAD.WIDE R2, R21, 0x2, R2 ;  /* 0x0000000215027825 */ /* 0x000fe200078e0202 */
[----:B------:R2:W-:Y:S04]  /*72b40*/  @P0 STG.E.U16 desc[UR6][R8.64], R10 ;  /* 0x0000000a08000986 */ /* 0x0005e8000c101506 */
[----:B------:R2:W-:Y:S04]  /*72b50*/  @P4 STG.E.U16 desc[UR6][R6.64], R99 ;  /* 0x0000006306004986 */ /* 0x0005e8000c101506 */
[----:B------:R2:W-:Y:S01]  /*72b60*/  @P1 STG.E.U16 desc[UR6][R2.64], R11 ;  /* 0x0000000b02001986 */ /* 0x0005e2000c101506 */
[----:B------:R-:W-:Y:S06]  /*72b70*/  BAR.SYNC.DEFER_BLOCKING 0x0 ;  /* 0x0000000000007b1d */ /* 0x000fec0000010000 */
[----:B------:R-:W-:Y:S05]  /*72b80*/  @P3 BRA `(.L_x_13) ;  /* 0x0000000000a03947 */ /* 0x000fea0003800000 */
[----:B--2---:R-:W0:Y:S01]  /*72b90*/  S2R R3, SR_CgaCtaId ;  /* 0x0000000000037919 */ /* 0x004e220000008800 */
[----:B------:R-:W-:Y:S01]  /*72ba0*/  NOP ;  /* 0x0000000000007918 */ /* 0x000fe20000000000 */
[----:B------:R-:W-:Y:S01]  /*72bb0*/  MOV R0, 0x50 ;  /* 0x0000005000007802 */ /* 0x000fe20000000f00 */
[----:B------:R-:W-:-:S03]  /*72bc0*/  IMAD.MOV.U32 R7, RZ, RZ, 0x1 ;  /* 0x00000001ff077424 */ /* 0x000fc600078e00ff */
[----:B0-----:R-:W-:Y:S01]  /*72bd0*/  LEA R9, R3, R0, 0x18 ;  /* 0x0000000003097211 */ /* 0x001fe200078ec0ff */
[----:B------:R-:W-:Y:S02]  /*72be0*/  IMAD.U32 R0, RZ, RZ, UR5 ;  /* 0x00000005ff007e24 */ /* 0x000fe4000f8e00ff */
[----:B------:R-:W-:Y:S02]  /*72bf0*/  IMAD.MOV.U32 R3, RZ, RZ, 0xf ;  /* 0x0000000fff037424 */ /* 0x000fe400078e00ff */
[----:B------:R-:W0:Y:S01]  /*72c00*/  LDS R5, [R9] ;  /* 0x0000000009057984 */ /* 0x000e220000000800 */
[----:B------:R-:W-:-:S04]  /*72c10*/  LOP3.LUT R0, R0, 0xffff, RZ, 0xc0, !PT ;  /* 0x0000ffff00007812 */ /* 0x000fc800078ec0ff */
[----:B------:R-:W-:-:S05]  /*72c20*/  SHF.R.U32.HI R0, RZ, 0x5, R0 ;  /* 0x00000005ff007819 */ /* 0x000fca0000011600 */
[----:B------:R-:W-:Y:S01]  /*72c30*/  VIADD R2, R0, 0x10 ;  /* 0x0000001000027836 */ /* 0x000fe20000000000 */
[----:B------:R-:W-:-:S04]  /*72c40*/  SHF.L.U32 R0, R3, R0, RZ ;  /* 0x0000000003007219 */ /* 0x000fc800000006ff */
[----:B------:R-:W-:-:S04]  /*72c50*/  SHF.L.U32 R3, R7, R2, RZ ;  /* 0x0000000207037219 */ /* 0x000fc800000006ff */
[----:B------:R-:W-:-:S04]  /*72c60*/  LOP3.LUT R0, R3, R0, RZ, 0xfc, !PT ;  /* 0x0000000003007212 */ /* 0x000fc800078efcff */
[C---:B------:R-:W-:Y:S02]  /*72c70*/  LOP3.LUT R2, R0.reuse, 0xffff, RZ, 0xc0, !PT ;  /* 0x0000ffff00027812 */ /* 0x040fe400078ec0ff */
[----:B0-----:R-:W-:-:S04]  /*72c80*/  LOP3.LUT R3, R0, 0xffff, R5, 0x80, !PT ;  /* 0x0000ffff00037812 */ /* 0x001fc800078e8005 */
[----:B------:R-:W-:-:S13]  /*72c90*/  ISETP.NE.AND P0, PT, R3, R2, PT ;  /* 0x000000020300720c */ /* 0x000fda0003f05270 */
[----:B------:R-:W-:Y:S05]  /*72ca0*/  @P0 BRA `(.L_x_14) ;  /* 0x0000000000500947 */ /* 0x000fea0003800000 */
[----:B------:R-:W-:Y:S02]  /*72cb0*/  SHF.R.U32.HI R5, RZ, 0x10, R5 ;  /* 0x00000010ff057819 */ /* 0x000fe40000011605 */
[----:B------:R-:W-:-:S04]  /*72cc0*/  SHF.R.U32.HI R2, RZ, 0x10, R0 ;  /* 0x00000010ff027819 */ /* 0x000fc80000011600 */
[----:B------:R-:W-:-:S04]  /*72cd0*/  LOP3.LUT R5, R5, R2, RZ, 0xc0, !PT ;  /* 0x0000000205057212 */ /* 0x000fc800078ec0ff */
[----:B------:R-:W-:-:S13]  /*72ce0*/  ISETP.NE.AND P0, PT, R5, R2, PT ;  /* 0x000000020500720c */ /* 0x000fda0003f05270 */
[----:B------:R-:W-:Y:S05]  /*72cf0*/  @P0 BRA `(.L_x_15) ;  /* 0x0000000000300947 */ /* 0x000fea0003800000 */
[----:B------:R-:W-:Y:S01]  /*72d00*/  R2UR UR4, R0 ;  /* 0x00000000000472ca */ /* 0x000fe200000e0000 */
[----:B------:R-:W0:Y:S01]  /*72d10*/  S2R R3, SR_LANEID ;  /* 0x0000000000037919 */ /* 0x000e220000000000 */
[----:B------:R-:W-:-:S06]  /*72d20*/  VOTE.ANY R2, PT, PT ;  /* 0x0000000000027806 */ /* 0x000fcc00038e0100 */
[----:B------:R-:W0:Y:S05]  /*72d30*/  FLO.U32 R2, R2 ;  /* 0x0000000200027300 */ /* 0x000e2a00000e0000 */
[----:B------:R-:W-:-:S06]  /*72d40*/  ULOP3.LUT UR4, URZ, UR4, URZ, 0x33, !UPT ;  /* 0x00000004ff047292 */ /* 0x000fcc000f8e33ff */
[----:B------:R-:W-:-:S04]  /*72d50*/  IMAD.U32 R4, RZ, RZ, UR4 ;  /* 0x00000004ff047e24 */ /* 0x000fc8000f8e00ff */
[----:B------:R-:W1:Y:S02]  /*72d60*/  REDUX UR5, R4 ;  /* 0x00000000040573c4 */ /* 0x000e640000000000 */
[----:B------:R3:W-:Y:S01]  /*72d70*/  UTCATOMSWS.AND URZ, UR4 ;  /* 0x0000000400ff79e3 */ /* 0x0007e20008000000 */
[----:B0-----:R-:W-:Y:S01]  /*72d80*/  ISETP.EQ.U32.AND P0, PT, R2, R3, PT ;  /* 0x000000030200720c */ /* 0x001fe20003f02070 */
[----:B-1----:R-:W-:-:S12]  /*72d90*/  IMAD.U32 R0, RZ, RZ, UR5 ;  /* 0x00000005ff007e24 */ /* 0x002fd8000f8e00ff */
[----:B------:R3:W-:Y:S01]  /*72da0*/  @P0 ATOMS.AND RZ, [R9], R0 ;  /* 0x0000000009ff038c */ /* 0x0007e20002800000 */
[----:B------:R-:W-:Y:S05]  /*72db0*/  BRA `(.L_x_13) ;  /* 0x0000000000147947 */ /* 0x000fea0003800000 */
.L_x_15:
[----:B------:R-:W-:-:S07]  /*72dc0*/  MOV R2, 0x72de0 ;  /* 0x00072de000027802 */ /* 0x000fce0000000f00 */
[----:B------:R-:W-:Y:S05]  /*72dd0*/  CALL.REL.NOINC `($__internal_0_$__cuda_sm10x_tcgen05_guardrail_trap_col_being_dealloced_not_returned_by_alloc) ;  /* 0x00000000002c7944 */ /* 0x000fea0003c00000 */
[----:B------:R-:W-:Y:S05]  /*72de0*/  BRA `(.L_x_13) ;  /* 0x0000000000087947 */ /* 0x000fea0003800000 */
.L_x_14:
[----:B------:R-:W-:-:S07]  /*72df0*/  MOV R2, 0x72e10 ;  /* 0x00072e1000027802 */ /* 0x000fce0000000f00 */
[----:B------:R-:W-:Y:S05]  /*72e00*/  CALL.REL.NOINC `($__internal_2_$__cuda_sm10x_tcgen05_guardrail_trap_unallocated_columns_being_dealloced) ;  /* 0x0000000000387944 */ /* 0x000fea0003c00000 */
.L_x_13:
[----:B------:R-:W-:Y:S01]  /*72e10*/  NOP ;  /* 0x0000000000007918 */ /* 0x000fe20000000000 */
[----:B---3--:R-:W-:Y:S05]  /*72e20*/  EXIT ;  /* 0x000000000000794d */ /* 0x008fea0003800000 */
.L_x_8:
[----:B------:R-:W0:Y:S02]  /*72e30*/  SYNCS.PHASECHK.TRANS64.TRYWAIT P2, [UR4], R6 ;  /* 0x00000006ff0075a7 */ /* 0x000e240008041104 */
[----:B0-----:R-:W-:Y:S05]  /*72e40*/  @!P2 BRA `(.L_x_8) ;  /* 0xfffffffc00f8a947 */ /* 0x001fea000383ffff */
[----:B------:R-:W-:Y:S05]  /*72e50*/  BRA `(.L_x_16) ;  /* 0xfffffc9000d07947 */ /* 0x000fea000383ffff */
.L_x_12:
[----:B------:R-:W1:Y:S02]  /*72e60*/  SYNCS.PHASECHK.TRANS64.TRYWAIT P0, [UR4], R0 ;  /* 0x00000000ff0075a7 */ /* 0x000e640008001104 */
[----:B-1----:R-:W-:Y:S05]  /*72e70*/  @!P0 BRA `(.L_x_12) ;  /* 0xfffffffc00f88947 */ /* 0x002fea000383ffff */
[----:B------:R-:W-:Y:S05]  /*72e80*/  BRA `(.L_x_11) ;  /* 0xffffffd400387947 */ /* 0x000fea000383ffff */
        .weak           $__internal_0_$__cuda_sm10x_tcgen05_guardrail_trap_col_being_dealloced_not_returned_by_alloc
        .type           $__internal_0_$__cuda_sm10x_tcgen05_guardrail_trap_col_being_dealloced_not_returned_by_alloc,@function
        .size           $__internal_0_$__cuda_sm10x_tcgen05_guardrail_trap_col_being_dealloced_not_returned_by_alloc,($__internal_1_$__cuda_sm10x_tcgen05_guardrail_trap_phase_invalid_during_alloc - $__internal_0_$__cuda_sm10x_tcgen05_guardrail_trap_col_being_dealloced_not_returned_by_alloc)
$__internal_0_$__cuda_sm10x_tcgen05_guardrail_trap_col_being_dealloced_not_returned_by_alloc:
[----:B------:R-:W-:Y:S05]  /*72e90*/  BPT.TRAP 0x1 ;  /* 0x000000040000795c */ /* 0x000fea0000300000 */
[----:B------:R-:W-:-:S04]  /*72ea0*/  IMAD.MOV.U32 R3, RZ, RZ, 0x0 ;  /* 0x00000000ff037424 */ /* 0x000fc800078e00ff */
[----:B------:R-:W-:Y:S05]  /*72eb0*/  RET.REL.NODEC R2 `(matmul_kernel) ;  /* 0xfffff8d002507950 */ /* 0x000fea0003c3ffff */
        .weak           $__internal_1_$__cuda_sm10x_tcgen05_guardrail_trap_phase_invalid_during_alloc
        .type           $__internal_1_$__cuda_sm10x_tcgen05_guardrail_trap_phase_invalid_during_alloc,@function
        .size           $__internal_1_$__cuda_sm10x_tcgen05_guardrail_trap_phase_invalid_during_alloc,($__internal_2_$__cuda_sm10x_tcgen05_guardrail_trap_unallocated_columns_being_dealloced - $__internal_1_$__cuda_sm10x_tcgen05_guardrail_trap_phase_invalid_during_alloc)
$__internal_1_$__cuda_sm10x_tcgen05_guardrail_trap_phase_invalid_during_alloc:
[----:B------:R-:W-:Y:S05]  /*72ec0*/  BPT.TRAP 0x1 ;  /* 0x000000040000795c */ /* 0x000fea0000300000 */
[----:B------:R-:W-:-:S04]  /*72ed0*/  IMAD.MOV.U32 R3, RZ, RZ, 0x0 ;  /* 0x00000000ff037424 */ /* 0x000fc800078e00ff */
[----:B------:R-:W-:Y:S05]  /*72ee0*/  RET.REL.NODEC R2 `(matmul_kernel) ;  /* 0xfffff8d002447950 */ /* 0x000fea0003c3ffff */
        .weak           $__internal_2_$__cuda_sm10x_tcgen05_guardrail_trap_unallocated_columns_being_dealloced
        .type           $__internal_2_$__cuda_sm10x_tcgen05_guardrail_trap_unallocated_columns_being_dealloced,@function
        .size           $__internal_2_$__cuda_sm10x_tcgen05_guardrail_trap_unallocated_columns_being_dealloced,(.L_x_20 - $__internal_2_$__cuda_sm10x_tcgen05_guardrail_trap_unallocated_columns_being_dealloced)
$__internal_2_$__cuda_sm10x_tcgen05_guardrail_trap_unallocated_columns_being_dealloced:
[----:B------:R-:W-:Y:S05]  /*72ef0*/  BPT.TRAP 0x1 ;  /* 0x000000040000795c */ /* 0x000fea0000300000 */
[----:B------:R-:W-:-:S04]  /*72f00*/  IMAD.MOV.U32 R3, RZ, RZ, 0x0 ;  /* 0x00000000ff037424 */ /* 0x000fc800078e00ff */
[----:B------:R-:W-:Y:S05]  /*72f10*/  RET.REL.NODEC R2 `(matmul_kernel) ;  /* 0xfffff8d002387950 */ /* 0x000fea0003c3ffff */
.L_x_17:
[----:B------:R-:W-:-:S00]  /*72f20*/  BRA `(.L_x_17) ;  /* 0xfffffffc00fc7947 */ /* 0x000fc0000383ffff */
[----:B------:R-:W-:-:S00]  /*72f30*/  NOP ;  /* 0x0000000000007918 */ /* 0x000fc00000000000 */
        /* <DEDUP_REMOVED lines=12> */
.L_x_20:


//--------------------- .nv.shared.matmul_kernel  --------------------------
	.section	.nv.shared.matmul_kernel,"aw",@nobits
	.sectionflags	@""
	.align	16
	.zero		1024


//--------------------- .nv.shared.reserved.0     --------------------------
	.section	.nv.shared.reserved.0,"aw",@nobits
	.align	8
	.weak		__nv_reservedSMEM_offset_0_alias
	.size		__nv_reservedSMEM_offset_0_alias, 0, 64
	.other		__nv_reservedSMEM_offset_0_alias,@"STO_CUDA_RESERVED_SHARED STV_DEFAULT"
__nv_reservedSMEM_offset_0_alias:
	.zero		0
.nv.shared.reserved.0:
	.zero		64
	.weak		__nv_reservedSMEM_allocation_phase
	.type		__nv_reservedSMEM_allocation_phase,@object
	.size		__nv_reservedSMEM_allocation_phase,(.L_0 - __nv_reservedSMEM_allocation_phase)
__nv_reservedSMEM_allocation_phase:
	.zero		1
.L_0:
	.zero		7
	.weak		__nv_reservedSMEM_devtool_atexit_pc
	.type		__nv_reservedSMEM_devtool_atexit_pc,@object
	.size		__nv_reservedSMEM_devtool_atexit_pc,(__nv_reservedSMEM_allocation_mask - __nv_reservedSMEM_devtool_atexit_pc)
__nv_reservedSMEM_devtool_atexit_pc:
	.zero		8
	.weak		__nv_reservedSMEM_allocation_mask
	.type		__nv_reservedSMEM_allocation_mask,@object
	.size		__nv_reservedSMEM_allocation_mask,(.L_2 - __nv_reservedSMEM_allocation_mask)
__nv_reservedSMEM_allocation_mask:
	.zero		4
.L_2:


//--------------------- .nv.constant0.matmul_kernel --------------------------
	.section	.nv.constant0.matmul_kernel,"a",@progbits
	.sectionflags	@""
	.align	4
.nv.constant0.matmul_kernel:
	.zero		976


//--------------------- SYMBOLS --------------------------

	.type		.nv.reservedSmem.offset0,@object
	.size		.nv.reservedSmem.offset0,0x4
	.type		.nv.reservedSmem.cap,@object
	.size		.nv.reservedSmem.cap,0x4
